def matmul_kernel(
    a_ptr,
    b_ptr,
    c_ptr,
    M,
    N,
    K,
    stride_am,
    stride_ak,
    stride_bk,
    stride_bn,
    stride_cm,
    stride_cn,
    BLOCK_M: tl.constexpr,
    BLOCK_N: tl.constexpr,
    BLOCK_K: tl.constexpr,
    GROUP_M: tl.constexpr,
):
    pid = tl.program_id(axis=0)
    num_pid_m = tl.cdiv(M, BLOCK_M)
    num_pid_n = tl.cdiv(N, BLOCK_N)
    num_pid_in_group = GROUP_M * num_pid_n
    group_id = pid // num_pid_in_group
    first_pid_m = group_id * GROUP_M
    group_size_m = min(num_pid_m - first_pid_m, GROUP_M)
    pid_m = first_pid_m + ((pid % num_pid_in_group) % group_size_m)
    pid_n = (pid % num_pid_in_group) // group_size_m

    offs_am = (pid_m * BLOCK_M + tl.arange(0, BLOCK_M)) % M
    offs_bn = (pid_n * BLOCK_N + tl.arange(0, BLOCK_N)) % N
    offs_k = tl.arange(0, BLOCK_K)
    a_ptrs = a_ptr + offs_am[:, None] * stride_am + offs_k[None, :] * stride_ak
    b_ptrs = b_ptr + offs_k[:, None] * stride_bk + offs_bn[None, :] * stride_bn

    acc = tl.zeros((BLOCK_M, BLOCK_N), dtype=tl.float32)
    for kk in range(0, tl.cdiv(K, BLOCK_K)):
        a = tl.load(a_ptrs, mask=offs_k[None, :] < K - kk * BLOCK_K, other=0.0)
        b = tl.load(b_ptrs, mask=offs_k[:, None] < K - kk * BLOCK_K, other=0.0)
        acc = tl.dot(a, b, acc)
        a_ptrs += BLOCK_K * stride_ak
        b_ptrs += BLOCK_K * stride_bk

    c = acc.to(c_ptr.dtype.element_ty)
    offs_cm = pid_m * BLOCK_M + tl.arange(0, BLOCK_M)
    offs_cn = pid_n * BLOCK_N + tl.arange(0, BLOCK_N)
    c_ptrs = c_ptr + offs_cm[:, None] * stride_cm + offs_cn[None, :] * stride_cn
    mask = (offs_cm[:, None] < M) & (offs_cn[None, :] < N)
    tl.store(c_ptrs, c, mask=mask)

# config = {"BLOCK_K": 64, "BLOCK_M": 64, "BLOCK_N": 256, "GROUP_M": 4, "arch": "sm_100", "dtype": "fp16", "num_ctas": 1, "num_stages": 3, "num_warps": 4}
# arch = sm_100


// ===== COMPILED SASS (sm_100a) =====

	.target	sm_100a

	.elftype	@"ET_EXEC"


//--------------------- .note.nv.tkinfo           --------------------------
	.section	.note.nv.tkinfo,"",@"SHT_NOTE"
	.sectionflags	@"SHF_NOTE_NV_TKINFO"
	.tkinfo
        /*0018*/ 	.word	0x00000081
        /*0030*/ 	.string	""
        /*0030*/ 	.string	"ptxas-blackwell"
        /*0030*/ 	.string	"Cuda compilation tools, release 12.9, V12.9.86"
        /*0030*/ 	.string	"Build cuda_12.9.r12.9/compiler.36037853_0"
        /*0030*/ 	.string	"-v  -suppress-debug-info  -lineinfo  -arch sm_100a "



//--------------------- .note.nv.cuver            --------------------------
	.section	.note.nv.cuver,"",@"SHT_NOTE"
	.sectionflags	@"SHF_NOTE_NV_CUVER"
        /*0018*/ 	.short	0x0001
        /*001a*/ 	.short	0x0064
        /*001c*/ 	.short	0x0001
        /*001e*/ 	.short	0x0000
        /*0020*/ 	.short	0x0001
        /*0022*/ 	.short	0x0000


//--------------------- .nv.info                  --------------------------
	.section	.nv.info,"",@"SHT_CUDA_INFO"
	.align	4


	//----- nvinfo : EIATTR_REGCOUNT
	.align		4
        /*0000*/ 	.byte	0x04, 0x2f
        /*0002*/ 	.short	(.L_4 - .L_3)
	.align		4
.L_3:
        /*0004*/ 	.word	index@(matmul_kernel)
        /*0008*/ 	.word	0x000000a8


	//----- nvinfo : EIATTR_FRAME_SIZE
	.align		4
.L_4:
        /*000c*/ 	.byte	0x04, 0x11
        /*000e*/ 	.short	(.L_6 - .L_5)
	.align		4
.L_5:
        /*0010*/ 	.word	index@($__internal_2_$__cuda_sm10x_tcgen05_guardrail_trap_unallocated_columns_being_dealloced)
        /*0014*/ 	.word	0x00000878


	//----- nvinfo : EIATTR_FRAME_SIZE
	.align		4
.L_6:
        /*0018*/ 	.byte	0x04, 0x11
        /*001a*/ 	.short	(.L_8 - .L_7)
	.align		4
.L_7:
        /*001c*/ 	.word	index@($__internal_1_$__cuda_sm10x_tcgen05_guardrail_trap_phase_invalid_during_alloc)
        /*0020*/ 	.word	0x00000878


	//----- nvinfo : EIATTR_FRAME_SIZE
	.align		4
.L_8:
        /*0024*/ 	.byte	0x04, 0x11
        /*0026*/ 	.short	(.L_10 - .L_9)
	.align		4
.L_9:
        /*0028*/ 	.word	index@($__internal_0_$__cuda_sm10x_tcgen05_guardrail_trap_col_being_dealloced_not_returned_by_alloc)
        /*002c*/ 	.word	0x00000878


	//----- nvinfo : EIATTR_FRAME_SIZE
	.align		4
.L_10:
        /*0030*/ 	.byte	0x04, 0x11
        /*0032*/ 	.short	(.L_12 - .L_11)
	.align		4
.L_11:
        /*0034*/ 	.word	index@(matmul_kernel)
        /*0038*/ 	.word	0x00000878


	//----- nvinfo : EIATTR_MIN_STACK_SIZE
	.align		4
.L_12:
        /*003c*/ 	.byte	0x04, 0x12
        /*003e*/ 	.short	(.L_14 - .L_13)
	.align		4
.L_13:
        /*0040*/ 	.word	index@(matmul_kernel)
        /*0044*/ 	.word	0x00000878
.L_14:


//--------------------- .nv.info.matmul_kernel    --------------------------
	.section	.nv.info.matmul_kernel,"",@"SHT_CUDA_INFO"
	.sectionflags	@""
	.align	4


	//----- nvinfo : EIATTR_CUDA_API_VERSION
	.align		4
        /*0000*/ 	.byte	0x04, 0x37
        /*0002*/ 	.short	(.L_16 - .L_15)
.L_15:
        /*0004*/ 	.word	0x00000081


	//----- nvinfo : EIATTR_KPARAM_INFO
	.align		4
.L_16:
        /*0008*/ 	.byte	0x04, 0x17
        /*000a*/ 	.short	(.L_18 - .L_17)
.L_17:
        /*000c*/ 	.word	0x00000000
        /*0010*/ 	.short	0x000d
        /*0012*/ 	.short	0x0048
        /*0014*/ 	.byte	0x00, 0xf4, 0x21, 0x00


	//----- nvinfo : EIATTR_KPARAM_INFO
	.align		4
.L_18:
        /*0018*/ 	.byte	0x04, 0x17
        /*001a*/ 	.short	(.L_20 - .L_19)
.L_19:
        /*001c*/ 	.word	0x00000000
        /*0020*/ 	.short	0x000c
        /*0022*/ 	.short	0x0040
        /*0024*/ 	.byte	0x00, 0xf4, 0x21, 0x00


	//----- nvinfo : EIATTR_KPARAM_INFO
	.align		4
.L_20:
        /*0028*/ 	.byte	0x04, 0x17
        /*002a*/ 	.short	(.L_22 - .L_21)
.L_21:
        /*002c*/ 	.word	0x00000000
        /*0030*/ 	.short	0x000b
        /*0032*/ 	.short	0x0038
        /*0034*/ 	.byte	0x00, 0xf0, 0x11, 0x00


	//----- nvinfo : EIATTR_KPARAM_INFO
	.align		4
.L_22:
        /*0038*/ 	.byte	0x04, 0x17
        /*003a*/ 	.short	(.L_24 - .L_23)
.L_23:
        /*003c*/ 	.word	0x00000000
        /*0040*/ 	.short	0x000a
        /*0042*/ 	.short	0x0034
        /*0044*/ 	.byte	0x00, 0xf0, 0x11, 0x00


	//----- nvinfo : EIATTR_KPARAM_INFO
	.align		4
.L_24:
        /*0048*/ 	.byte	0x04, 0x17
        /*004a*/ 	.short	(.L_26 - .L_25)
.L_25:
        /*004c*/ 	.word	0x00000000
        /*0050*/ 	.short	0x0009
        /*0052*/ 	.short	0x0030
        /*0054*/ 	.byte	0x00, 0xf0, 0x11, 0x00


	//----- nvinfo : EIATTR_KPARAM_INFO
	.align		4
.L_26:
        /*0058*/ 	.byte	0x04, 0x17
        /*005a*/ 	.short	(.L_28 - .L_27)
.L_27:
        /*005c*/ 	.word	0x00000000
        /*0060*/ 	.short	0x0008
        /*0062*/ 	.short	0x002c
        /*0064*/ 	.byte	0x00, 0xf0, 0x11, 0x00


	//----- nvinfo : EIATTR_KPARAM_INFO
	.align		4
.L_28:
        /*0068*/ 	.byte	0x04, 0x17
        /*006a*/ 	.short	(.L_30 - .L_29)
.L_29:
        /*006c*/ 	.word	0x00000000
        /*0070*/ 	.short	0x0007
        /*0072*/ 	.short	0x0028
        /*0074*/ 	.byte	0x00, 0xf0, 0x11, 0x00


	//----- nvinfo : EIATTR_KPARAM_INFO
	.align		4
.L_30:
        /*0078*/ 	.byte	0x04, 0x17
        /*007a*/ 	.short	(.L_32 - .L_31)
.L_31:
        /*007c*/ 	.word	0x00000000
        /*0080*/ 	.short	0x0006
        /*0082*/ 	.short	0x0024
        /*0084*/ 	.byte	0x00, 0xf0, 0x11, 0x00


	//----- nvinfo : EIATTR_KPARAM_INFO
	.align		4
.L_32:
        /*0088*/ 	.byte	0x04, 0x17
        /*008a*/ 	.short	(.L_34 - .L_33)
.L_33:
        /*008c*/ 	.word	0x00000000
        /*0090*/ 	.short	0x0005
        /*0092*/ 	.short	0x0020
        /*0094*/ 	.byte	0x00, 0xf0, 0x11, 0x00


	//----- nvinfo : EIATTR_KPARAM_INFO
	.align		4
.L_34:
        /*0098*/ 	.byte	0x04, 0x17
        /*009a*/ 	.short	(.L_36 - .L_35)
.L_35:
        /*009c*/ 	.word	0x00000000
        /*00a0*/ 	.short	0x0004
        /*00a2*/ 	.short	0x001c
        /*00a4*/ 	.byte	0x00, 0xf0, 0x11, 0x00


	//----- nvinfo : EIATTR_KPARAM_INFO
	.align		4
.L_36:
        /*00a8*/ 	.byte	0x04, 0x17
        /*00aa*/ 	.short	(.L_38 - .L_37)
.L_37:
        /*00ac*/ 	.word	0x00000000
        /*00b0*/ 	.short	0x0003
        /*00b2*/ 	.short	0x0018
        /*00b4*/ 	.byte	0x00, 0xf0, 0x11, 0x00


	//----- nvinfo : EIATTR_KPARAM_INFO
	.align		4
.L_38:
        /*00b8*/ 	.byte	0x04, 0x17
        /*00ba*/ 	.short	(.L_40 - .L_39)
.L_39:
        /*00bc*/ 	.word	0x00000000
        /*00c0*/ 	.short	0x0002
        /*00c2*/ 	.short	0x0010
        /*00c4*/ 	.byte	0x00, 0xf4, 0x21, 0x00


	//----- nvinfo : EIATTR_KPARAM_INFO
	.align		4
.L_40:
        /*00c8*/ 	.byte	0x04, 0x17
        /*00ca*/ 	.short	(.L_42 - .L_41)
.L_41:
        /*00cc*/ 	.word	0x00000000
        /*00d0*/ 	.short	0x0001
        /*00d2*/ 	.short	0x0008
        /*00d4*/ 	.byte	0x00, 0xf4, 0x21, 0x00


	//----- nvinfo : EIATTR_KPARAM_INFO
	.align		4
.L_42:
        /*00d8*/ 	.byte	0x04, 0x17
        /*00da*/ 	.short	(.L_44 - .L_43)
.L_43:
        /*00dc*/ 	.word	0x00000000
        /*00e0*/ 	.short	0x0000
        /*00e2*/ 	.short	0x0000
        /*00e4*/ 	.byte	0x00, 0xf4, 0x21, 0x00


	//----- nvinfo : EIATTR_AT_ENTRY_FRAGMENTS
	.align		4
.L_44:
        /*00e8*/ 	.byte	0x04, 0x4f
        /*00ea*/ 	.short	(.L_46 - .L_45)


	//   ....[0]....
.L_45:
        /*00ec*/ 	.word	0x00000004


	//----- nvinfo : EIATTR_RESERVED_SMEM_USED
	.align		4
.L_46:
        /*00f0*/ 	.byte	0x01, 0x41
	.zero		2


	//----- nvinfo : EIATTR_SPARSE_MMA_MASK
	.align		4
        /*00f4*/ 	.byte	0x03, 0x50
        /*00f6*/ 	.short	0x0000


	//----- nvinfo : EIATTR_TCGEN05_1CTA_USED
	.align		4
        /*00f8*/ 	.byte	0x01, 0x51
	.zero		2


	//----- nvinfo : EIATTR_MAXREG_COUNT
	.align		4
        /*00fc*/ 	.byte	0x03, 0x1b
        /*00fe*/ 	.short	0x00ff


	//----- nvinfo : EIATTR_NUM_BARRIERS
	.align		4
        /*0100*/ 	.byte	0x02, 0x4c
        /*0102*/ 	.byte	0x01
	.zero		1


	//----- nvinfo : EIATTR_ANNOTATIONS
	.align		4
        /*0104*/ 	.byte	0x04, 0x55
        /*0106*/ 	.short	(.L_48 - .L_47)


	//   ....[0]....
.L_47:
        /*0108*/ 	.word	0x00000001
        /*010c*/ 	.byte	0x90, 0x0a, 0x00, 0x00, 0x01, 0x00, 0x00, 0x00, 0xf0, 0x0a, 0x00, 0x00, 0x01, 0x00, 0x00, 0x00
        /* <DEDUP_REMOVED lines=709> */
        /*2d6c*/ 	.byte	0xd0, 0x93, 0x01, 0x00, 0x01, 0x00, 0x00, 0x00, 0xf0, 0x93, 0x01, 0x00


	//----- nvinfo : EIATTR_INT_WARP_WIDE_INSTR_OFFSETS
	.align		4
.L_48:
        /*2d78*/ 	.byte	0x04, 0x31
        /*2d7a*/ 	.short	(.L_50 - .L_49)


	//   ....[0]....
.L_49:
        /*2d7c*/ 	.word	0x00002960


	//   ....[1]....
        /*2d80*/ 	.word	0x00002970


	//   ....[2]....
        /*2d84*/ 	.word	0x000083a0


	//   ....[3]....
        /*2d88*/ 	.word	0x000192a0


	//   ....[4]....
        /*2d8c*/ 	.word	0x000192f0


	//----- nvinfo : EIATTR_COOP_GROUP_MASK_REGIDS
	.align		4
.L_50:
        /*2d90*/ 	.byte	0x04, 0x29
        /*2d92*/ 	.short	(.L_52 - .L_51)


	//   ....[0]....
.L_51:
        /*2d94*/ 	.word	0xffffffff


	//   ....[1]....
        /*2d98*/ 	.word	0xffffffff


	//   ....[2]....
        /*2d9c*/ 	.word	0xffffffff


	//   ....[3]....
        /*2da0*/ 	.word	0xffffffff


	//----- nvinfo : EIATTR_COOP_GROUP_INSTR_OFFSETS
	.align		4
.L_52:
        /*2da4*/ 	.byte	0x04, 0x28
        /*2da6*/ 	.short	(.L_54 - .L_53)


	//   ....[0]....
.L_53:
        /*2da8*/ 	.word	0x00000080


	//   ....[1]....
        /*2dac*/ 	.word	0x00000340


	//   ....[2]....
        /*2db0*/ 	.word	0x00019130


	//   ....[3]....
        /*2db4*/ 	.word	0x000193a0


	//----- nvinfo : EIATTR_VRC_CTA_INIT_COUNT
	.align		4
.L_54:
        /*2db8*/ 	.byte	0x02, 0x4a
        /*2dba*/ 	.byte	0x80
	.zero		1


	//----- nvinfo : EIATTR_MBARRIER_INSTR_OFFSETS
	.align		4
        /*2dbc*/ 	.byte	0x04, 0x39
        /*2dbe*/ 	.short	(.L_56 - .L_55)


	//   ....[0]....
.L_55:
        /*2dc0*/ 	.word	0x00002a90
        /*2dc4*/ 	.word	0x000000ff
        /*2dc8*/ 	.word	0x00000000
        /*2dcc*/ 	.short	0x0100
        /*2dce*/ 	.byte	0x0b
	.zero		1


	//   ....[1]....
        /*2dd0*/ 	.word	0x00008410
        /*2dd4*/ 	.word	0x000000ff
        /*2dd8*/ 	.word	0x00014008
        /*2ddc*/ 	.short	0x0100
        /*2dde*/ 	.byte	0x09
	.zero		1


	//   ....[2]....
        /*2de0*/ 	.word	0x0000fbb0
        /*2de4*/ 	.word	0x000000ff
        /*2de8*/ 	.word	0x00000000
        /*2dec*/ 	.short	0x010a
        /*2dee*/ 	.byte	0x0b
	.zero		1


	//   ....[3]....
        /*2df0*/ 	.word	0x00014ef0
        /*2df4*/ 	.word	0x000000ff
        /*2df8*/ 	.word	0x00000000
        /*2dfc*/ 	.short	0x010a
        /*2dfe*/ 	.byte	0x0b
	.zero		1


	//   ....[4]....
        /*2e00*/ 	.word	0x00014fe0
        /*2e04*/ 	.word	0x000000ff
        /*2e08*/ 	.word	0x00014000
        /*2e0c*/ 	.short	0x0108
        /*2e0e*/ 	.byte	0x09
	.zero		1


	//   ....[5]....
        /*2e10*/ 	.word	0x00015010
        /*2e14*/ 	.word	0x000000ff
        /*2e18*/ 	.word	0x00014008
        /*2e1c*/ 	.short	0x0108
        /*2e1e*/ 	.byte	0x09
	.zero		1


	//   ....[6]....
        /*2e20*/ 	.word	0x000193e0
        /*2e24*/ 	.word	0x000000ff
        /*2e28*/ 	.word	0x00000000
        /*2e2c*/ 	.short	0x010a
        /*2e2e*/ 	.byte	0x0b
	.zero		1


	//   ....[7]....
        /*2e30*/ 	.word	0x00019420
        /*2e34*/ 	.word	0x000000ff
        /*2e38*/ 	.word	0x00000000
        /*2e3c*/ 	.short	0x010a
        /*2e3e*/ 	.byte	0x0b
	.zero		1


	//----- nvinfo : EIATTR_NUM_MBARRIERS
	.align		4
.L_56:
        /*2e40*/ 	.byte	0x03, 0x38
        /*2e42*/ 	.short	0x0002


	//----- nvinfo : EIATTR_EXIT_INSTR_OFFSETS
	.align		4
        /*2e44*/ 	.byte	0x04, 0x1c
        /*2e46*/ 	.short	(.L_58 - .L_57)


	//   ....[0]....
.L_57:
        /*2e48*/ 	.word	0x000193b0


	//----- nvinfo : EIATTR_REQNTID
	.align		4
.L_58:
        /*2e4c*/ 	.byte	0x04, 0x10
        /*2e4e*/ 	.short	(.L_60 - .L_59)
.L_59:
        /*2e50*/ 	.word	0x00000080
        /*2e54*/ 	.word	0x00000001
        /*2e58*/ 	.word	0x00000001


	//----- nvinfo : EIATTR_CRS_STACK_SIZE
	.align		4
.L_60:
        /*2e5c*/ 	.byte	0x04, 0x1e
        /*2e5e*/ 	.short	(.L_62 - .L_61)
.L_61:
        /*2e60*/ 	.word	0x00000000


	//----- nvinfo : EIATTR_CBANK_PARAM_SIZE
	.align		4
.L_62:
        /*2e64*/ 	.byte	0x03, 0x19
        /*2e66*/ 	.short	0x0050


	//----- nvinfo : EIATTR_PARAM_CBANK
	.align		4
        /*2e68*/ 	.byte	0x04, 0x0a
        /*2e6a*/ 	.short	(.L_64 - .L_63)
	.align		4
.L_63:
        /*2e6c*/ 	.word	index@(.nv.constant0.matmul_kernel)
        /*2e70*/ 	.short	0x0380
        /*2e72*/ 	.short	0x0050


	//----- nvinfo : EIATTR_SW_WAR
	.align		4
.L_64:
        /*2e74*/ 	.byte	0x04, 0x36
        /*2e76*/ 	.short	(.L_66 - .L_65)
.L_65:
        /*2e78*/ 	.word	0x00000008
.L_66:


//--------------------- .nv.compat                --------------------------
	.section	.nv.compat,"",@"SHT_CUDA_COMPAT_INFO"
	.align	4
        /*0000*/ 	.byte	0x02, 0x02, 0x02, 0x00, 0x02, 0x05, 0x05, 0x00, 0x02, 0x03, 0x00, 0x00, 0x02, 0x06, 0x01, 0x00


//--------------------- .nv.callgraph             --------------------------
	.section	.nv.callgraph,"",@"SHT_CUDA_CALLGRAPH"
	.align	4
	.sectionentsize	8
	.align		4
        /*0000*/ 	.word	0x00000000
	.align		4
        /*0004*/ 	.word	0xffffffff
	.align		4
        /*0008*/ 	.word	0x00000000
	.align		4
        /*000c*/ 	.word	0xfffffffe
	.align		4
        /*0010*/ 	.word	0x00000000
	.align		4
        /*0014*/ 	.word	0xfffffffd
	.align		4
        /*0018*/ 	.word	0x00000000
	.align		4
        /*001c*/ 	.word	0xfffffffc


//--------------------- .text.matmul_kernel       --------------------------
	.section	.text.matmul_kernel,"ax",@progbits
	.align	128
        .global         matmul_kernel
        .type           matmul_kernel,@function
        .size           matmul_kernel,(.L_x_20 - matmul_kernel)
        .other          matmul_kernel,@"STO_CUDA_ENTRY STV_DEFAULT"
matmul_kernel:
.text.matmul_kernel:
[----:B------:R-:W0:Y:S01]  /*0000*/  LDC R1, c[0x0][0x37c] ;  /* 0x0000df00ff017b82 */ /* 0x000e220000000800 */
[----:B------:R-:W1:Y:S01]  /*0010*/  S2R R0, SR_TID.X ;  /* 0x0000000000007919 */ /* 0x000e620000002100 */
[----:B0-----:R-:W-:Y:S01]  /*0020*/  VIADD R1, R1, 0xfffff788 ;  /* 0xfffff78801017836 */ /* 0x001fe20000000000 */
[----:B------:R-:W0:Y:S01]  /*0030*/  LDCU.64 UR20, c[0x0][0x358] ;  /* 0x00006b00ff1477ac */ /* 0x000e220008000a00 */
[----:B-1----:R-:W-:-:S13]  /*0040*/  ISETP.GE.U32.AND P0, PT, R0, 0x20, PT ;  /* 0x000000200000780c */ /* 0x002fda0003f06070 */
[----:B------:R-:W-:Y:S02]  /*0050*/  VOTEU.ANY UP0, P0 ;  /* 0x0000000000ff7886 */ /* 0x000fe40000000100 */
[----:B------:R-:W-:Y:S05]  /*0060*/  BRA.U UP0, `(.L_x_0) ;  /* 0x0000000100b87547 */ /* 0x000fea000b800000 */
[----:B------:R-:W1:Y:S01]  /*0070*/  S2UR UR6, SR_CgaCtaId ;  /* 0x00000000000679c3 */ /* 0x000e620000008800 */
[----:B------:R-:W-:Y:S01]  /*0080*/  NOP ;  /* 0x0000000000007918 */ /* 0x000fe20000000000 */
[----:B------:R-:W-:Y:S02]  /*0090*/  UMOV UR4, 0x40 ;  /* 0x0000004000047882 */ /* 0x000fe40000000000 */
[----:B-1----:R-:W-:-:S09]  /*00a0*/  ULEA UR4, UR6, UR4, 0x18 ;  /* 0x0000000406047291 */ /* 0x002fd2000f8ec0ff */
[----:B------:R-:W1:Y:S01]  /*00b0*/  LDS.U8 R0, [UR4] ;  /* 0x00000004ff007984 */ /* 0x000e620008000000 */
[----:B------:R-:W-:Y:S02]  /*00c0*/  UMOV UR4, 0x400 ;  /* 0x0000040000047882 */ /* 0x000fe40000000000 */
[----:B------:R-:W-:Y:S01]  /*00d0*/  ULEA UR4, UR6, UR4, 0x18 ;  /* 0x0000000406047291 */ /* 0x000fe2000f8ec0ff */
[----:B-1----:R-:W-:-:S13]  /*00e0*/  ISETP.NE.AND P0, PT, R0, RZ, PT ;  /* 0x000000ff0000720c */ /* 0x002fda0003f05270 */
[----:B------:R-:W-:Y:S05]  /*00f0*/  @P0 BRA `(.L_x_1) ;  /* 0x00000000007c0947 */ /* 0x000fea0003800000 */
[----:B------:R-:W-:-:S13]  /*0100*/  ELECT P0, URZ, PT ;  /* 0x0000000000ff782f */ /* 0x000fda0003800000 */
[----:B------:R-:W-:Y:S05]  /*0110*/  @!P0 BRA `(.L_x_2) ;  /* 0x0000000000848947 */ /* 0x000fea0003800000 */
[----:B------:R-:W-:Y:S01]  /*0120*/  UMOV UR5, 0x8 ;  /* 0x0000000800057882 */ /* 0x000fe20000000000 */
[----:B------:R-:W-:Y:S02]  /*0130*/  IMAD.MOV.U32 R4, RZ, RZ, 0x1 ;  /* 0x00000001ff047424 */ /* 0x000fe400078e00ff */
[----:B------:R-:W-:Y:S02]  /*0140*/  IMAD.MOV.U32 R5, RZ, RZ, 0xff ;  /* 0x000000ffff057424 */ /* 0x000fe400078e00ff */
[----:B------:R-:W-:Y:S04]  /*0150*/  DEPBAR.LE SB1, 0x36 ;  /* 0x00009d800000791a */ /* 0x000fe80000000000 */
[----:B------:R-:W1:Y:S02]  /*0160*/  UTCATOMSWS.FIND_AND_SET.ALIGN UP1, UR5, UR5 ;  /* 0x00000005000575e3 */ /* 0x000e640008020800 */
[----:B-1----:R-:W-:-:S04]  /*0170*/  PLOP3.LUT P0, PT, PT, PT, UP1, 0x80, 0x8 ;  /* 0x000000000008781c */ /* 0x002fc80003f0f018 */
[----:B------:R-:W-:-:S04]  /*0180*/  SEL R0, RZ, 0xffffffff, !P0 ;  /* 0xffffffffff007807 */ /* 0x000fc80004000000 */
[----:B------:R-:W-:Y:S01]  /*0190*/  ISETP.NE.AND P0, PT, R0, RZ, PT ;  /* 0x000000ff0000720c */ /* 0x000fe20003f05270 */
[----:B------:R-:W-:-:S12]  /*01a0*/  IMAD.U32 R0, RZ, RZ, UR5 ;  /* 0x00000005ff007e24 */ /* 0x000fd8000f8e00ff */
[----:B------:R-:W-:Y:S05]  /*01b0*/  @P0 BRA `(.L_x_3) ;  /* 0x0000000000240947 */ /* 0x000fea0003800000 */
.L_x_4:
[----:B------:R-:W-:Y:S05]  /*01c0*/  NANOSLEEP 0x64 ;  /* 0x000000640000795d */ /* 0x000fea0003800000 */
[----:B------:R-:W-:-:S05]  /*01d0*/  UMOV UR5, 0x8 ;  /* 0x0000000800057882 */ /* 0x000fca0000000000 */
[----:B------:R-:W-:Y:S04]  /*01e0*/  DEPBAR.LE SB1, 0x36 ;  /* 0x00009d800000791a */ /* 0x000fe80000000000 */
[----:B------:R-:W1:Y:S02]  /*01f0*/  UTCATOMSWS.FIND_AND_SET.ALIGN UP1, UR5, UR5 ;  /* 0x00000005000575e3 */ /* 0x000e640008020800 */
[----:B-1----:R-:W-:-:S04]  /*0200*/  PLOP3.LUT P0, PT, PT, PT, UP1, 0x80, 0x8 ;  /* 0x000000000008781c */ /* 0x002fc80003f0f018 */
[----:B------:R-:W-:-:S04]  /*0210*/  SEL R0, RZ, 0xffffffff, !P0 ;  /* 0xffffffffff007807 */ /* 0x000fc80004000000 */
[----:B------:R-:W-:Y:S01]  /*0220*/  ISETP.NE.AND P0, PT, R0, RZ, PT ;  /* 0x000000ff0000720c */ /* 0x000fe20003f05270 */
[----:B------:R-:W-:-:S12]  /*0230*/  IMAD.U32 R0, RZ, RZ, UR5 ;  /* 0x00000005ff007e24 */ /* 0x000fd8000f8e00ff */
[----:B------:R-:W-:Y:S05]  /*0240*/  @!P0 BRA `(.L_x_4) ;  /* 0xfffffffc00dc8947 */ /* 0x000fea000383ffff */
.L_x_3:
[C---:B------:R-:W-:Y:S01]  /*0250*/  VIADD R3, R0.reuse, 0x10 ;  /* 0x0000001000037836 */ /* 0x040fe20000000000 */
[----:B------:R-:W-:Y:S01]  /*0260*/  UMOV UR5, 0x50 ;  /* 0x0000005000057882 */ /* 0x000fe20000000000 */
[----:B------:R-:W-:Y:S01]  /*0270*/  SHF.L.U32 R2, R5, R0, RZ ;  /* 0x0000000005027219 */ /* 0x000fe200000006ff */
[----:B------:R-:W-:Y:S01]  /*0280*/  ULEA UR5, UR6, UR5, 0x18 ;  /* 0x0000000506057291 */ /* 0x000fe2000f8ec0ff */
[----:B------:R-:W-:Y:S01]  /*0290*/  IMAD.SHL.U32 R0, R0, 0x20, RZ ;  /* 0x0000002000007824 */ /* 0x000fe200078e00ff */
[----:B------:R-:W-:-:S04]  /*02a0*/  SHF.L.U32 R3, R4, R3, RZ ;  /* 0x0000000304037219 */ /* 0x000fc800000006ff */
[----:B------:R-:W-:-:S05]  /*02b0*/  LOP3.LUT R2, R3, R2, RZ, 0xfc, !PT ;  /* 0x0000000203027212 */ /* 0x000fca00078efcff */
[----:B------:R1:W-:Y:S04]  /*02c0*/  ATOMS.OR RZ, [UR5], R2 ;  /* 0x00000002ffff798c */ /* 0x0003e8000b000005 */
[----:B------:R1:W-:Y:S01]  /*02d0*/  STS [UR4], R0 ;  /* 0x00000000ff007988 */ /* 0x0003e20008000804 */
[----:B------:R-:W-:Y:S05]  /*02e0*/  BRA `(.L_x_2) ;  /* 0x0000000000107947 */ /* 0x000fea0003800000 */
.L_x_1:
[----:B------:R-:W-:Y:S01]  /*02f0*/  IMAD.MOV.U32 R0, RZ, RZ, -0x1 ;  /* 0xffffffffff007424 */ /* 0x000fe200078e00ff */
[----:B------:R-:W-:-:S04]  /*0300*/  MOV R2, 0x330 ;  /* 0x0000033000027802 */ /* 0x000fc80000000f00 */
[----:B------:R1:W-:Y:S03]  /*0310*/  STS [UR4], R0 ;  /* 0x00000000ff007988 */ /* 0x0003e60008000804 */
[----:B01----:R-:W-:Y:S05]  /*0320*/  CALL.REL.NOINC `($__internal_1_$__cuda_sm10x_tcgen05_guardrail_trap_phase_invalid_during_alloc) ;  /* 0x0000019000547944 */ /* 0x003fea0003c00000 */
.L_x_2:
[----:B------:R-:W-:Y:S05]  /*0330*/  WARPSYNC.ALL ;  /* 0x0000000000007948 */ /* 0x000fea0003800000 */
[----:B------:R-:W-:Y:S01]  /*0340*/  NOP ;  /* 0x0000000000007918 */ /* 0x000fe20000000000 */
.L_x_0:
[----:B------:R-:W2:Y:S01]  /*0350*/  LDC.64 R50, c[0x0][0x398] ;  /* 0x0000e600ff327b82 */ /* 0x000ea20000000a00 */
[----:B------:R-:W3:Y:S01]  /*0360*/  S2R R5, SR_CTAID.X ;  /* 0x0000000000057919 */ /* 0x000ee20000002500 */
[----:B------:R-:W-:Y:S01]  /*0370*/  UMOV UR9, 0x400 ;  /* 0x0000040000097882 */ /* 0x000fe20000000000 */
[----:B------:R-:W-:Y:S01]  /*0380*/  PRMT R150, RZ, 0x7610, R150 ;  /* 0x00007610ff967816 */ /* 0x000fe20000000096 */
[----:B------:R-:W-:Y:S01]  /*0390*/  UMOV UR6, 0x1 ;  /* 0x0000000100067882 */ /* 0x000fe20000000000 */
[----:B------:R-:W4:Y:S01]  /*03a0*/  S2R R90, SR_TID.X ;  /* 0x00000000005a7919 */ /* 0x000f220000002100 */
[----:B------:R-:W1:Y:S02]  /*03b0*/  LDCU.128 UR16, c[0x0][0x380] ;  /* 0x00007000ff1077ac */ /* 0x000e640008000c00 */
[----:B------:R-:W5:Y:S08]  /*03c0*/  S2UR UR4, SR_CgaCtaId ;  /* 0x00000000000479c3 */ /* 0x000f700000008800 */
[----:B------:R-:W0:Y:S01]  /*03d0*/  LDC.64 R164, c[0x0][0x3a8] ;  /* 0x0000ea00ffa47b82 */ /* 0x000e220000000a00 */
[----:B-12---:R-:W-:-:S05]  /*03e0*/  VIADD R0, R51, 0xff ;  /* 0x000000ff33007836 */ /* 0x006fca0000000000 */
[----:B------:R-:W-:Y:S01]  /*03f0*/  SHF.R.S32.HI R3, RZ, 0x1f, R0 ;  /* 0x0000001fff037819 */ /* 0x000fe20000011400 */
[----:B-----5:R-:W-:-:S03]  /*0400*/  ULEA UR9, UR4, UR9, 0x18 ;  /* 0x0000000904097291 */ /* 0x020fc6000f8ec0ff */
[----:B------:R-:W-:Y:S01]  /*0410*/  LEA.HI R3, R3, R0, RZ, 0x8 ;  /* 0x0000000003037211 */ /* 0x000fe200078f40ff */
[----:B------:R-:W-:Y:S01]  /*0420*/  BAR.SYNC.DEFER_BLOCKING 0x0 ;  /* 0x0000000000007b1d */ /* 0x000fe20000010000 */
[----:B---3--:R-:W-:Y:S01]  /*0430*/  IABS R8, R5 ;  /* 0x0000000500087213 */ /* 0x008fe20000000000 */
[----:B------:R-:W-:Y:S01]  /*0440*/  UIADD3 UR11, UPT, UPT, UR9, 0x14000, URZ ;  /* 0x00014000090b7890 */ /* 0x000fe2000fffe0ff */
[----:B------:R-:W-:Y:S02]  /*0450*/  SHF.R.S32.HI R3, RZ, 0x8, R3 ;  /* 0x00000008ff037819 */ /* 0x000fe40000011403 */
[--C-:B----4-:R-:W-:Y:S02]  /*0460*/  SHF.R.U32.HI R151, RZ, 0x5, R90.reuse ;  /* 0x00000005ff977819 */ /* 0x110fe4000001165a */
[----:B------:R-:W-:Y:S01]  /*0470*/  SHF.R.U32.HI R40, RZ, 0x6, R90 ;  /* 0x00000006ff287819 */ /* 0x000fe2000001165a */
[----:B------:R-:W-:Y:S01]  /*0480*/  IMAD.SHL.U32 R4, R3, 0x4, RZ ;  /* 0x0000000403047824 */ /* 0x000fe200078e00ff */
[----:B------:R-:W-:-:S02]  /*0490*/  LOP3.LUT R162, R90, 0x3f, RZ, 0xc0, !PT ;  /* 0x0000003f5aa27812 */ /* 0x000fc400078ec0ff */
[----:B------:R-:W-:Y:S02]  /*04a0*/  SGXT.U32 R40, R40, 0x1 ;  /* 0x000000012828781a */ /* 0x000fe40000000000 */
[-C--:B------:R-:W-:Y:S02]  /*04b0*/  IABS R7, R4.reuse ;  /* 0x0000000400077213 */ /* 0x080fe40000000000 */
[----:B------:R-:W-:Y:S01]  /*04c0*/  IABS R10, R4 ;  /* 0x00000004000a7213 */ /* 0x000fe20000000000 */
[----:B0-----:R-:W-:Y:S01]  /*04d0*/  IMAD R95, R40, R164, RZ ;  /* 0x000000a4285f7224 */ /* 0x001fe200078e02ff */
[----:B------:R-:W0:Y:S03]  /*04e0*/  I2F.RP R0, R7 ;  /* 0x0000000700007306 */ /* 0x000e260000209400 */
[C---:B------:R-:W-:Y:S01]  /*04f0*/  IMAD R94, R164.reuse, 0x2, R95 ;  /* 0x00000002a45e7824 */ /* 0x040fe200078e025f */
[----:B------:R-:W1:Y:S03]  /*0500*/  LDS R11, [UR9] ;  /* 0x00000009ff0b7984 */ /* 0x000e660008000800 */
[----:B------:R-:W-:-:S04]  /*0510*/  IMAD R93, R164, 0x2, R94 ;  /* 0x00000002a45d7824 */ /* 0x000fc800078e025e */
[----:B------:R-:W-:Y:S01]  /*0520*/  IMAD R92, R164, 0x2, R93 ;  /* 0x00000002a45c7824 */ /* 0x000fe200078e025d */
[----:B0-----:R-:W0:Y:S02]  /*0530*/  MUFU.RCP R0, R0 ;  /* 0x0000000000007308 */ /* 0x001e240000001000 */
[----:B0-----:R-:W-:Y:S02]  /*0540*/  VIADD R2, R0, 0xffffffe ;  /* 0x0ffffffe00027836 */ /* 0x001fe40000000000 */
[----:B------:R-:W-:-:S04]  /*0550*/  IMAD.MOV R0, RZ, RZ, -R10 ;  /* 0x000000ffff007224 */ /* 0x000fc800078e0a0a */
[----:B------:R0:W2:Y:S02]  /*0560*/  F2I.FTZ.U32.TRUNC.NTZ R3, R2 ;  /* 0x0000000200037305 */ /* 0x0000a4000021f000 */
[----:B0-----:R-:W-:Y:S01]  /*0570*/  IMAD.MOV.U32 R2, RZ, RZ, RZ ;  /* 0x000000ffff027224 */ /* 0x001fe200078e00ff */
[----:B-1----:R-:W-:Y:S01]  /*0580*/  R2UR UR8, R11 ;  /* 0x000000000b0872ca */ /* 0x002fe200000e0000 */
[----:B--2---:R-:W-:-:S04]  /*0590*/  IMAD.MOV R6, RZ, RZ, -R3 ;  /* 0x000000ffff067224 */ /* 0x004fc800078e0a03 */
[----:B------:R-:W-:Y:S02]  /*05a0*/  IMAD R9, R6, R7, RZ ;  /* 0x0000000706097224 */ /* 0x000fe400078e02ff */
[----:B------:R-:W-:Y:S02]  /*05b0*/  IMAD.MOV.U32 R6, RZ, RZ, R8 ;  /* 0x000000ffff067224 */ /* 0x000fe400078e0008 */
[----:B------:R-:W-:-:S06]  /*05c0*/  IMAD.HI.U32 R3, R3, R9, R2 ;  /* 0x0000000903037227 */ /* 0x000fcc00078e0002 */
[----:B------:R-:W-:-:S04]  /*05d0*/  IMAD.HI.U32 R3, R3, R6, RZ ;  /* 0x0000000603037227 */ /* 0x000fc800078e00ff */
[----:B------:R-:W-:Y:S01]  /*05e0*/  IMAD R0, R3, R0, R6 ;  /* 0x0000000003007224 */ /* 0x000fe200078e0206 */
[----:B------:R-:W-:Y:S04]  /*05f0*/  BAR.SYNC.DEFER_BLOCKING 0x0 ;  /* 0x0000000000007b1d */ /* 0x000fe80000010000 */
[----:B------:R-:W-:-:S13]  /*0600*/  ISETP.GT.U32.AND P1, PT, R7, R0, PT ;  /* 0x000000000700720c */ /* 0x000fda0003f24070 */
[----:B------:R-:W-:Y:S02]  /*0610*/  @!P1 IMAD.IADD R0, R0, 0x1, -R7 ;  /* 0x0000000100009824 */ /* 0x000fe400078e0a07 */
[----:B------:R-:W-:Y:S01]  /*0620*/  @!P1 VIADD R3, R3, 0x1 ;  /* 0x0000000103039836 */ /* 0x000fe20000000000 */
[----:B------:R-:W-:Y:S02]  /*0630*/  ISETP.NE.AND P1, PT, R4, RZ, PT ;  /* 0x000000ff0400720c */ /* 0x000fe40003f25270 */
[----:B------:R-:W-:Y:S02]  /*0640*/  ISETP.GE.U32.AND P0, PT, R0, R7, PT ;  /* 0x000000070000720c */ /* 0x000fe40003f06070 */
[----:B------:R-:W-:-:S04]  /*0650*/  LOP3.LUT R0, R5, R4, RZ, 0x3c, !PT ;  /* 0x0000000405007212 */ /* 0x000fc800078e3cff */
[----:B------:R-:W-:Y:S01]  /*0660*/  ISETP.GE.AND P2, PT, R0, RZ, PT ;  /* 0x000000ff0000720c */ /* 0x000fe20003f46270 */
[----:B------:R-:W-:-:S06]  /*0670*/  VIADD R0, R50, 0x3f ;  /* 0x0000003f32007836 */ /* 0x000fcc0000000000 */
[----:B------:R-:W-:-:S04]  /*0680*/  @P0 VIADD R3, R3, 0x1 ;  /* 0x0000000103030836 */ /* 0x000fc80000000000 */
[----:B------:R-:W-:Y:S01]  /*0690*/  IMAD.MOV.U32 R2, RZ, RZ, R3 ;  /* 0x000000ffff027224 */ /* 0x000fe200078e0003 */
[----:B------:R-:W-:-:S03]  /*06a0*/  SHF.R.S32.HI R3, RZ, 0x1f, R0 ;  /* 0x0000001fff037819 */ /* 0x000fc60000011400 */
[----:B------:R-:W-:Y:S01]  /*06b0*/  @!P2 IMAD.MOV R2, RZ, RZ, -R2 ;  /* 0x000000ffff02a224 */ /* 0x000fe200078e0a02 */
[----:B------:R-:W-:Y:S02]  /*06c0*/  @!P1 LOP3.LUT R2, RZ, R4, RZ, 0x33, !PT ;  /* 0x00000004ff029212 */ /* 0x000fe400078e33ff */
[----:B------:R-:W-:-:S03]  /*06d0*/  LEA.HI R3, R3, R0, RZ, 0x6 ;  /* 0x0000000003037211 */ /* 0x000fc600078f30ff */
[----:B------:R-:W-:Y:S02]  /*06e0*/  IMAD.SHL.U32 R12, R2, 0x4, RZ ;  /* 0x00000004020c7824 */ /* 0x000fe400078e00ff */
[----:B------:R-:W-:-:S03]  /*06f0*/  IMAD.MOV R2, RZ, RZ, -R2 ;  /* 0x000000ffff027224 */ /* 0x000fc600078e0a02 */
[----:B------:R-:W-:Y:S01]  /*0700*/  LEA.HI.SX32 R3, R3, -R12, 0x1a ;  /* 0x8000000c03037211 */ /* 0x000fe200078fd2ff */
[----:B------:R-:W-:Y:S01]  /*0710*/  IMAD R15, R4, R2, R5 ;  /* 0x00000002040f7224 */ /* 0x000fe200078e0205 */
[----:B------:R-:W-:Y:S01]  /*0720*/  IABS R4, R51 ;  /* 0x0000003300047213 */ /* 0x000fe20000000000 */
[----:B------:R-:W-:Y:S01]  /*0730*/  IMAD.MOV.U32 R2, RZ, RZ, RZ ;  /* 0x000000ffff027224 */ /* 0x000fe200078e00ff */
[----:B------:R-:W-:Y:S02]  /*0740*/  VIMNMX R10, PT, PT, R3, 0x4, PT ;  /* 0x00000004030a7848 */ /* 0x000fe40003fe0100 */
[----:B------:R-:W-:Y:S02]  /*0750*/  IABS R9, R15 ;  /* 0x0000000f00097213 */ /* 0x000fe40000000000 */
[----:B------:R-:W-:-:S04]  /*0760*/  IABS R7, R10 ;  /* 0x0000000a00077213 */ /* 0x000fc80000000000 */
[----:B------:R-:W0:Y:S08]  /*0770*/  I2F.RP R0, R7 ;  /* 0x0000000700007306 */ /* 0x000e300000209400 */
[----:B0-----:R-:W0:Y:S02]  /*0780*/  MUFU.RCP R0, R0 ;  /* 0x0000000000007308 */ /* 0x001e240000001000 */
[----:B0-----:R-:W-:Y:S01]  /*0790*/  VIADD R3, R0, 0xffffffe ;  /* 0x0ffffffe00037836 */ /* 0x001fe20000000000 */
[----:B------:R-:W-:-:S05]  /*07a0*/  IABS R0, R10 ;  /* 0x0000000a00007213 */ /* 0x000fca0000000000 */
[----:B------:R-:W0:Y:S01]  /*07b0*/  F2I.FTZ.U32.TRUNC.NTZ R3, R3 ;  /* 0x0000000300037305 */ /* 0x000e22000021f000 */
[----:B------:R-:W-:Y:S02]  /*07c0*/  IMAD.MOV R0, RZ, RZ, -R0 ;  /* 0x000000ffff007224 */ /* 0x000fe400078e0a00 */
[----:B0-----:R-:W-:-:S04]  /*07d0*/  IMAD.MOV R6, RZ, RZ, -R3 ;  /* 0x000000ffff067224 */ /* 0x001fc800078e0a03 */
[----:B------:R-:W-:Y:S02]  /*07e0*/  IMAD R5, R6, R7, RZ ;  /* 0x0000000706057224 */ /* 0x000fe400078e02ff */
[----:B------:R-:W0:Y:S02]  /*07f0*/  I2F.RP R6, R4 ;  /* 0x0000000400067306 */ /* 0x000e240000209400 */
[----:B------:R-:W-:Y:S01]  /*0800*/  IMAD.HI.U32 R2, R3, R5, R2 ;  /* 0x0000000503027227 */ /* 0x000fe200078e0002 */
[----:B------:R-:W-:-:S05]  /*0810*/  IABS R3, R50 ;  /* 0x0000003200037213 */ /* 0x000fca0000000000 */
[----:B------:R-:W-:Y:S01]  /*0820*/  IMAD.HI.U32 R2, R2, R9, RZ ;  /* 0x0000000902027227 */ /* 0x000fe200078e00ff */
[----:B------:R-:W1:Y:S03]  /*0830*/  I2F.RP R5, R3 ;  /* 0x0000000300057306 */ /* 0x000e660000209400 */
[----:B------:R-:W-:-:S05]  /*0840*/  IMAD R0, R2, R0, R9 ;  /* 0x0000000002007224 */ /* 0x000fca00078e0209 */
[----:B------:R-:W-:Y:S01]  /*0850*/  ISETP.GT.U32.AND P1, PT, R7, R0, PT ;  /* 0x000000000700720c */ /* 0x000fe20003f24070 */
[----:B0-----:R-:W0:Y:S08]  /*0860*/  MUFU.RCP R6, R6 ;  /* 0x0000000600067308 */ /* 0x001e300000001000 */
[----:B-1----:R-:W1:Y:S04]  /*0870*/  MUFU.RCP R5, R5 ;  /* 0x0000000500057308 */ /* 0x002e680000001000 */
[----:B------:R-:W-:-:S02]  /*0880*/  @!P1 IMAD.IADD R0, R0, 0x1, -R7 ;  /* 0x0000000100009824 */ /* 0x000fc400078e0a07 */
[----:B------:R-:W-:Y:S01]  /*0890*/  @!P1 VIADD R2, R2, 0x1 ;  /* 0x0000000102029836 */ /* 0x000fe20000000000 */
[----:B------:R-:W-:Y:S02]  /*08a0*/  ISETP.NE.AND P1, PT, R10, RZ, PT ;  /* 0x000000ff0a00720c */ /* 0x000fe40003f25270 */
[----:B------:R-:W-:Y:S01]  /*08b0*/  ISETP.GE.U32.AND P0, PT, R0, R7, PT ;  /* 0x000000070000720c */ /* 0x000fe20003f06070 */
[----:B0-----:R-:W-:Y:S01]  /*08c0*/  VIADD R8, R6, 0xffffffe ;  /* 0x0ffffffe06087836 */ /* 0x001fe20000000000 */
[----:B------:R-:W-:Y:S01]  /*08d0*/  LOP3.LUT R0, R15, R10, RZ, 0x3c, !PT ;  /* 0x0000000a0f007212 */ /* 0x000fe200078e3cff */
[----:B------:R-:W-:Y:S02]  /*08e0*/  IMAD.MOV.U32 R6, RZ, RZ, RZ ;  /* 0x000000ffff067224 */ /* 0x000fe400078e00ff */
[----:B------:R0:W2:Y:S01]  /*08f0*/  F2I.FTZ.U32.TRUNC.NTZ R9, R8 ;  /* 0x0000000800097305 */ /* 0x0000a2000021f000 */
[----:B------:R-:W-:Y:S01]  /*0900*/  ISETP.GE.AND P2, PT, R0, RZ, PT ;  /* 0x000000ff0000720c */ /* 0x000fe20003f46270 */
[----:B------:R-:W-:-:S02]  /*0910*/  IMAD.SHL.U32 R0, R151, 0x200000, RZ ;  /* 0x0020000097007824 */ /* 0x000fc400078e00ff */
[----:B-1----:R-:W-:-:S03]  /*0920*/  VIADD R5, R5, 0xffffffe ;  /* 0x0ffffffe05057836 */ /* 0x002fc60000000000 */
[----:B------:R-:W-:Y:S01]  /*0930*/  LOP3.LUT R0, R0, 0x600000, RZ, 0xc0, !PT ;  /* 0x0060000000007812 */ /* 0x000fe200078ec0ff */
[----:B------:R-:W-:Y:S01]  /*0940*/  @P0 VIADD R2, R2, 0x1 ;  /* 0x0000000102020836 */ /* 0x000fe20000000000 */
[----:B------:R1:W3:Y:S01]  /*0950*/  F2I.FTZ.U32.TRUNC.NTZ R7, R5 ;  /* 0x0000000500077305 */ /* 0x0002e2000021f000 */
[----:B0-----:R-:W-:Y:S01]  /*0960*/  IMAD.MOV.U32 R8, RZ, RZ, RZ ;  /* 0x000000ffff087224 */ /* 0x001fe200078e00ff */
[----:B------:R-:W-:-:S03]  /*0970*/  R2UR UR10, R0 ;  /* 0x00000000000a72ca */ /* 0x000fc600000e0000 */
[----:B------:R-:W-:Y:S01]  /*0980*/  @!P2 IMAD.MOV R2, RZ, RZ, -R2 ;  /* 0x000000ffff02a224 */ /* 0x000fe200078e0a02 */
[----:B------:R-:W-:Y:S01]  /*0990*/  @!P1 LOP3.LUT R2, RZ, R10, RZ, 0x33, !PT ;  /* 0x0000000aff029212 */ /* 0x000fe200078e33ff */
[----:B--2---:R-:W-:-:S03]  /*09a0*/  IMAD.MOV R13, RZ, RZ, -R9 ;  /* 0x000000ffff0d7224 */ /* 0x004fc600078e0a09 */
[----:B------:R-:W-:Y:S01]  /*09b0*/  PRMT R0, R40, 0x6540, R2 ;  /* 0x0000654028007816 */ /* 0x000fe20000000002 */
[----:B------:R-:W-:Y:S02]  /*09c0*/  IMAD R11, R13, R4, RZ ;  /* 0x000000040d0b7224 */ /* 0x000fe400078e02ff */
[----:B------:R-:W-:Y:S01]  /*09d0*/  IMAD.SHL.U32 R87, R2, 0x100, RZ ;  /* 0x0000010002577824 */ /* 0x000fe200078e00ff */
[----:B------:R-:W-:Y:S01]  /*09e0*/  LOP3.LUT R14, R0, 0xfe, RZ, 0xfc, !PT ;  /* 0x000000fe000e7812 */ /* 0x000fe200078efcff */
[----:B------:R-:W-:Y:S01]  /*09f0*/  IMAD.HI.U32 R86, R9, R11, R8 ;  /* 0x0000000b09567227 */ /* 0x000fe200078e0008 */
[----:B------:R-:W-:Y:S01]  /*0a00*/  IABS R85, R0 ;  /* 0x0000000000557213 */ /* 0x000fe20000000000 */
[----:B------:R-:W-:Y:S01]  /*0a10*/  UIADD3 UR10, UPT, UPT, UR8, UR10, URZ ;  /* 0x0000000a080a7290 */ /* 0x000fe2000fffe0ff */
[----:B------:R-:W-:Y:S01]  /*0a20*/  IABS R13, R14 ;  /* 0x0000000e000d7213 */ /* 0x000fe20000000000 */
[----:B-1----:R-:W-:Y:S01]  /*0a30*/  IMAD.MOV R5, RZ, RZ, -R2 ;  /* 0x000000ffff057224 */ /* 0x002fe200078e0a02 */
[C-C-:B------:R-:W-:Y:S01]  /*0a40*/  LOP3.LUT R157, R87.reuse, 0x2, R40.reuse, 0xfe, !PT ;  /* 0x00000002579d7812 */ /* 0x140fe200078efe28 */
[----:B---3--:R-:W-:Y:S01]  /*0a50*/  IMAD.MOV R2, RZ, RZ, -R7 ;  /* 0x000000ffff027224 */ /* 0x008fe200078e0a07 */
[C-C-:B------:R-:W-:Y:S01]  /*0a60*/  LOP3.LUT R17, R87.reuse, 0xa, R40.reuse, 0xfe, !PT ;  /* 0x0000000a57117812 */ /* 0x140fe200078efe28 */
[C---:B------:R-:W-:Y:S01]  /*0a70*/  IMAD.HI.U32 R9, R86.reuse, R13, RZ ;  /* 0x0000000d56097227 */ /* 0x040fe200078e00ff */
[----:B------:R-:W-:Y:S01]  /*0a80*/  IABS R83, R157 ;  /* 0x0000009d00537213 */ /* 0x000fe20000000000 */
[----:B------:R0:W-:Y:S01]  /*0a90*/  STL [R1+0x3c0], R14 ;  /* 0x0003c00e01007387 */ /* 0x0001e20000100800 */
[C-C-:B------:R-:W-:Y:S01]  /*0aa0*/  LOP3.LUT R18, R87.reuse, 0x4, R40.reuse, 0xfe, !PT ;  /* 0x0000000457127812 */ /* 0x140fe200078efe28 */
[----:B------:R-:W-:Y:S01]  /*0ab0*/  IMAD.MOV R9, RZ, RZ, -R9 ;  /* 0x000000ffff097224 */ /* 0x000fe200078e0a09 */
[C-C-:B------:R-:W-:Y:S01]  /*0ac0*/  LOP3.LUT R104, R87.reuse, 0x8, R40.reuse, 0xfe, !PT ;  /* 0x0000000857687812 */ /* 0x140fe200078efe28 */
[----:B------:R-:W-:Y:S01]  /*0ad0*/  IMAD.HI.U32 R8, R86, R83, RZ ;  /* 0x0000005356087227 */ /* 0x000fe200078e00ff */
[C---:B------:R-:W-:Y:S01]  /*0ae0*/  LOP3.LUT R16, R87.reuse, 0xc, R40, 0xfe, !PT ;  /* 0x0000000c57107812 */ /* 0x040fe200078efe28 */
[----:B------:R-:W-:Y:S01]  /*0af0*/  STL [R1+0x300], R157 ;  /* 0x0003009d01007387 */ /* 0x000fe20000100800 */
[----:B------:R-:W-:Y:S01]  /*0b00*/  IABS R81, R104 ;  /* 0x0000006800517213 */ /* 0x000fe20000000000 */
[----:B------:R-:W-:Y:S01]  /*0b10*/  IMAD R5, R10, R5, R15 ;  /* 0x000000050a057224 */ /* 0x000fe200078e020f */
[----:B------:R-:W-:Y:S01]  /*0b20*/  IABS R79, R16 ;  /* 0x00000010004f7213 */ /* 0x000fe20000000000 */
[----:B------:R-:W-:Y:S01]  /*0b30*/  IMAD.MOV.U32 R10, RZ, RZ, R2 ;  /* 0x000000ffff0a7224 */ /* 0x000fe200078e0002 */
[----:B0-----:R-:W-:Y:S01]  /*0b40*/  LOP3.LUT R14, R87, 0x10, R40, 0xfe, !PT ;  /* 0x00000010570e7812 */ /* 0x001fe200078efe28 */
[----:B------:R-:W-:Y:S01]  /*0b50*/  IMAD R84, R4, R9, R13 ;  /* 0x0000000904547224 */ /* 0x000fe200078e020d */
[----:B------:R-:W-:Y:S01]  /*0b60*/  IABS R13, R17 ;  /* 0x00000011000d7213 */ /* 0x000fe20000000000 */
[----:B------:R-:W-:Y:S01]  /*0b70*/  IMAD.MOV R8, RZ, RZ, -R8 ;  /* 0x000000ffff087224 */ /* 0x000fe200078e0a08 */
[----:B------:R-:W-:Y:S01]  /*0b80*/  STL [R1+0x304], R18 ;  /* 0x0003041201007387 */ /* 0x000fe20000100800 */
[----:B------:R-:W-:Y:S01]  /*0b90*/  IMAD.HI.U32 R2, R86, R85, RZ ;  /* 0x0000005556027227 */ /* 0x000fe200078e00ff */
[----:B------:R-:W-:-:S02]  /*0ba0*/  IABS R15, R14 ;  /* 0x0000000e000f7213 */ /* 0x000fc40000000000 */
[----:B------:R-:W-:Y:S01]  /*0bb0*/  STL [R1+0x310], R104 ;  /* 0x0003106801007387 */ /* 0x000fe20000100800 */
[----:B------:R-:W-:Y:S01]  /*0bc0*/  IMAD R11, R10, R3, RZ ;  /* 0x000000030a0b7224 */ /* 0x000fe200078e02ff */
[C---:B------:R-:W-:Y:S01]  /*0bd0*/  LOP3.LUT R106, R87.reuse, 0x18, R40, 0xfe, !PT ;  /* 0x00000018576a7812 */ /* 0x040fe200078efe28 */
[----:B------:R-:W-:Y:S01]  /*0be0*/  IMAD R83, R4, R8, R83 ;  /* 0x0000000804537224 */ /* 0x000fe200078e0253 */
[----:B------:R-:W-:Y:S01]  /*0bf0*/  STL [R1+0x37c], R17 ;  /* 0x00037c1101007387 */ /* 0x000fe20000100800 */
[----:B------:R-:W-:Y:S01]  /*0c00*/  IMAD.MOV R10, RZ, RZ, -R2 ;  /* 0x000000ffff0a7224 */ /* 0x000fe200078e0a02 */
[----:B------:R-:W-:Y:S01]  /*0c10*/  LOP3.LUT R107, R87, 0x14, R40, 0xfe, !PT ;  /* 0x00000014576b7812 */ /* 0x000fe200078efe28 */
[C---:B------:R-:W-:Y:S01]  /*0c20*/  IMAD.HI.U32 R8, R86.reuse, R13, RZ ;  /* 0x0000000d56087227 */ /* 0x040fe200078e00ff */
[----:B------:R0:W-:Y:S01]  /*0c30*/  STL [R1+0x378], R16 ;  /* 0x0003781001007387 */ /* 0x0001e20000100800 */
[----:B------:R-:W-:Y:S02]  /*0c40*/  IABS R75, R106 ;  /* 0x0000006a004b7213 */ /* 0x000fe40000000000 */
[----:B------:R-:W-:Y:S01]  /*0c50*/  IMAD.HI.U32 R2, R7, R11, R6 ;  /* 0x0000000b07027227 */ /* 0x000fe200078e0006 */
[----:B------:R-:W-:Y:S01]  /*0c60*/  IABS R11, R18 ;  /* 0x00000012000b7213 */ /* 0x000fe20000000000 */
[----:B------:R1:W-:Y:S01]  /*0c70*/  STL [R1+0x374], R14 ;  /* 0x0003740e01007387 */ /* 0x0003e20000100800 */
[C---:B------:R-:W-:Y:S01]  /*0c80*/  LOP3.LUT R109, R87.reuse, 0x12, R40, 0xfe, !PT ;  /* 0x00000012576d7812 */ /* 0x040fe200078efe28 */
[----:B------:R-:W-:Y:S01]  /*0c90*/  IMAD.MOV R8, RZ, RZ, -R8 ;  /* 0x000000ffff087224 */ /* 0x000fe200078e0a08 */
[C-C-:B------:R-:W-:Y:S01]  /*0ca0*/  LOP3.LUT R110, R87.reuse, 0x22, R40.reuse, 0xfe, !PT ;  /* 0x00000022576e7812 */ /* 0x140fe200078efe28 */
[C---:B------:R-:W-:Y:S01]  /*0cb0*/  IMAD.HI.U32 R9, R86.reuse, R79, RZ ;  /* 0x0000004f56097227 */ /* 0x040fe200078e00ff */
[----:B------:R-:W-:Y:S01]  /*0cc0*/  IABS R77, R109 ;  /* 0x0000006d004d7213 */ /* 0x000fe20000000000 */
[----:B------:R-:W-:Y:S01]  /*0cd0*/  STL [R1+0x370], R109 ;  /* 0x0003706d01007387 */ /* 0x000fe20000100800 */
[C-C-:B0-----:R-:W-:Y:S01]  /*0ce0*/  LOP3.LUT R16, R87.reuse, 0x20, R40.reuse, 0xfe, !PT ;  /* 0x0000002057107812 */ /* 0x141fe200078efe28 */
[----:B------:R-:W-:Y:S01]  /*0cf0*/  IMAD.HI.U32 R6, R86, R11, RZ ;  /* 0x0000000b56067227 */ /* 0x000fe200078e00ff */
[C-C-:B------:R-:W-:Y:S01]  /*0d00*/  LOP3.LUT R139, R87.reuse, 0x34, R40.reuse, 0xfe, !PT ;  /* 0x00000034578b7812 */ /* 0x140fe200078efe28 */
[----:B------:R-:W-:Y:S01]  /*0d10*/  STL [R1+0x334], R107 ;  /* 0x0003346b01007387 */ /* 0x000fe20000100800 */
[----:B-1----:R-:W-:Y:S01]  /*0d20*/  LOP3.LUT R14, R87, 0x1a, R40, 0xfe, !PT ;  /* 0x0000001a570e7812 */ /* 0x002fe200078efe28 */
[C---:B------:R-:W-:Y:S01]  /*0d30*/  IMAD R80, R4.reuse, R8, R13 ;  /* 0x0000000804507224 */ /* 0x040fe200078e020d */
[----:B------:R-:W-:Y:S01]  /*0d40*/  IABS R71, R110 ;  /* 0x0000006e00477213 */ /* 0x000fe20000000000 */
[----:B------:R-:W-:Y:S01]  /*0d50*/  IMAD R85, R4, R10, R85 ;  /* 0x0000000a04557224 */ /* 0x000fe200078e0255 */
[----:B------:R-:W-:Y:S01]  /*0d60*/  IABS R13, R14 ;  /* 0x0000000e000d7213 */ /* 0x000fe20000000000 */
[----:B------:R-:W-:Y:S01]  /*0d70*/  IMAD.MOV R9, RZ, RZ, -R9 ;  /* 0x000000ffff097224 */ /* 0x000fe200078e0a09 */
[----:B------:R0:W-:Y:S01]  /*0d80*/  STL [R1+0x32c], R14 ;  /* 0x00032c0e01007387 */ /* 0x0001e20000100800 */
[----:B------:R-:W-:Y:S01]  /*0d90*/  IMAD.HI.U32 R10, R86, R15, RZ ;  /* 0x0000000f560a7227 */ /* 0x000fe200078e00ff */
[----:B------:R-:W-:-:S02]  /*0da0*/  LOP3.LUT R133, R0, 0x40, RZ, 0xfc, !PT ;  /* 0x0000004000857812 */ /* 0x000fc400078efcff */
[----:B------:R-:W-:Y:S01]  /*0db0*/  STL [R1+0x330], R106 ;  /* 0x0003306a01007387 */ /* 0x000fe20000100800 */
[----:B------:R-:W-:Y:S01]  /*0dc0*/  IMAD.MOV R6, RZ, RZ, -R6 ;  /* 0x000000ffff067224 */ /* 0x000fe200078e0a06 */
[----:B------:R-:W-:Y:S01]  /*0dd0*/  LOP3.LUT R123, R0, 0x42, RZ, 0xfc, !PT ;  /* 0x00000042007b7812 */ /* 0x000fe200078efcff */
[----:B------:R-:W-:Y:S01]  /*0de0*/  IMAD.HI.U32 R7, R86, R81, RZ ;  /* 0x0000005156077227 */ /* 0x000fe200078e00ff */
[C-C-:B------:R-:W-:Y:S02]  /*0df0*/  LOP3.LUT R136, R87.reuse, 0x38, R40.reuse, 0xfe, !PT ;  /* 0x0000003857887812 */ /* 0x140fe400078efe28 */
[C-C-:B0-----:R-:W-:Y:S01]  /*0e00*/  LOP3.LUT R14, R87.reuse, 0x28, R40.reuse, 0xfe, !PT ;  /* 0x00000028570e7812 */ /* 0x141fe200078efe28 */
[----:B------:R-:W-:Y:S01]  /*0e10*/  IMAD R79, R4, R9, R79 ;  /* 0x00000009044f7224 */ /* 0x000fe200078e024f */
[----:B------:R-:W-:Y:S01]  /*0e20*/  LOP3.LUT R135, R87, 0x3a, R40, 0xfe, !PT ;  /* 0x0000003a57877812 */ /* 0x000fe200078efe28 */
[----:B------:R-:W-:Y:S01]  /*0e30*/  IMAD.MOV R10, RZ, RZ, -R10 ;  /* 0x000000ffff0a7224 */ /* 0x000fe200078e0a0a */
[----:B------:R-:W-:Y:S01]  /*0e40*/  IABS R69, R14 ;  /* 0x0000000e00457213 */ /* 0x000fe20000000000 */
[----:B------:R-:W-:Y:S01]  /*0e50*/  IMAD.HI.U32 R9, R86, R13, RZ ;  /* 0x0000000d56097227 */ /* 0x000fe200078e00ff */
[----:B------:R-:W-:-:S02]  /*0e60*/  IABS R55, R123 ;  /* 0x0000007b00377213 */ /* 0x000fc40000000000 */
[----:B------:R-:W-:Y:S01]  /*0e70*/  IABS R59, R136 ;  /* 0x00000088003b7213 */ /* 0x000fe20000000000 */
[C---:B------:R-:W-:Y:S01]  /*0e80*/  IMAD R82, R4.reuse, R6, R11 ;  /* 0x0000000604527224 */ /* 0x040fe200078e020b */
[----:B------:R-:W-:Y:S01]  /*0e90*/  IABS R11, R107 ;  /* 0x0000006b000b7213 */ /* 0x000fe20000000000 */
[----:B------:R-:W-:Y:S01]  /*0ea0*/  IMAD.MOV R7, RZ, RZ, -R7 ;  /* 0x000000ffff077224 */ /* 0x000fe200078e0a07 */
[C-C-:B------:R-:W-:Y:S01]  /*0eb0*/  LOP3.LUT R134, R87.reuse, 0x3c, R40.reuse, 0xfe, !PT ;  /* 0x0000003c57867812 */ /* 0x140fe200078efe28 */
[----:B------:R-:W-:Y:S01]  /*0ec0*/  IMAD R78, R4, R10, R15 ;  /* 0x0000000a044e7224 */ /* 0x000fe200078e020f */
[----:B------:R-:W-:Y:S01]  /*0ed0*/  LOP3.LUT R15, R87, 0x24, R40, 0xfe, !PT ;  /* 0x00000024570f7812 */ /* 0x000fe200078efe28 */
[----:B------:R-:W-:Y:S01]  /*0ee0*/  IMAD.MOV R9, RZ, RZ, -R9 ;  /* 0x000000ffff097224 */ /* 0x000fe200078e0a09 */
[----:B------:R-:W-:Y:S01]  /*0ef0*/  LOP3.LUT R122, R0, 0x50, RZ, 0xfc, !PT ;  /* 0x00000050007a7812 */ /* 0x000fe200078efcff */
[----:B------:R-:W-:Y:S01]  /*0f00*/  IMAD.HI.U32 R8, R86, R75, RZ ;  /* 0x0000004b56087227 */ /* 0x000fe200078e00ff */
[----:B------:R-:W-:-:S02]  /*0f10*/  LOP3.LUT R132, R0, 0x44, RZ, 0xfc, !PT ;  /* 0x0000004400847812 */ /* 0x000fc400078efcff */
[----:B------:R-:W-:Y:S01]  /*0f20*/  IABS R57, R134 ;  /* 0x0000008600397213 */ /* 0x000fe20000000000 */
[----:B------:R-:W-:Y:S01]  /*0f30*/  IMAD R81, R4, R7, R81 ;  /* 0x0000000704517224 */ /* 0x000fe200078e0251 */
[----:B------:R-:W-:Y:S01]  /*0f40*/  LOP3.LUT R130, R0, 0x4c, RZ, 0xfc, !PT ;  /* 0x0000004c00827812 */ /* 0x000fe200078efcff */
[----:B------:R-:W-:Y:S01]  /*0f50*/  IMAD.HI.U32 R7, R86, R11, RZ ;  /* 0x0000000b56077227 */ /* 0x000fe200078e00ff */
[----:B------:R-:W-:Y:S02]  /*0f60*/  LOP3.LUT R105, R0, 0x4a, RZ, 0xfc, !PT ;  /* 0x0000004a00697812 */ /* 0x000fe400078efcff */
[----:B------:R-:W-:Y:S01]  /*0f70*/  IABS R49, R130 ;  /* 0x0000008200317213 */ /* 0x000fe20000000000 */
[----:B------:R-:W-:Y:S01]  /*0f80*/  IMAD R74, R4, R9, R13 ;  /* 0x00000009044a7224 */ /* 0x000fe200078e020d */
[----:B------:R-:W-:Y:S01]  /*0f90*/  IABS R13, R15 ;  /* 0x0000000f000d7213 */ /* 0x000fe20000000000 */
[----:B------:R-:W-:Y:S01]  /*0fa0*/  IMAD.MOV R8, RZ, RZ, -R8 ;  /* 0x000000ffff087224 */ /* 0x000fe200078e0a08 */
[----:B------:R-:W-:Y:S01]  /*0fb0*/  LOP3.LUT R113, R0, 0x52, RZ, 0xfc, !PT ;  /* 0x0000005200717812 */ /* 0x000fe200078efcff */
[----:B------:R-:W-:Y:S01]  /*0fc0*/  IMAD.IADD R5, R12, 0x1, R5 ;  /* 0x000000010c057824 */ /* 0x000fe200078e0205 */
[----:B------:R-:W-:Y:S01]  /*0fd0*/  LOP3.LUT R12, R87, 0x1c, R40, 0xfe, !PT ;  /* 0x0000001c570c7812 */ /* 0x000fe200078efe28 */
[----:B------:R-:W-:Y:S01]  /*0fe0*/  IMAD.MOV R7, RZ, RZ, -R7 ;  /* 0x000000ffff077224 */ /* 0x000fe200078e0a07 */
[----:B------:R-:W-:Y:S01]  /*0ff0*/  LOP3.LUT R131, R0, 0x48, RZ, 0xfc, !PT ;  /* 0x0000004800837812 */ /* 0x000fe200078efcff */
[----:B------:R-:W-:Y:S01]  /*1000*/  IMAD.HI.U32 R6, R86, R77, RZ ;  /* 0x0000004d56067227 */ /* 0x000fe200078e00ff */
[----:B------:R-:W-:Y:S01]  /*1010*/  IABS R73, R12 ;  /* 0x0000000c00497213 */ /* 0x000fe20000000000 */
[----:B------:R0:W-:Y:S01]  /*1020*/  STL [R1+0x328], R12 ;  /* 0x0003280c01007387 */ /* 0x0001e20000100800 */
[----:B------:R-:W-:Y:S01]  /*1030*/  IABS R47, R113 ;  /* 0x00000071002f7213 */ /* 0x000fe20000000000 */
[----:B------:R-:W-:Y:S01]  /*1040*/  IMAD R75, R4, R8, R75 ;  /* 0x00000008044b7224 */ /* 0x000fe200078e024b */
[----:B------:R-:W-:Y:S01]  /*1050*/  LOP3.LUT R128, R0, 0x5a, RZ, 0xfc, !PT ;  /* 0x0000005a00807812 */ /* 0x000fe200078efcff */
[----:B------:R-:W-:Y:S01]  /*1060*/  IMAD.HI.U32 R8, R86, R13, RZ ;  /* 0x0000000d56087227 */ /* 0x000fe200078e00ff */
[----:B------:R1:W-:Y:S01]  /*1070*/  STL [R1+0x36c], R16 ;  /* 0x00036c1001007387 */ /* 0x0003e20000100800 */
[----:B------:R-:W-:-:S02]  /*1080*/  IABS R53, R131 ;  /* 0x0000008300357213 */ /* 0x000fc40000000000 */
[----:B------:R-:W-:Y:S01]  /*1090*/  IMAD R76, R4, R7, R11 ;  /* 0x00000007044c7224 */ /* 0x000fe200078e020b */
[----:B------:R-:W-:Y:S01]  /*10a0*/  IABS R11, R16 ;  /* 0x00000010000b7213 */ /* 0x000fe20000000000 */
[----:B------:R-:W-:Y:S01]  /*10b0*/  IMAD.MOV R6, RZ, RZ, -R6 ;  /* 0x000000ffff067224 */ /* 0x000fe200078e0a06 */
[C---:B0-----:R-:W-:Y:S01]  /*10c0*/  LOP3.LUT R12, R87.reuse, 0x2a, R40, 0xfe, !PT ;  /* 0x0000002a570c7812 */ /* 0x041fe200078efe28 */
[----:B------:R-:W-:Y:S01]  /*10d0*/  IMAD.MOV R8, RZ, RZ, -R8 ;  /* 0x000000ffff087224 */ /* 0x000fe200078e0a08 */
[----:B------:R-:W-:Y:S01]  /*10e0*/  STL [R1+0x368], R110 ;  /* 0x0003686e01007387 */ /* 0x000fe20000100800 */
[----:B------:R-:W-:Y:S01]  /*10f0*/  IMAD.HI.U32 R9, R86, R69, RZ ;  /* 0x0000004556097227 */ /* 0x000fe200078e00ff */
[----:B-1----:R-:W-:Y:S02]  /*1100*/  LOP3.LUT R16, R87, 0x2c, R40, 0xfe, !PT ;  /* 0x0000002c57107812 */ /* 0x002fe400078efe28 */
[----:B------:R0:W-:Y:S01]  /*1110*/  STL [R1+0x364], R15 ;  /* 0x0003640f01007387 */ /* 0x0001e20000100800 */
[----:B------:R-:W-:Y:S01]  /*1120*/  IMAD R77, R4, R6, R77 ;  /* 0x00000006044d7224 */ /* 0x000fe200078e024d */
[----:B------:R-:W-:Y:S01]  /*1130*/  IABS R65, R16 ;  /* 0x0000001000417213 */ /* 0x000fe20000000000 */
[----:B------:R-:W-:Y:S01]  /*1140*/  IMAD.HI.U32 R6, R86, R11, RZ ;  /* 0x0000000b56067227 */ /* 0x000fe200078e00ff */
[----:B------:R1:W-:Y:S01]  /*1150*/  STL [R1+0x360], R14 ;  /* 0x0003600e01007387 */ /* 0x0003e20000100800 */
[----:B------:R-:W-:-:S02]  /*1160*/  LOP3.LUT R127, R0, 0x60, RZ, 0xfc, !PT ;  /* 0x00000060007f7812 */ /* 0x000fc400078efcff */
[----:B------:R-:W-:Y:S01]  /*1170*/  IMAD R70, R4, R8, R13 ;  /* 0x0000000804467224 */ /* 0x000fe200078e020d */
[----:B------:R2:W-:Y:S01]  /*1180*/  STL [R1+0x35c], R12 ;  /* 0x00035c0c01007387 */ /* 0x0005e20000100800 */
[----:B------:R-:W-:Y:S01]  /*1190*/  IMAD.MOV R9, RZ, RZ, -R9 ;  /* 0x000000ffff097224 */ /* 0x000fe200078e0a09 */
[----:B0-----:R-:W-:Y:S01]  /*11a0*/  IABS R15, R12 ;  /* 0x0000000c000f7213 */ /* 0x001fe20000000000 */
[----:B------:R-:W-:Y:S01]  /*11b0*/  IMAD.MOV R6, RZ, RZ, -R6 ;  /* 0x000000ffff067224 */ /* 0x000fe200078e0a06 */
[----:B------:R-:W-:Y:S01]  /*11c0*/  IABS R13, R139 ;  /* 0x0000008b000d7213 */ /* 0x000fe20000000000 */
[----:B------:R-:W-:Y:S01]  /*11d0*/  IMAD.HI.U32 R7, R86, R71, RZ ;  /* 0x0000004756077227 */ /* 0x000fe200078e00ff */
[C-C-:B-1----:R-:W-:Y:S01]  /*11e0*/  LOP3.LUT R14, R87.reuse, 0x30, R40.reuse, 0xfe, !PT ;  /* 0x00000030570e7812 */ /* 0x142fe200078efe28 */
[----:B------:R-:W-:Y:S01]  /*11f0*/  STL [R1+0x358], R16 ;  /* 0x0003581001007387 */ /* 0x000fe20000100800 */
[----:B------:R-:W-:Y:S01]  /*1200*/  LOP3.LUT R108, R0, 0x54, RZ, 0xfc, !PT ;  /* 0x00000054006c7812 */ /* 0x000fe200078efcff */
[----:B------:R-:W-:Y:S01]  /*1210*/  IMAD R69, R4, R9, R69 ;  /* 0x0000000904457224 */ /* 0x000fe200078e0245 */
[----:B--2---:R-:W-:Y:S01]  /*1220*/  LOP3.LUT R12, R87, 0x32, R40, 0xfe, !PT ;  /* 0x00000032570c7812 */ /* 0x004fe200078efe28 */
[----:B------:R-:W-:Y:S01]  /*1230*/  IMAD.HI.U32 R9, R86, R13, RZ ;  /* 0x0000000d56097227 */ /* 0x000fe200078e00ff */
[----:B------:R-:W-:Y:S01]  /*1240*/  LOP3.LUT R111, R0, 0x5c, RZ, 0xfc, !PT ;  /* 0x0000005c006f7812 */ /* 0x000fe200078efcff */
[----:B------:R-:W-:Y:S01]  /*1250*/  STL [R1+0x354], R14 ;  /* 0x0003540e01007387 */ /* 0x000fe20000100800 */
[----:B------:R-:W-:Y:S01]  /*1260*/  IABS R61, R12 ;  /* 0x0000000c003d7213 */ /* 0x000fe20000000000 */
[----:B------:R-:W-:Y:S01]  /*1270*/  IMAD R72, R4, R6, R11 ;  /* 0x0000000604487224 */ /* 0x000fe200078e020b */
[----:B------:R-:W-:Y:S01]  /*1280*/  IABS R11, R14 ;  /* 0x0000000e000b7213 */ /* 0x000fe20000000000 */
[----:B------:R-:W-:Y:S01]  /*1290*/  IMAD.HI.U32 R10, R86, R73, RZ ;  /* 0x00000049560a7227 */ /* 0x000fe200078e00ff */
[----:B------:R-:W-:Y:S01]  /*12a0*/  IABS R43, R111 ;  /* 0x0000006f002b7213 */ /* 0x000fe20000000000 */
[----:B------:R0:W-:Y:S01]  /*12b0*/  STL [R1+0x350], R12 ;  /* 0x0003500c01007387 */ /* 0x0001e20000100800 */
[C---:B------:R-:W-:Y:S01]  /*12c0*/  LOP3.LUT R124, R0.reuse, 0x6c, RZ, 0xfc, !PT ;  /* 0x0000006c007c7812 */ /* 0x040fe200078efcff */
[----:B------:R-:W-:Y:S01]  /*12d0*/  IMAD.MOV R7, RZ, RZ, -R7 ;  /* 0x000000ffff077224 */ /* 0x000fe200078e0a07 */
[C---:B------:R-:W-:Y:S01]  /*12e0*/  LOP3.LUT R129, R0.reuse, 0x58, RZ, 0xfc, !PT ;  /* 0x0000005800817812 */ /* 0x040fe200078efcff */
[----:B------:R-:W-:Y:S01]  /*12f0*/  IMAD.MOV R9, RZ, RZ, -R9 ;  /* 0x000000ffff097224 */ /* 0x000fe200078e0a09 */
[----:B------:R-:W-:Y:S01]  /*1300*/  LOP3.LUT R125, R0, 0x6a, RZ, 0xfc, !PT ;  /* 0x0000006a007d7812 */ /* 0x000fe200078efcff */
[----:B------:R-:W-:Y:S01]  /*1310*/  IMAD.HI.U32 R8, R86, R61, RZ ;  /* 0x0000003d56087227 */ /* 0x000fe200078e00ff */
[----:B------:R-:W-:Y:S01]  /*1320*/  IABS R45, R129 ;  /* 0x00000081002d7213 */ /* 0x000fe20000000000 */
[----:B------:R-:W-:Y:S01]  /*1330*/  STL [R1+0x348], R139 ;  /* 0x0003488b01007387 */ /* 0x000fe20000100800 */
[----:B------:R-:W-:Y:S01]  /*1340*/  LOP3.LUT R138, R0, 0x68, RZ, 0xfc, !PT ;  /* 0x00000068008a7812 */ /* 0x000fe200078efcff */
[----:B------:R-:W-:Y:S01]  /*1350*/  IMAD.MOV R10, RZ, RZ, -R10 ;  /* 0x000000ffff0a7224 */ /* 0x000fe200078e0a0a */
[----:B------:R-:W-:Y:S01]  /*1360*/  IABS R37, R125 ;  /* 0x0000007d00257213 */ /* 0x000fe20000000000 */
[----:B------:R-:W-:Y:S01]  /*1370*/  IMAD R71, R4, R7, R71 ;  /* 0x0000000704477224 */ /* 0x000fe200078e0247 */
[----:B------:R-:W-:Y:S01]  /*1380*/  STL [R1+0x344], R136 ;  /* 0x0003448801007387 */ /* 0x000fe20000100800 */
[----:B------:R-:W-:Y:S01]  /*1390*/  IMAD.HI.U32 R7, R86, R11, RZ ;  /* 0x0000000b56077227 */ /* 0x000fe200078e00ff */
[----:B------:R-:W-:-:S02]  /*13a0*/  LOP3.LUT R112, R0, 0x64, RZ, 0xfc, !PT ;  /* 0x0000006400707812 */ /* 0x000fc400078efcff */
[----:B------:R-:W-:Y:S01]  /*13b0*/  STL [R1+0x340], R135 ;  /* 0x0003408701007387 */ /* 0x000fe20000100800 */
[C---:B------:R-:W-:Y:S01]  /*13c0*/  IMAD R60, R4.reuse, R9, R13 ;  /* 0x00000009043c7224 */ /* 0x040fe200078e020d */
[----:B------:R-:W-:Y:S01]  /*13d0*/  IABS R13, R133 ;  /* 0x00000085000d7213 */ /* 0x000fe20000000000 */
[----:B------:R-:W-:Y:S01]  /*13e0*/  IMAD.MOV R8, RZ, RZ, -R8 ;  /* 0x000000ffff087224 */ /* 0x000fe200078e0a08 */
[----:B------:R-:W-:Y:S01]  /*13f0*/  STL [R1+0x33c], R134 ;  /* 0x00033c8601007387 */ /* 0x000fe20000100800 */
[----:B------:R-:W-:Y:S01]  /*1400*/  IMAD R73, R4, R10, R73 ;  /* 0x0000000a04497224 */ /* 0x000fe200078e0249 */
[----:B------:R-:W-:Y:S01]  /*1410*/  LOP3.LUT R156, R0, 0x78, RZ, 0xfc, !PT ;  /* 0x00000078009c7812 */ /* 0x000fe200078efcff */
[C---:B------:R-:W-:Y:S01]  /*1420*/  IMAD.HI.U32 R10, R86.reuse, R15, RZ ;  /* 0x0000000f560a7227 */ /* 0x040fe200078e00ff */
[----:B------:R-:W-:Y:S01]  /*1430*/  STL [R1+0x338], R133 ;  /* 0x0003388501007387 */ /* 0x000fe20000100800 */
[----:B------:R-:W-:Y:S02]  /*1440*/  IABS R39, R112 ;  /* 0x0000007000277213 */ /* 0x000fe40000000000 */
[----:B------:R-:W-:Y:S01]  /*1450*/  IMAD.MOV R7, RZ, RZ, -R7 ;  /* 0x000000ffff077224 */ /* 0x000fe200078e0a07 */
[----:B------:R-:W-:Y:S01]  /*1460*/  STL [R1+0x450], R123 ;  /* 0x0004507b01007387 */ /* 0x000fe20000100800 */
[----:B------:R-:W-:Y:S01]  /*1470*/  IMAD.HI.U32 R6, R86, R65, RZ ;  /* 0x0000004156067227 */ /* 0x000fe200078e00ff */
[----:B------:R-:W-:-:S02]  /*1480*/  LOP3.LUT R126, R0, 0x62, RZ, 0xfc, !PT ;  /* 0x00000062007e7812 */ /* 0x000fc400078efcff */
[----:B------:R-:W-:Y:S01]  /*1490*/  STL [R1+0x464], R132 ;  /* 0x0004648401007387 */ /* 0x000fe20000100800 */
[----:B------:R-:W-:Y:S01]  /*14a0*/  IMAD R61, R4, R8, R61 ;  /* 0x00000008043d7224 */ /* 0x000fe200078e023d */
[----:B------:R-:W-:Y:S01]  /*14b0*/  LOP3.LUT R120, R0, 0x74, RZ, 0xfc, !PT ;  /* 0x0000007400787812 */ /* 0x000fe200078efcff */
[----:B------:R-:W-:Y:S01]  /*14c0*/  IMAD.HI.U32 R8, R86, R13, RZ ;  /* 0x0000000d56087227 */ /* 0x000fe200078e00ff */
[----:B------:R-:W-:Y:S01]  /*14d0*/  STL [R1+0x474], R131 ;  /* 0x0004748301007387 */ /* 0x000fe20000100800 */
[----:B------:R-:W-:Y:S02]  /*14e0*/  IABS R41, R126 ;  /* 0x0000007e00297213 */ /* 0x000fe40000000000 */
[----:B------:R-:W-:Y:S01]  /*14f0*/  IMAD.MOV R10, RZ, RZ, -R10 ;  /* 0x000000ffff0a7224 */ /* 0x000fe200078e0a0a */
[----:B------:R-:W-:Y:S01]  /*1500*/  STL [R1+0x470], R105 ;  /* 0x0004706901007387 */ /* 0x000fe20000100800 */
[----:B------:R-:W-:Y:S01]  /*1510*/  IMAD R64, R4, R7, R11 ;  /* 0x0000000704407224 */ /* 0x000fe200078e020b */
[----:B------:R-:W-:Y:S01]  /*1520*/  IABS R11, R135 ;  /* 0x00000087000b7213 */ /* 0x000fe20000000000 */
[----:B------:R-:W-:Y:S01]  /*1530*/  IMAD.MOV R6, RZ, RZ, -R6 ;  /* 0x000000ffff067224 */ /* 0x000fe200078e0a06 */
[----:B------:R-:W-:Y:S01]  /*1540*/  STL [R1+0x46c], R130 ;  /* 0x00046c8201007387 */ /* 0x000fe20000100800 */
[----:B------:R-:W-:Y:S01]  /*1550*/  IMAD.MOV R8, RZ, RZ, -R8 ;  /* 0x000000ffff087224 */ /* 0x000fe200078e0a08 */
[----:B------:R-:W-:Y:S01]  /*1560*/  LOP3.LUT R121, R0, 0x72, RZ, 0xfc, !PT ;  /* 0x0000007200797812 */ /* 0x000fe200078efcff */
[----:B------:R-:W-:Y:S01]  /*1570*/  IMAD R68, R4, R10, R15 ;  /* 0x0000000a04447224 */ /* 0x000fe200078e020f */
[----:B------:R-:W-:Y:S01]  /*1580*/  IABS R15, R132 ;  /* 0x00000084000f7213 */ /* 0x000fe20000000000 */
[----:B------:R-:W-:Y:S01]  /*1590*/  IMAD.HI.U32 R9, R86, R55, RZ ;  /* 0x0000003756097227 */ /* 0x000fe200078e00ff */
[----:B------:R-:W-:Y:S01]  /*15a0*/  STL [R1+0x468], R122 ;  /* 0x0004687a01007387 */ /* 0x000fe20000100800 */
[----:B------:R-:W-:-:S02]  /*15b0*/  IABS R33, R120 ;  /* 0x0000007800217213 */ /* 0x000fc40000000000 */
[----:B------:R-:W-:Y:S01]  /*15c0*/  IMAD.HI.U32 R10, R86, R59, RZ ;  /* 0x0000003b560a7227 */ /* 0x000fe200078e00ff */
[----:B------:R-:W-:Y:S01]  /*15d0*/  STL [R1+0x460], R113 ;  /* 0x0004607101007387 */ /* 0x000fe20000100800 */
[----:B------:R-:W-:Y:S02]  /*15e0*/  LOP3.LUT R137, R0, 0x70, RZ, 0xfc, !PT ;  /* 0x0000007000897812 */ /* 0x000fe400078efcff */
[----:B------:R-:W-:Y:S01]  /*15f0*/  IMAD R65, R4, R6, R65 ;  /* 0x0000000604417224 */ /* 0x000fe200078e0241 */
[----:B------:R-:W-:Y:S01]  /*1600*/  STL [R1+0x45c], R108 ;  /* 0x00045c6c01007387 */ /* 0x000fe20000100800 */
[----:B------:R-:W-:Y:S01]  /*1610*/  IMAD.HI.U32 R6, R86, R11, RZ ;  /* 0x0000000b56067227 */ /* 0x000fe200078e00ff */
[----:B------:R-:W-:Y:S02]  /*1620*/  LOP3.LUT R117, R0, 0x82, RZ, 0xfc, !PT ;  /* 0x0000008200757812 */ /* 0x000fe400078efcff */
[----:B------:R-:W-:Y:S01]  /*1630*/  STL [R1+0x458], R129 ;  /* 0x0004588101007387 */ /* 0x000fe20000100800 */
[----:B------:R-:W-:Y:S01]  /*1640*/  IMAD R56, R4, R8, R13 ;  /* 0x0000000804387224 */ /* 0x000fe200078e020d */
[----:B------:R-:W-:Y:S01]  /*1650*/  IABS R13, R122 ;  /* 0x0000007a000d7213 */ /* 0x000fe20000000000 */
[----:B------:R-:W-:Y:S01]  /*1660*/  IMAD.MOV R9, RZ, RZ, -R9 ;  /* 0x000000ffff097224 */ /* 0x000fe200078e0a09 */
[----:B------:R-:W-:Y:S01]  /*1670*/  STL [R1+0x454], R128 ;  /* 0x0004548001007387 */ /* 0x000fe20000100800 */
[----:B------:R-:W-:Y:S01]  /*1680*/  IMAD.MOV R10, RZ, RZ, -R10 ;  /* 0x000000ffff0a7224 */ /* 0x000fe200078e0a0a */
[----:B------:R-:W-:Y:S01]  /*1690*/  IABS R35, R137 ;  /* 0x0000008900237213 */ /* 0x000fe20000000000 */
[----:B------:R-:W-:Y:S01]  /*16a0*/  IMAD.MOV R6, RZ, RZ, -R6 ;  /* 0x000000ffff067224 */ /* 0x000fe200078e0a06 */
[----:B------:R-:W-:Y:S01]  /*16b0*/  STL [R1+0x44c], R111 ;  /* 0x00044c6f01007387 */ /* 0x000fe20000100800 */
[----:B------:R-:W-:Y:S01]  /*16c0*/  IMAD.HI.U32 R7, R86, R57, RZ ;  /* 0x0000003956077227 */ /* 0x000fe200078e00ff */
[----:B------:R-:W-:-:S02]  /*16d0*/  LOP3.LUT R119, R0, 0x7a, RZ, 0xfc, !PT ;  /* 0x0000007a00777812 */ /* 0x000fc400078efcff */
[----:B------:R-:W-:Y:S01]  /*16e0*/  STL [R1+0x448], R127 ;  /* 0x0004487f01007387 */ /* 0x000fe20000100800 */
[----:B------:R-:W-:Y:S01]  /*16f0*/  IMAD R55, R4, R9, R55 ;  /* 0x0000000904377224 */ /* 0x000fe200078e0237 */
[----:B------:R-:W-:Y:S01]  /*1700*/  LOP3.LUT R118, R0, 0x7c, RZ, 0xfc, !PT ;  /* 0x0000007c00767812 */ /* 0x000fe200078efcff */
[----:B------:R-:W-:Y:S01]  /*1710*/  IMAD R59, R4, R10, R59 ;  /* 0x0000000a043b7224 */ /* 0x000fe200078e023b */
[----:B------:R-:W-:Y:S01]  /*1720*/  STL [R1+0x444], R126 ;  /* 0x0004447e01007387 */ /* 0x000fe20000100800 */
[----:B------:R-:W-:Y:S01]  /*1730*/  IMAD.HI.U32 R9, R86, R13, RZ ;  /* 0x0000000d56097227 */ /* 0x000fe200078e00ff */
[----:B------:R-:W-:Y:S02]  /*1740*/  LOP3.LUT R116, R0, 0x84, RZ, 0xfc, !PT ;  /* 0x0000008400747812 */ /* 0x000fe400078efcff */
[----:B------:R-:W-:Y:S01]  /*1750*/  STL [R1+0x440], R112 ;  /* 0x0004407001007387 */ /* 0x000fe20000100800 */
[----:B------:R-:W-:Y:S01]  /*1760*/  IMAD.HI.U32 R10, R86, R15, RZ ;  /* 0x0000000f560a7227 */ /* 0x000fe200078e00ff */
[----:B------:R-:W-:-:S02]  /*1770*/  LOP3.LUT R155, R0, 0x80, RZ, 0xfc, !PT ;  /* 0x00000080009b7812 */ /* 0x000fc400078efcff */
        /* <DEDUP_REMOVED lines=10> */
[----:B0-----:R-:W-:-:S02]  /*1820*/  LOP3.LUT R12, R0, 0x88, RZ, 0xfc, !PT ;  /* 0x00000088000c7812 */ /* 0x001fc400078efcff */
[----:B------:R-:W-:Y:S01]  /*1830*/  STL [R1+0x4cc], R137 ;  /* 0x0004cc8901007387 */ /* 0x000fe20000100800 */
[----:B------:R-:W-:Y:S01]  /*1840*/  IMAD R57, R4, R7, R57 ;  /* 0x0000000704397224 */ /* 0x000fe200078e0239 */
[----:B------:R-:W-:Y:S01]  /*1850*/  IABS R27, R116 ;  /* 0x00000074001b7213 */ /* 0x000fe20000000000 */
[----:B------:R-:W-:Y:S01]  /*1860*/  IMAD.HI.U32 R7, R86, R11, RZ ;  /* 0x0000000b56077227 */ /* 0x000fe200078e00ff */
[----:B------:R-:W-:Y:S01]  /*1870*/  STL [R1+0x4d0], R121 ;  /* 0x0004d07901007387 */ /* 0x000fe20000100800 */
[----:B------:R-:W-:Y:S02]  /*1880*/  LOP3.LUT R154, R0, 0x8a, RZ, 0xfc, !PT ;  /* 0x0000008a009a7812 */ /* 0x000fe400078efcff */
[C---:B------:R-:W-:Y:S01]  /*1890*/  IMAD R48, R4.reuse, R9, R13 ;  /* 0x0000000904307224 */ /* 0x040fe200078e020d */
[----:B------:R-:W-:Y:S01]  /*18a0*/  IABS R13, R128 ;  /* 0x00000080000d7213 */ /* 0x000fe20000000000 */
[----:B------:R-:W-:Y:S01]  /*18b0*/  IMAD R54, R4, R10, R15 ;  /* 0x0000000a04367224 */ /* 0x000fe200078e020f */
[----:B------:R-:W-:Y:S01]  /*18c0*/  IABS R15, R127 ;  /* 0x0000007f000f7213 */ /* 0x000fe20000000000 */
[----:B------:R-:W-:Y:S01]  /*18d0*/  IMAD.MOV R8, RZ, RZ, -R8 ;  /* 0x000000ffff087224 */ /* 0x000fe200078e0a08 */
[----:B------:R-:W-:Y:S01]  /*18e0*/  STL [R1+0x4e0], R120 ;  /* 0x0004e07801007387 */ /* 0x000fe20000100800 */
[----:B------:R-:W-:Y:S01]  /*18f0*/  IMAD.HI.U32 R10, R86, R47, RZ ;  /* 0x0000002f560a7227 */ /* 0x000fe200078e00ff */
[----:B------:R-:W-:-:S02]  /*1900*/  IABS R29, R155 ;  /* 0x0000009b001d7213 */ /* 0x000fc40000000000 */
[----:B------:R-:W-:Y:S01]  /*1910*/  STL [R1+0x4dc], R156 ;  /* 0x0004dc9c01007387 */ /* 0x000fe20000100800 */
[----:B------:R-:W-:Y:S01]  /*1920*/  IMAD.MOV R7, RZ, RZ, -R7 ;  /* 0x000000ffff077224 */ /* 0x000fe200078e0a07 */
[----:B------:R-:W-:Y:S01]  /*1930*/  LOP3.LUT R115, R0, 0x8c, RZ, 0xfc, !PT ;  /* 0x0000008c00737812 */ /* 0x000fe200078efcff */
[----:B------:R-:W-:Y:S01]  /*1940*/  IMAD.HI.U32 R6, R86, R53, RZ ;  /* 0x0000003556067227 */ /* 0x000fe200078e00ff */
[----:B------:R-:W-:Y:S01]  /*1950*/  STL [R1+0x4e4], R119 ;  /* 0x0004e47701007387 */ /* 0x000fe20000100800 */
[----:B------:R-:W-:Y:S02]  /*1960*/  LOP3.LUT R114, R0, 0x90, RZ, 0xfc, !PT ;  /* 0x0000009000727812 */ /* 0x000fe400078efcff */
[----:B------:R-:W-:Y:S01]  /*1970*/  IMAD R49, R4, R8, R49 ;  /* 0x0000000804317224 */ /* 0x000fe200078e0231 */
[----:B------:R-:W-:Y:S01]  /*1980*/  STL [R1+0x4ec], R118 ;  /* 0x0004ec7601007387 */ /* 0x000fe20000100800 */
[----:B------:R-:W-:Y:S01]  /*1990*/  IMAD.MOV R10, RZ, RZ, -R10 ;  /* 0x000000ffff0a7224 */ /* 0x000fe200078e0a0a */
[----:B------:R-:W-:Y:S01]  /*19a0*/  LOP3.LUT R153, R0, 0x94, RZ, 0xfc, !PT ;  /* 0x0000009400997812 */ /* 0x000fe200078efcff */
[----:B------:R-:W-:Y:S01]  /*19b0*/  IMAD.HI.U32 R8, R86, R13, RZ ;  /* 0x0000000d56087227 */ /* 0x000fe200078e00ff */
[----:B------:R-:W-:Y:S01]  /*19c0*/  STL [R1+0x4f8], R155 ;  /* 0x0004f89b01007387 */ /* 0x000fe20000100800 */
[----:B------:R-:W-:-:S02]  /*19d0*/  IABS R25, R154 ;  /* 0x0000009a00197213 */ /* 0x000fc40000000000 */
[C---:B------:R-:W-:Y:S01]  /*19e0*/  IMAD R52, R4.reuse, R7, R11 ;  /* 0x0000000704347224 */ /* 0x040fe200078e020b */
[----:B------:R-:W-:Y:S01]  /*19f0*/  IABS R11, R108 ;  /* 0x0000006c000b7213 */ /* 0x000fe20000000000 */
[----:B------:R-:W-:Y:S01]  /*1a00*/  IMAD.MOV R6, RZ, RZ, -R6 ;  /* 0x000000ffff067224 */ /* 0x000fe200078e0a06 */
[----:B------:R-:W-:Y:S01]  /*1a10*/  STL [R1+0x4f4], R117 ;  /* 0x0004f47501007387 */ /* 0x000fe20000100800 */
[----:B------:R-:W-:Y:S01]  /*1a20*/  IMAD R47, R4, R10, R47 ;  /* 0x0000000a042f7224 */ /* 0x000fe200078e022f */
[----:B------:R-:W-:Y:S01]  /*1a30*/  LOP3.LUT R16, R0, 0x98, RZ, 0xfc, !PT ;  /* 0x0000009800107812 */ /* 0x000fe200078efcff */
[----:B------:R-:W-:Y:S01]  /*1a40*/  IMAD.MOV R8, RZ, RZ, -R8 ;  /* 0x000000ffff087224 */ /* 0x000fe200078e0a08 */
[----:B------:R0:W-:Y:S01]  /*1a50*/  STL [R1+0x4e8], R12 ;  /* 0x0004e80c01007387 */ /* 0x0001e20000100800 */
[----:B------:R-:W-:Y:S01]  /*1a60*/  IMAD.HI.U32 R10, R86, R15, RZ ;  /* 0x0000000f560a7227 */ /* 0x000fe200078e00ff */
[----:B------:R-:W-:Y:S02]  /*1a70*/  LOP3.LUT R14, R0, 0x9c, RZ, 0xfc, !PT ;  /* 0x0000009c000e7812 */ /* 0x000fe400078efcff */
[----:B------:R-:W-:Y:S01]  /*1a80*/  STL [R1+0x4f0], R116 ;  /* 0x0004f07401007387 */ /* 0x000fe20000100800 */
[----:B------:R-:W-:Y:S01]  /*1a90*/  IMAD R53, R4, R6, R53 ;  /* 0x0000000604357224 */ /* 0x000fe200078e0235 */
[----:B------:R-:W-:Y:S01]  /*1aa0*/  IABS R23, R114 ;  /* 0x0000007200177213 */ /* 0x000fe20000000000 */
[----:B------:R-:W-:Y:S01]  /*1ab0*/  IMAD.HI.U32 R6, R86, R11, RZ ;  /* 0x0000000b56067227 */ /* 0x000fe200078e00ff */
[----:B------:R-:W-:Y:S01]  /*1ac0*/  STL [R1+0x4d8], R154 ;  /* 0x0004d89a01007387 */ /* 0x000fe20000100800 */
[----:B------:R-:W-:-:S02]  /*1ad0*/  LOP3.LUT R152, R0, 0xa2, RZ, 0xfc, !PT ;  /* 0x000000a200987812 */ /* 0x000fc400078efcff */
[----:B------:R-:W-:Y:S01]  /*1ae0*/  IMAD R44, R4, R8, R13 ;  /* 0x00000008042c7224 */ /* 0x000fe200078e020d */
[----:B------:R-:W-:Y:S01]  /*1af0*/  IABS R13, R124 ;  /* 0x0000007c000d7213 */ /* 0x000fe20000000000 */
[----:B------:R-:W-:Y:S01]  /*1b00*/  IMAD.MOV R10, RZ, RZ, -R10 ;  /* 0x000000ffff0a7224 */ /* 0x000fe200078e0a0a */
[----:B------:R-:W-:Y:S01]  /*1b10*/  STL [R1+0x4d4], R115 ;  /* 0x0004d47301007387 */ /* 0x000fe20000100800 */
[----:B------:R-:W-:Y:S01]  /*1b20*/  IMAD.HI.U32 R9, R86, R43, RZ ;  /* 0x0000002b56097227 */ /* 0x000fe200078e00ff */
[C---:B------:R-:W-:Y:S02]  /*1b30*/  LOP3.LUT R63, R0.reuse, 0xa4, RZ, 0xfc, !PT ;  /* 0x000000a4003f7812 */ /* 0x040fe400078efcff */
[----:B------:R-:W-:Y:S01]  /*1b40*/  LOP3.LUT R62, R0, 0xa8, RZ, 0xfc, !PT ;  /* 0x000000a8003e7812 */ /* 0x000fe200078efcff */
[----:B------:R-:W-:Y:S01]  /*1b50*/  IMAD.MOV R6, RZ, RZ, -R6 ;  /* 0x000000ffff067224 */ /* 0x000fe200078e0a06 */
[----:B------:R-:W-:Y:S01]  /*1b60*/  IABS R21, R153 ;  /* 0x0000009900157213 */ /* 0x000fe20000000000 */
[----:B------:R-:W-:Y:S01]  /*1b70*/  IMAD R42, R4, R10, R15 ;  /* 0x0000000a042a7224 */ /* 0x000fe200078e020f */
[----:B------:R-:W-:Y:S01]  /*1b80*/  IABS R15, R12 ;  /* 0x0000000c000f7213 */ /* 0x000fe20000000000 */
[----:B------:R-:W-:Y:S01]  /*1b90*/  IMAD.MOV R9, RZ, RZ, -R9 ;  /* 0x000000ffff097224 */ /* 0x000fe200078e0a09 */
[----:B0-----:R-:W-:Y:S01]  /*1ba0*/  LOP3.LUT R12, R0, 0x92, RZ, 0xfc, !PT ;  /* 0x00000092000c7812 */ /* 0x001fe200078efcff */
[----:B------:R-:W-:Y:S01]  /*1bb0*/  IMAD.HI.U32 R10, R86, R13, RZ ;  /* 0x0000000d560a7227 */ /* 0x000fe200078e00ff */
[----:B------:R-:W-:-:S02]  /*1bc0*/  LOP3.LUT R88, R0, 0xb0, RZ, 0xfc, !PT ;  /* 0x000000b000587812 */ /* 0x000fc400078efcff */
[----:B------:R-:W-:Y:S01]  /*1bd0*/  LOP3.LUT R66, R0, 0xb4, RZ, 0xfc, !PT ;  /* 0x000000b400427812 */ /* 0x000fe200078efcff */
[----:B------:R-:W-:Y:S01]  /*1be0*/  IMAD R46, R4, R6, R11 ;  /* 0x00000006042e7224 */ /* 0x000fe200078e020b */
[----:B------:R-:W-:Y:S01]  /*1bf0*/  IABS R11, R138 ;  /* 0x0000008a000b7213 */ /* 0x000fe20000000000 */
[----:B------:R-:W-:Y:S01]  /*1c00*/  IMAD.HI.U32 R7, R86, R45, RZ ;  /* 0x0000002d56077227 */ /* 0x000fe200078e00ff */
[----:B------:R0:W-:Y:S03]  /*1c10*/  STL [R1+0x4c4], R12 ;  /* 0x0004c40c01007387 */ /* 0x0001e60000100800 */
[----:B------:R-:W-:Y:S01]  /*1c20*/  IMAD R43, R4, R9, R43 ;  /* 0x00000009042b7224 */ /* 0x000fe200078e022b */
[----:B------:R-:W-:Y:S01]  /*1c30*/  STL [R1+0x4c8], R114 ;  /* 0x0004c87201007387 */ /* 0x000fe20000100800 */
[----:B------:R-:W-:Y:S02]  /*1c40*/  IMAD.MOV R10, RZ, RZ, -R10 ;  /* 0x000000ffff0a7224 */ /* 0x000fe400078e0a0a */
[C---:B------:R-:W-:Y:S01]  /*1c50*/  IMAD.HI.U32 R9, R86.reuse, R37, RZ ;  /* 0x0000002556097227 */ /* 0x040fe200078e00ff */
[----:B------:R-:W-:Y:S03]  /*1c60*/  STL [R1+0x4c0], R153 ;  /* 0x0004c09901007387 */ /* 0x000fe60000100800 */
[----:B------:R-:W-:Y:S01]  /*1c70*/  IMAD.MOV R7, RZ, RZ, -R7 ;  /* 0x000000ffff077224 */ /* 0x000fe200078e0a07 */
[----:B------:R-:W-:Y:S01]  /*1c80*/  STL [R1+0x4bc], R16 ;  /* 0x0004bc1001007387 */ /* 0x000fe20000100800 */
[----:B------:R-:W-:-:S04]  /*1c90*/  IMAD.HI.U32 R8, R86, R11, RZ ;  /* 0x0000000b56087227 */ /* 0x000fc800078e00ff */
[C---:B------:R-:W-:Y:S01]  /*1ca0*/  IMAD R36, R4.reuse, R10, R13 ;  /* 0x0000000a04247224 */ /* 0x040fe200078e020d */
[----:B------:R-:W-:Y:S01]  /*1cb0*/  IABS R13, R156 ;  /* 0x0000009c000d7213 */ /* 0x000fe20000000000 */
[----:B------:R-:W-:Y:S02]  /*1cc0*/  IMAD.MOV R9, RZ, RZ, -R9 ;  /* 0x000000ffff097224 */ /* 0x000fe400078e0a09 */
[----:B------:R-:W-:Y:S02]  /*1cd0*/  IMAD R45, R4, R7, R45 ;  /* 0x00000007042d7224 */ /* 0x000fe400078e022d */
[----:B------:R-:W-:Y:S02]  /*1ce0*/  IMAD.MOV R8, RZ, RZ, -R8 ;  /* 0x000000ffff087224 */ /* 0x000fe400078e0a08 */
[----:B------:R-:W-:-:S04]  /*1cf0*/  IMAD.HI.U32 R7, R86, R39, RZ ;  /* 0x0000002756077227 */ /* 0x000fc800078e00ff */
[----:B------:R-:W-:Y:S02]  /*1d00*/  IMAD R37, R4, R9, R37 ;  /* 0x0000000904257224 */ /* 0x000fe400078e0225 */
[----:B------:R-:W-:-:S04]  /*1d10*/  IMAD.HI.U32 R9, R86, R13, RZ ;  /* 0x0000000d56097227 */ /* 0x000fc800078e00ff */
[----:B------:R-:W-:Y:S01]  /*1d20*/  IMAD R38, R4, R8, R11 ;  /* 0x0000000804267224 */ /* 0x000fe200078e020b */
[----:B------:R-:W-:Y:S01]  /*1d30*/  IABS R11, R121 ;  /* 0x00000079000b7213 */ /* 0x000fe20000000000 */
[----:B------:R-:W-:Y:S02]  /*1d40*/  IMAD.MOV R7, RZ, RZ, -R7 ;  /* 0x000000ffff077224 */ /* 0x000fe400078e0a07 */
[----:B------:R-:W-:-:S04]  /*1d50*/  IMAD.HI.U32 R6, R86, R41, RZ ;  /* 0x0000002956067227 */ /* 0x000fc800078e00ff */
[----:B------:R-:W-:Y:S02]  /*1d60*/  IMAD.MOV R9, RZ, RZ, -R9 ;  /* 0x000000ffff097224 */ /* 0x000fe400078e0a09 */
[----:B------:R-:W-:-:S04]  /*1d70*/  IMAD.HI.U32 R8, R86, R33, RZ ;  /* 0x0000002156087227 */ /* 0x000fc800078e00ff */
[----:B------:R-:W-:Y:S02]  /*1d80*/  IMAD R39, R4, R7, R39 ;  /* 0x0000000704277224 */ /* 0x000fe400078e0227 */
[----:B------:R-:W-:Y:S02]  /*1d90*/  IMAD.MOV R6, RZ, RZ, -R6 ;  /* 0x000000ffff067224 */ /* 0x000fe400078e0a06 */
        /* <DEDUP_REMOVED lines=16> */
[----:B------:R-:W-:-:S04]  /*1ea0*/  IMAD.HI.U32 R6, R86, R11, RZ ;  /* 0x0000000b56067227 */ /* 0x000fc800078e00ff */
[----:B------:R-:W-:Y:S02]  /*1eb0*/  IMAD.MOV R10, RZ, RZ, -R10 ;  /* 0x000000ffff0a7224 */ /* 0x000fe400078e0a0a */
[----:B------:R-:W-:Y:S01]  /*1ec0*/  IMAD R28, R4, R8, R13 ;  /* 0x00000008041c7224 */ /* 0x000fe200078e020d */
[----:B------:R-:W-:Y:S01]  /*1ed0*/  IABS R13, R12 ;  /* 0x0000000c000d7213 */ /* 0x000fe20000000000 */
[----:B------:R-:W-:Y:S01]  /*1ee0*/  IMAD.MOV R9, RZ, RZ, -R9 ;  /* 0x000000ffff097224 */ /* 0x000fe200078e0a09 */
[----:B0-----:R-:W-:Y:S01]  /*1ef0*/  LOP3.LUT R12, R0, 0xa0, RZ, 0xfc, !PT ;  /* 0x000000a0000c7812 */ /* 0x001fe200078efcff */
[----:B------:R-:W-:Y:S02]  /*1f00*/  IMAD.MOV R6, RZ, RZ, -R6 ;  /* 0x000000ffff067224 */ /* 0x000fe400078e0a06 */
[----:B------:R-:W-:Y:S01]  /*1f10*/  IMAD R31, R4, R10, R31 ;  /* 0x0000000a041f7224 */ /* 0x000fe200078e021f */
[----:B------:R-:W-:Y:S01]  /*1f20*/  IABS R17, R12 ;  /* 0x0000000c00117213 */ /* 0x000fe20000000000 */
[----:B------:R-:W-:-:S04]  /*1f30*/  IMAD.HI.U32 R7, R86, R29, RZ ;  /* 0x0000001d56077227 */ /* 0x000fc800078e00ff */
[----:B------:R-:W-:-:S04]  /*1f40*/  IMAD.HI.U32 R10, R86, R15, RZ ;  /* 0x0000000f560a7227 */ /* 0x000fc800078e00ff */
[----:B------:R-:W-:Y:S02]  /*1f50*/  IMAD R27, R4, R9, R27 ;  /* 0x00000009041b7224 */ /* 0x000fe400078e021b */
[----:B------:R-:W-:-:S04]  /*1f60*/  IMAD.HI.U32 R9, R86, R13, RZ ;  /* 0x0000000d56097227 */ /* 0x000fc800078e00ff */
[C---:B------:R-:W-:Y:S01]  /*1f70*/  IMAD R30, R4.reuse, R6, R11 ;  /* 0x00000006041e7224 */ /* 0x040fe200078e020b */
[----:B------:R-:W-:Y:S01]  /*1f80*/  IABS R11, R115 ;  /* 0x00000073000b7213 */ /* 0x000fe20000000000 */
[----:B------:R-:W-:Y:S02]  /*1f90*/  IMAD.MOV R7, RZ, RZ, -R7 ;  /* 0x000000ffff077224 */ /* 0x000fe400078e0a07 */
[----:B------:R-:W-:Y:S02]  /*1fa0*/  IMAD.MOV R10, RZ, RZ, -R10 ;  /* 0x000000ffff0a7224 */ /* 0x000fe400078e0a0a */
[----:B------:R-:W-:Y:S02]  /*1fb0*/  IMAD.MOV R9, RZ, RZ, -R9 ;  /* 0x000000ffff097224 */ /* 0x000fe400078e0a09 */
[C---:B------:R-:W-:Y:S02]  /*1fc0*/  IMAD R29, R4.reuse, R7, R29 ;  /* 0x00000007041d7224 */ /* 0x040fe400078e021d */
[----:B------:R-:W-:Y:S01]  /*1fd0*/  IMAD R26, R4, R10, R15 ;  /* 0x0000000a041a7224 */ /* 0x000fe200078e020f */
[----:B------:R-:W-:Y:S01]  /*1fe0*/  LOP3.LUT R15, R0, 0x9a, RZ, 0xfc, !PT ;  /* 0x0000009a000f7812 */ /* 0x000fe200078efcff */
[----:B------:R-:W-:-:S03]  /*1ff0*/  IMAD.HI.U32 R7, R86, R11, RZ ;  /* 0x0000000b56077227 */ /* 0x000fc600078e00ff */
[----:B------:R-:W-:Y:S01]  /*2000*/  IABS R19, R15 ;  /* 0x0000000f00137213 */ /* 0x000fe20000000000 */
[----:B------:R-:W-:Y:S01]  /*2010*/  IMAD R22, R4, R9, R13 ;  /* 0x0000000904167224 */ /* 0x000fe200078e020d */
[----:B------:R0:W-:Y:S01]  /*2020*/  STL [R1+0x4b8], R15 ;  /* 0x0004b80f01007387 */ /* 0x0001e20000100800 */
[C---:B------:R-:W-:Y:S01]  /*2030*/  IMAD.HI.U32 R9, R86.reuse, R17, RZ ;  /* 0x0000001156097227 */ /* 0x040fe200078e00ff */
[----:B------:R-:W-:Y:S02]  /*2040*/  IABS R13, R14 ;  /* 0x0000000e000d7213 */ /* 0x000fe40000000000 */
[----:B------:R1:W-:Y:S01]  /*2050*/  STL [R1+0x4b4], R14 ;  /* 0x0004b40e01007387 */ /* 0x0003e20000100800 */
[----:B------:R-:W-:Y:S02]  /*2060*/  IMAD.MOV R7, RZ, RZ, -R7 ;  /* 0x000000ffff077224 */ /* 0x000fe400078e0a07 */
[----:B------:R-:W-:Y:S01]  /*2070*/  IMAD.HI.U32 R6, R86, R25, RZ ;  /* 0x0000001956067227 */ /* 0x000fe200078e00ff */
[----:B------:R2:W-:Y:S01]  /*2080*/  STL [R1+0x4b0], R12 ;  /* 0x0004b00c01007387 */ /* 0x0005e20000100800 */
[----:B0-----:R-:W-:-:S02]  /*2090*/  IABS R15, R152 ;  /* 0x00000098000f7213 */ /* 0x001fc40000000000 */
[----:B------:R-:W-:Y:S01]  /*20a0*/  IMAD.MOV R9, RZ, RZ, -R9 ;  /* 0x000000ffff097224 */ /* 0x000fe200078e0a09 */
[----:B------:R-:W-:Y:S01]  /*20b0*/  STL [R1+0x4ac], R152 ;  /* 0x0004ac9801007387 */ /* 0x000fe20000100800 */
[----:B------:R-:W-:Y:S01]  /*20c0*/  IMAD R67, R5, 0x40, R162 ;  /* 0x0000004005437824 */ /* 0x000fe200078e02a2 */
[----:B-1----:R-:W-:Y:S01]  /*20d0*/  LOP3.LUT R14, R0, 0xaa, RZ, 0xfc, !PT ;  /* 0x000000aa000e7812 */ /* 0x002fe200078efcff */
[----:B------:R-:W-:Y:S01]  /*20e0*/  IMAD R24, R4, R7, R11 ;  /* 0x0000000704187224 */ /* 0x000fe200078e020b */
[----:B------:R-:W-:Y:S01]  /*20f0*/  IABS R11, R16 ;  /* 0x00000010000b7213 */ /* 0x000fe20000000000 */
[----:B------:R-:W-:Y:S01]  /*2100*/  IMAD.HI.U32 R8, R86, R23, RZ ;  /* 0x0000001756087227 */ /* 0x000fe200078e00ff */
[----:B------:R-:W-:Y:S01]  /*2110*/  STL [R1+0x4a8], R63 ;  /* 0x0004a83f01007387 */ /* 0x000fe20000100800 */
[----:B--2---:R-:W-:Y:S02]  /*2120*/  LOP3.LUT R12, R0, 0xac, RZ, 0xfc, !PT ;  /* 0x000000ac000c7812 */ /* 0x004fe400078efcff */
[----:B------:R-:W-:Y:S01]  /*2130*/  IMAD.MOV R6, RZ, RZ, -R6 ;  /* 0x000000ffff067224 */ /* 0x000fe200078e0a06 */
[----:B------:R0:W-:Y:S01]  /*2140*/  STL [R1+0x4a4], R62 ;  /* 0x0004a43e01007387 */ /* 0x0001e20000100800 */
[----:B------:R-:W-:Y:S01]  /*2150*/  IMAD R17, R4, R9, R17 ;  /* 0x0000000904117224 */ /* 0x000fe200078e0211 */
[----:B------:R-:W-:Y:S01]  /*2160*/  IABS R9, R62 ;  /* 0x0000003e00097213 */ /* 0x000fe20000000000 */
[----:B------:R-:W-:Y:S01]  /*2170*/  IMAD.HI.U32 R10, R86, R21, RZ ;  /* 0x00000015560a7227 */ /* 0x000fe200078e00ff */
[----:B------:R-:W-:Y:S01]  /*2180*/  STL [R1+0x4a0], R14 ;  /* 0x0004a00e01007387 */ /* 0x000fe20000100800 */
[----:B------:R-:W-:-:S02]  /*2190*/  ISETP.GE.AND P1, PT, R67, RZ, PT ;  /* 0x000000ff4300720c */ /* 0x000fc40003f26270 */
[----:B------:R-:W-:Y:S01]  /*21a0*/  IMAD.MOV R8, RZ, RZ, -R8 ;  /* 0x000000ffff087224 */ /* 0x000fe200078e0a08 */
[----:B------:R-:W-:Y:S01]  /*21b0*/  STL [R1+0x49c], R12 ;  /* 0x00049c0c01007387 */ /* 0x000fe20000100800 */
[----:B------:R-:W-:Y:S01]  /*21c0*/  IMAD R25, R4, R6, R25 ;  /* 0x0000000604197224 */ /* 0x000fe200078e0219 */
[----:B0-----:R-:W-:Y:S01]  /*21d0*/  IABS R62, R67 ;  /* 0x00000043003e7213 */ /* 0x001fe20000000000 */
[----:B------:R-:W-:Y:S01]  /*21e0*/  IMAD.HI.U32 R6, R86, R11, RZ ;  /* 0x0000000b56067227 */ /* 0x000fe200078e00ff */
[----:B------:R-:W-:Y:S03]  /*21f0*/  STL [R1+0x2fc], R67 ;  /* 0x0002fc4301007387 */ /* 0x000fe60000100800 */
[----:B------:R-:W-:Y:S01]  /*2200*/  IMAD.MOV R10, RZ, RZ, -R10 ;  /* 0x000000ffff0a7224 */ /* 0x000fe200078e0a0a */
[----:B------:R-:W-:Y:S01]  /*2210*/  STL [R1+0x498], R88 ;  /* 0x0004985801007387 */ /* 0x000fe20000100800 */
[----:B------:R-:W-:-:S02]  /*2220*/  IMAD R23, R4, R8, R23 ;  /* 0x0000000804177224 */ /* 0x000fc400078e0217 */
[----:B------:R-:W-:-:S04]  /*2230*/  IMAD.HI.U32 R2, R2, R62, RZ ;  /* 0x0000003e02027227 */ /* 0x000fc800078e00ff */
[----:B------:R-:W-:-:S04]  /*2240*/  IMAD.HI.U32 R8, R86, R13, RZ ;  /* 0x0000000d56087227 */ /* 0x000fc800078e00ff */
[----:B------:R-:W-:Y:S02]  /*2250*/  IMAD.MOV R6, RZ, RZ, -R6 ;  /* 0x000000ffff067224 */ /* 0x000fe400078e0a06 */
[----:B------:R-:W-:Y:S02]  /*2260*/  IMAD R21, R4, R10, R21 ;  /* 0x0000000a04157224 */ /* 0x000fe400078e0215 */
[----:B------:R-:W-:Y:S02]  /*2270*/  IMAD.MOV R2, RZ, RZ, -R2 ;  /* 0x000000ffff027224 */ /* 0x000fe400078e0a02 */
[----:B------:R-:W-:-:S04]  /*2280*/  IMAD.HI.U32 R10, R86, R15, RZ ;  /* 0x0000000f560a7227 */ /* 0x000fc800078e00ff */
[----:B------:R-:W-:Y:S02]  /*2290*/  IMAD.MOV R8, RZ, RZ, -R8 ;  /* 0x000000ffff087224 */ /* 0x000fe400078e0a08 */
[----:B------:R-:W-:Y:S01]  /*22a0*/  IMAD R20, R4, R6, R11 ;  /* 0x0000000604147224 */ /* 0x000fe200078e020b */
[----:B------:R-:W-:Y:S01]  /*22b0*/  IABS R11, R12 ;  /* 0x0000000c000b7213 */ /* 0x000fe20000000000 */
[----:B------:R-:W-:-:S04]  /*22c0*/  IMAD.HI.U32 R7, R86, R19, RZ ;  /* 0x0000001356077227 */ /* 0x000fc800078e00ff */
[C---:B------:R-:W-:Y:S01]  /*22d0*/  IMAD R62, R3.reuse, R2, R62 ;  /* 0x00000002033e7224 */ /* 0x040fe200078e023e */
[----:B------:R-:W-:Y:S01]  /*22e0*/  LOP3.LUT R2, R0, 0xba, RZ, 0xfc, !PT ;  /* 0x000000ba00027812 */ /* 0x000fe200078efcff */
[----:B------:R-:W-:Y:S02]  /*22f0*/  IMAD.MOV R10, RZ, RZ, -R10 ;  /* 0x000000ffff0a7224 */ /* 0x000fe400078e0a0a */
[----:B------:R-:W-:Y:S01]  /*2300*/  IMAD R18, R4, R8, R13 ;  /* 0x0000000804127224 */ /* 0x000fe200078e020d */
[----:B------:R-:W-:Y:S01]  /*2310*/  IABS R13, R14 ;  /* 0x0000000e000d7213 */ /* 0x000fe20000000000 */
[----:B------:R-:W-:Y:S01]  /*2320*/  IMAD.MOV R7, RZ, RZ, -R7 ;  /* 0x000000ffff077224 */ /* 0x000fe200078e0a07 */
[----:B------:R-:W-:Y:S01]  /*2330*/  ISETP.GT.U32.AND P0, PT, R3, R62, PT ;  /* 0x0000003e0300720c */ /* 0x000fe20003f04070 */
[----:B------:R-:W-:-:S04]  /*2340*/  IMAD.HI.U32 R8, R86, R11, RZ ;  /* 0x0000000b56087227 */ /* 0x000fc800078e00ff */
[C---:B------:R-:W-:Y:S01]  /*2350*/  IMAD R16, R4.reuse, R10, R15 ;  /* 0x0000000a04107224 */ /* 0x040fe200078e020f */
[----:B------:R-:W-:Y:S01]  /*2360*/  IABS R15, R63 ;  /* 0x0000003f000f7213 */ /* 0x000fe20000000000 */
[----:B------:R-:W-:Y:S01]  /*2370*/  IMAD R19, R4, R7, R19 ;  /* 0x0000000704137224 */ /* 0x000fe200078e0213 */
[----:B------:R-:W-:Y:S01]  /*2380*/  LOP3.LUT R63, R0, 0xb2, RZ, 0xfc, !PT ;  /* 0x000000b2003f7812 */ /* 0x000fe200078efcff */
[----:B------:R-:W-:Y:S01]  /*2390*/  IMAD.HI.U32 R7, R86, R13, RZ ;  /* 0x0000000d56077227 */ /* 0x000fe200078e00ff */
[----:B------:R-:W-:-:S03]  /*23a0*/  LOP3.LUT R10, R0, 0xb8, RZ, 0xfc, !PT ;  /* 0x000000b8000a7812 */ /* 0x000fc600078efcff */
[----:B------:R-:W-:Y:S01]  /*23b0*/  IMAD.MOV R8, RZ, RZ, -R8 ;  /* 0x000000ffff087224 */ /* 0x000fe200078e0a08 */
[----:B------:R0:W-:Y:S01]  /*23c0*/  STL [R1+0x494], R63 ;  /* 0x0004943f01007387 */ /* 0x0001e20000100800 */
[----:B------:R-:W-:-:S03]  /*23d0*/  IMAD.HI.U32 R6, R86, R9, RZ ;  /* 0x0000000956067227 */ /* 0x000fc600078e00ff */
[----:B------:R-:W-:Y:S01]  /*23e0*/  STL [R1+0x490], R66 ;  /* 0x0004904201007387 */ /* 0x000fe20000100800 */
[----:B------:R-:W-:-:S03]  /*23f0*/  IMAD.HI.U32 R5, R86, R15, RZ ;  /* 0x0000000f56057227 */ /* 0x000fc600078e00ff */
[----:B------:R-:W-:Y:S01]  /*2400*/  STL [R1+0x48c], R10 ;  /* 0x00048c0a01007387 */ /* 0x000fe20000100800 */
[----:B------:R-:W-:Y:S01]  /*2410*/  IMAD.MOV R7, RZ, RZ, -R7 ;  /* 0x000000ffff077224 */ /* 0x000fe200078e0a07 */
[----:B0-----:R-:W-:Y:S01]  /*2420*/  IABS R63, R63 ;  /* 0x0000003f003f7213 */ /* 0x001fe20000000000 */
[----:B------:R-:W-:Y:S01]  /*2430*/  IMAD R12, R4, R8, R11 ;  /* 0x00000008040c7224 */ /* 0x000fe200078e020b */
[----:B------:R-:W-:Y:S01]  /*2440*/  IABS R11, R88 ;  /* 0x00000058000b7213 */ /* 0x000fe20000000000 */
[----:B------:R-:W-:Y:S01]  /*2450*/  IMAD.MOV R6, RZ, RZ, -R6 ;  /* 0x000000ffff067224 */ /* 0x000fe200078e0a06 */
[----:B------:R0:W-:Y:S01]  /*2460*/  STL [R1+0x488], R2 ;  /* 0x0004880201007387 */ /* 0x0001e20000100800 */
[----:B------:R-:W-:Y:S01]  /*2470*/  IMAD.MOV R5, RZ, RZ, -R5 ;  /* 0x000000ffff057224 */ /* 0x000fe200078e0a05 */
[----:B------:R-:W-:Y:S01]  /*2480*/  LOP3.LUT R88, R0, 0xbc, RZ, 0xfc, !PT ;  /* 0x000000bc00587812 */ /* 0x000fe200078efcff */
[C---:B------:R-:W-:Y:S01]  /*2490*/  IMAD R13, R4.reuse, R7, R13 ;  /* 0x00000007040d7224 */ /* 0x040fe200078e020d */
[----:B------:R-:W-:Y:S01]  /*24a0*/  IABS R7, R2 ;  /* 0x0000000200077213 */ /* 0x000fe20000000000 */
[----:B------:R-:W-:Y:S01]  /*24b0*/  IMAD R14, R4, R6, R9 ;  /* 0x00000006040e7224 */ /* 0x000fe200078e0209 */
[----:B------:R-:W-:Y:S01]  /*24c0*/  IABS R9, R66 ;  /* 0x0000004200097213 */ /* 0x000fe20000000000 */
[----:B------:R-:W-:Y:S01]  /*24d0*/  @!P0 IMAD.IADD R62, R62, 0x1, -R3 ;  /* 0x000000013e3e8824 */ /* 0x000fe200078e0a03 */
[----:B------:R1:W-:Y:S01]  /*24e0*/  STL [R1+0x484], R88 ;  /* 0x0004845801007387 */ /* 0x0003e20000100800 */
[----:B------:R-:W-:Y:S01]  /*24f0*/  IMAD R15, R4, R5, R15 ;  /* 0x00000005040f7224 */ /* 0x000fe200078e020f */
[----:B------:R-:W-:Y:S01]  /*2500*/  IABS R5, R10 ;  /* 0x0000000a00057213 */ /* 0x000fe20000000000 */
[----:B0-----:R-:W-:Y:S01]  /*2510*/  IMAD.HI.U32 R2, R86, R11, RZ ;  /* 0x0000000b56027227 */ /* 0x001fe200078e00ff */
[----:B------:R-:W-:-:S03]  /*2520*/  ISETP.GT.U32.AND P0, PT, R3, R62, PT ;  /* 0x0000003e0300720c */ /* 0x000fc60003f04070 */
[----:B------:R-:W-:Y:S02]  /*2530*/  IMAD.MOV R10, RZ, RZ, -R2 ;  /* 0x000000ffff0a7224 */ /* 0x000fe400078e0a02 */
[----:B------:R-:W-:-:S04]  /*2540*/  IMAD.HI.U32 R6, R86, R63, RZ ;  /* 0x0000003f56067227 */ /* 0x000fc800078e00ff */
[----:B------:R-:W-:-:S04]  /*2550*/  IMAD.HI.U32 R2, R86, R9, RZ ;  /* 0x0000000956027227 */ /* 0x000fc800078e00ff */
[----:B------:R-:W-:Y:S02]  /*2560*/  IMAD.MOV R66, RZ, RZ, -R6 ;  /* 0x000000ffff427224 */ /* 0x000fe400078e0a06 */
[----:B------:R-:W-:Y:S02]  /*2570*/  IMAD.MOV R2, RZ, RZ, -R2 ;  /* 0x000000ffff027224 */ /* 0x000fe400078e0a02 */
[----:B------:R-:W-:-:S04]  /*2580*/  IMAD.HI.U32 R6, R86, R7, RZ ;  /* 0x0000000756067227 */ /* 0x000fc800078e00ff */
[----:B------:R-:W-:Y:S01]  /*2590*/  IMAD R9, R4, R2, R9 ;  /* 0x0000000204097224 */ /* 0x000fe200078e0209 */
[----:B------:R-:W-:Y:S01]  /*25a0*/  IABS R2, R88 ;  /* 0x0000005800027213 */ /* 0x000fe20000000000 */
[----:B------:R-:W-:Y:S01]  /*25b0*/  IMAD.MOV R6, RZ, RZ, -R6 ;  /* 0x000000ffff067224 */ /* 0x000fe200078e0a06 */
[----:B-1----:R-:W-:Y:S01]  /*25c0*/  LOP3.LUT R88, R0, 0xc2, RZ, 0xfc, !PT ;  /* 0x000000c200587812 */ /* 0x002fe200078efcff */
[----:B------:R-:W-:-:S04]  /*25d0*/  IMAD.HI.U32 R8, R86, R5, RZ ;  /* 0x0000000556087227 */ /* 0x000fc800078e00ff */
[----:B------:R-:W-:Y:S02]  /*25e0*/  IMAD R7, R4, R6, R7 ;  /* 0x0000000604077224 */ /* 0x000fe400078e0207 */
[----:B------:R-:W-:Y:S01]  /*25f0*/  @!P0 IMAD.IADD R62, R62, 0x1, -R3 ;  /* 0x000000013e3e8824 */ /* 0x000fe200078e0a03 */
[----:B------:R-:W-:Y:S01]  /*2600*/  ISETP.NE.AND P0, PT, R50, RZ, PT ;  /* 0x000000ff3200720c */ /* 0x000fe20003f05270 */
[----:B------:R-:W-:Y:S02]  /*2610*/  IMAD.MOV.U32 R6, RZ, RZ, R2 ;  /* 0x000000ffff067224 */ /* 0x000fe400078e0002 */
[----:B------:R-:W0:Y:S01]  /*2620*/  LDC.64 R2, c[0x0][0x3a0] ;  /* 0x0000e800ff027b82 */ /* 0x000e220000000a00 */
[----:B------:R-:W-:Y:S02]  /*2630*/  IMAD.MOV R8, RZ, RZ, -R8 ;  /* 0x000000ffff087224 */ /* 0x000fe400078e0a08 */
[----:B------:R-:W-:Y:S01]  /*2640*/  @!P1 IMAD.MOV R62, RZ, RZ, -R62 ;  /* 0x000000ffff3e9224 */ /* 0x000fe200078e0a3e */
[----:B------:R-:W-:Y:S01]  /*2650*/  LOP3.LUT P1, RZ, R90, 0x7f, RZ, 0xc0, !PT ;  /* 0x0000007f5aff7812 */ /* 0x000fe2000782c0ff */
[----:B------:R-:W-:Y:S01]  /*2660*/  IMAD R8, R4, R8, R5 ;  /* 0x0000000804087224 */ /* 0x000fe200078e0205 */
[----:B------:R-:W-:Y:S01]  /*2670*/  LOP3.LUT R5, R0, 0xc0, RZ, 0xfc, !PT ;  /* 0x000000c000057812 */ /* 0x000fe200078efcff */
[----:B------:R-:W-:-:S02]  /*2680*/  IMAD R11, R4, R10, R11 ;  /* 0x0000000a040b7224 */ /* 0x000fc400078e020b */
[----:B------:R-:W-:Y:S01]  /*2690*/  IMAD R10, R4, R66, R63 ;  /* 0x00000042040a7224 */ /* 0x000fe200078e023f */
[----:B------:R-:W-:Y:S01]  /*26a0*/  @!P0 LOP3.LUT R62, RZ, R50, RZ, 0x33, !PT ;  /* 0x00000032ff3e8212 */ /* 0x000fe200078e33ff */
[----:B------:R1:W-:Y:S01]  /*26b0*/  STL [R1+0x480], R5 ;  /* 0x0004800501007387 */ /* 0x0003e20000100800 */
[----:B------:R-:W-:Y:S01]  /*26c0*/  LOP3.LUT R63, R0, 0xc4, RZ, 0xfc, !PT ;  /* 0x000000c4003f7812 */ /* 0x000fe200078efcff */
[----:B------:R-:W-:Y:S02]  /*26d0*/  IMAD.HI.U32 R66, R86, R6, RZ ;  /* 0x0000000656427227 */ /* 0x000fe400078e00ff */
[----:B------:R2:W-:Y:S02]  /*26e0*/  STL [R1+0x47c], R88 ;  /* 0x00047c5801007387 */ /* 0x0005e40000100800 */
[----:B------:R-:W-:Y:S02]  /*26f0*/  IMAD.MOV R66, RZ, RZ, -R66 ;  /* 0x000000ffff427224 */ /* 0x000fe400078e0a42 */
[----:B------:R3:W-:Y:S01]  /*2700*/  STL [R1+0x478], R63 ;  /* 0x0004783f01007387 */ /* 0x0007e20000100800 */
[----:B-1----:R-:W-:Y:S01]  /*2710*/  IABS R5, R5 ;  /* 0x0000000500057213 */ /* 0x002fe20000000000 */
[----:B------:R-:W-:-:S02]  /*2720*/  IMAD R6, R4, R66, R6 ;  /* 0x0000004204067224 */ /* 0x000fc400078e0206 */
[----:B0-----:R-:W-:Y:S01]  /*2730*/  IMAD R91, R62, R3, RZ ;  /* 0x000000033e5b7224 */ /* 0x001fe200078e02ff */
[----:B--2---:R-:W-:Y:S01]  /*2740*/  IABS R88, R88 ;  /* 0x0000005800587213 */ /* 0x004fe20000000000 */
[----:B------:R-:W-:Y:S01]  /*2750*/  VIADD R3, R2, 0x3f ;  /* 0x0000003f02037836 */ /* 0x000fe20000000000 */
[----:B------:R-:W-:Y:S01]  /*2760*/  LOP3.LUT R62, R40, 0x10, RZ, 0xfc, !PT ;  /* 0x00000010283e7812 */ /* 0x000fe200078efcff */
[C---:B------:R-:W-:Y:S01]  /*2770*/  IMAD.HI.U32 R89, R86.reuse, R5, RZ ;  /* 0x0000000556597227 */ /* 0x040fe200078e00ff */
[----:B------:R-:W-:Y:S01]  /*2780*/  STL [R1+0x280], R91 ;  /* 0x0002805b01007387 */ /* 0x000fe20000100800 */
[----:B---3--:R-:W-:Y:S02]  /*2790*/  IABS R63, R63 ;  /* 0x0000003f003f7213 */ /* 0x008fe40000000000 */
[----:B------:R-:W-:Y:S01]  /*27a0*/  IMAD.HI.U32 R67, R86, R88, RZ ;  /* 0x0000005856437227 */ /* 0x000fe200078e00ff */
[----:B------:R0:W-:Y:S01]  /*27b0*/  STL [R1+0x2f4], R3 ;  /* 0x0002f40301007387 */ /* 0x0001e20000100800 */
[----:B------:R-:W-:-:S02]  /*27c0*/  ISETP.GT.AND P0, PT, R3, 0x3f, PT ;  /* 0x0000003f0300780c */ /* 0x000fc40003f04270 */
[----:B------:R-:W-:Y:S02]  /*27d0*/  IMAD.MOV R67, RZ, RZ, -R67 ;  /* 0x000000ffff437224 */ /* 0x000fe400078e0a43 */
[----:B------:R-:W-:-:S04]  /*27e0*/  IMAD.HI.U32 R66, R86, R63, RZ ;  /* 0x0000003f56427227 */ /* 0x000fc800078e00ff */
[----:B------:R-:W-:Y:S02]  /*27f0*/  IMAD R88, R4, R67, R88 ;  /* 0x0000004304587224 */ /* 0x000fe400078e0258 */
[C---:B------:R-:W-:Y:S02]  /*2800*/  IMAD R67, R164.reuse, 0x2, R92 ;  /* 0x00000002a4437824 */ /* 0x040fe400078e025c */
[----:B------:R-:W-:Y:S02]  /*2810*/  IMAD.MOV R66, RZ, RZ, -R66 ;  /* 0x000000ffff427224 */ /* 0x000fe400078e0a42 */
[C---:B0-----:R-:W-:Y:S01]  /*2820*/  IMAD R3, R164.reuse, 0x2, R67 ;  /* 0x00000002a4037824 */ /* 0x041fe200078e0243 */
[----:B------:R0:W-:Y:S01]  /*2830*/  STL [R1+0x2d0], R67 ;  /* 0x0002d04301007387 */ /* 0x0001e20000100800 */
[----:B------:R-:W-:Y:S02]  /*2840*/  IMAD.MOV R89, RZ, RZ, -R89 ;  /* 0x000000ffff597224 */ /* 0x000fe400078e0a59 */
[----:B------:R-:W-:Y:S01]  /*2850*/  IMAD R163, R164, 0x2, R3 ;  /* 0x00000002a4a37824 */ /* 0x000fe200078e0203 */
[----:B------:R0:W-:Y:S01]  /*2860*/  STL [R1+0x27c], R3 ;  /* 0x00027c0301007387 */ /* 0x0001e20000100800 */
[----:B------:R-:W-:Y:S01]  /*2870*/  IMAD R50, R4, R66, R63 ;  /* 0x0000004204327224 */ /* 0x000fe200078e023f */
[----:B------:R-:W-:Y:S01]  /*2880*/  LOP3.LUT R63, R40, 0x8, RZ, 0xfc, !PT ;  /* 0x00000008283f7812 */ /* 0x000fe200078efcff */
[----:B------:R-:W-:Y:S01]  /*2890*/  IMAD R5, R4, R89, R5 ;  /* 0x0000005904057224 */ /* 0x000fe200078e0205 */
[----:B------:R0:W-:Y:S01]  /*28a0*/  STL [R1+0x278], R163 ;  /* 0x000278a301007387 */ /* 0x0001e20000100800 */
[----:B------:R-:W-:Y:S01]  /*28b0*/  LOP3.LUT R66, R40, 0x18, RZ, 0xfc, !PT ;  /* 0x0000001828427812 */ /* 0x000fe200078efcff */
[----:B------:R-:W-:Y:S06]  /*28c0*/  BRA.U UP0, `(.L_x_5) ;  /* 0x0000000100187547 */ /* 0x000fec000b800000 */
[----:B------:R-:W-:Y:S01]  /*28d0*/  ELECT P2, URZ, PT ;  /* 0x0000000000ff782f */ /* 0x000fe20003840000 */
[----:B0-----:R-:W-:Y:S01]  /*28e0*/  IMAD.MOV.U32 R3, RZ, RZ, 0x1 ;  /* 0x00000001ff037424 */ /* 0x001fe200078e00ff */
[----:B------:R-:W-:Y:S01]  /*28f0*/  UMOV UR5, 0x40 ;  /* 0x0000004000057882 */ /* 0x000fe20000000000 */
[----:B------:R-:W-:Y:S01]  /*2900*/  UVIRTCOUNT.DEALLOC.SMPOOL 0x80 ;  /* 0x000000800000784c */ /* 0x000fe20000000000 */
[----:B------:R-:W-:-:S09]  /*2910*/  ULEA UR5, UR4, UR5, 0x18 ;  /* 0x0000000504057291 */ /* 0x000fd2000f8ec0ff */
[----:B------:R1:W-:Y:S03]  /*2920*/  @P2 STS.U8 [UR5], R3 ;  /* 0x00000003ff002988 */ /* 0x0003e60008000005 */
.L_x_5:
[----:B------:R-:W-:Y:S01]  /*2930*/  STTM.16dp32bit_t0_t15.x128 tmem[UR10], RZ ;  /* 0x000000ff000079ed */ /* 0x000fe20008b8000a */
[----:B------:R-:W-:Y:S01]  /*2940*/  STTM.16dp32bit_t16_t31.x128 tmem[UR10+0x80], RZ ;  /* 0x000080ff000079ed */ /* 0x000fe20008ba000a */
[----:B------:R-:W2:Y:S02]  /*2950*/  FENCE.VIEW.ASYNC.T ;  /* 0x00000000000073c6 */ /* 0x000ea40000000200 */
[----:B--2---:R-:W-:Y:S01]  /*2960*/  VOTEU.ALL UP1, P1 ;  /* 0x0000000000ff7886 */ /* 0x004fe20000820000 */
[----:B------:R-:W-:Y:S01]  /*2970*/  VOTEU.ALL UP2, P1 ;  /* 0x0000000000ff7886 */ /* 0x000fe20000840000 */
[----:B------:R-:W-:Y:S01]  /*2980*/  IMAD R151, R164, 0x2, R163 ;  /* 0x00000002a4977824 */ /* 0x000fe200078e02a3 */
[----:B------:R-:W-:Y:S01]  /*2990*/  STL [R1+0x82c], R51 ;  /* 0x00082c3301007387 */ /* 0x000fe20000100800 */
[----:B01----:R-:W-:Y:S01]  /*29a0*/  IMAD.SHL.U32 R3, R91, 0x2, RZ ;  /* 0x000000025b037824 */ /* 0x003fe200078e00ff */
[----:B------:R-:W-:-:S04]  /*29b0*/  @!UP1 UIADD3 UR4, UPT, UPT, -UR6, 0x100000, URZ ;  /* 0x0010000006049890 */ /* 0x000fc8000fffe1ff */
[----:B------:R-:W-:Y:S02]  /*29c0*/  @!UP1 USHF.L.U32 UR5, UR4, 0xb, URZ ;  /* 0x0000000b04059899 */ /* 0x000fe400080006ff */
[----:B------:R-:W-:Y:S01]  /*29d0*/  @!UP1 USHF.L.U32 UR4, UR4, 0x1, URZ ;  /* 0x0000000104049899 */ /* 0x000fe200080006ff */
[----:B------:R-:W-:Y:S01]  /*29e0*/  IMAD R90, R164, 0x2, R151 ;  /* 0x00000002a45a7824 */ /* 0x000fe200078e0297 */
[----:B------:R-:W-:Y:S01]  /*29f0*/  BAR.SYNC.DEFER_BLOCKING 0x0 ;  /* 0x0000000000007b1d */ /* 0x000fe20000010000 */
[-C--:B------:R-:W-:Y:S02]  /*2a00*/  ISETP.LT.AND P3, PT, R63, R2.reuse, P0 ;  /* 0x000000023f00720c */ /* 0x080fe40000761270 */
[----:B------:R-:W-:-:S03]  /*2a10*/  ISETP.LT.AND P2, PT, R62, R2, P0 ;  /* 0x000000023e00720c */ /* 0x000fc60000741270 */
[----:B------:R0:W-:Y:S04]  /*2a20*/  STL [R1+0x80c], R161 ;  /* 0x00080ca101007387 */ /* 0x0001e80000100800 */
[----:B------:R1:W-:Y:S04]  /*2a30*/  STL [R1+0x808], R160 ;  /* 0x000808a001007387 */ /* 0x0003e80000100800 */
[----:B------:R-:W-:Y:S01]  /*2a40*/  STL [R1+0x274], R151 ;  /* 0x0002749701007387 */ /* 0x000fe20000100800 */
[----:B0-----:R-:W-:-:S03]  /*2a50*/  IMAD R161, R164, 0x2, R90 ;  /* 0x00000002a4a17824 */ /* 0x001fc600078e025a */
[----:B------:R0:W-:Y:S01]  /*2a60*/  STL [R1+0x2e4], R3 ;  /* 0x0002e40301007387 */ /* 0x0001e20000100800 */
[----:B-1----:R-:W-:-:S03]  /*2a70*/  IMAD R160, R164, 0x2, R161 ;  /* 0x00000002a4a07824 */ /* 0x002fc600078e02a1 */
[----:B------:R-:W1:Y:S02]  /*2a80*/  FENCE.VIEW.ASYNC.S ;  /* 0x00000000000073c6 */ /* 0x000e640000000000 */
[----:B-1----:R1:W2:Y:S02]  /*2a90*/  @!UP2 SYNCS.EXCH.64 URZ, [UR11], UR4 ;  /* 0x000000040bffa5b2 */ /* 0x0022a40008000100 */
[----:B------:R3:W-:Y:S04]  /*2aa0*/  STL [R1+0x270], R90 ;  /* 0x0002705a01007387 */ /* 0x0007e80000100800 */
[----:B------:R-:W-:Y:S01]  /*2ab0*/  STL [R1+0x26c], R161 ;  /* 0x00026ca101007387 */ /* 0x000fe20000100800 */
[----:B0-----:R-:W-:-:S03]  /*2ac0*/  IADD3 R3, P4, PT, R3, UR16, RZ ;  /* 0x0000001003037c10 */ /* 0x001fc6000ff9e0ff */
[----:B------:R-:W-:Y:S01]  /*2ad0*/  STL [R1+0x268], R160 ;  /* 0x000268a001007387 */ /* 0x000fe20000100800 */
[----:B------:R-:W-:Y:S02]  /*2ae0*/  LEA.HI.X.SX32 R89, R91, UR17, 0x1, P4 ;  /* 0x000000115b597c11 */ /* 0x000fe4000a0f0eff */
[----:B------:R-:W-:-:S04]  /*2af0*/  LEA R62, P4, R67, R3, 0x1 ;  /* 0x00000003433e7211 */ /* 0x000fc800078808ff */
[----:B------:R-:W-:Y:S01]  /*2b00*/  LEA.HI.X.SX32 R63, R67, R89, 0x1, P4 ;  /* 0x00000059433f7211 */ /* 0x000fe200020f0eff */
[----:B--2---:R-:W-:Y:S01]  /*2b10*/  BAR.SYNC.DEFER_BLOCKING 0x0 ;  /* 0x0000000000007b1d */ /* 0x004fe20000010000 */
[----:B------:R-:W-:-:S05]  /*2b20*/  IMAD R67, R164, 0x2, R160 ;  /* 0x00000002a4437824 */ /* 0x000fca00078e02a0 */
[----:B------:R0:W2:Y:S01]  /*2b30*/  @P3 LDG.E.U16 R150, desc[UR20][R62.64] ;  /* 0x000000143e963981 */ /* 0x0000a2000c1e1500 */
[----:B------:R-:W-:Y:S02]  /*2b40*/  ISETP.LT.AND P3, PT, R66, R2, P0 ;  /* 0x000000024200720c */ /* 0x000fe40000761270 */
[----:B------:R-:W-:Y:S02]  /*2b50*/  PRMT R148, RZ, 0x7610, R148 ;  /* 0x00007610ff947816 */ /* 0x000fe40000000094 */
[----:B------:R-:W-:Y:S02]  /*2b60*/  PRMT R149, RZ, 0x7610, R149 ;  /* 0x00007610ff957816 */ /* 0x000fe40000000095 */
[----:B0-----:R-:W-:-:S04]  /*2b70*/  LEA R62, P4, R90, R3, 0x1 ;  /* 0x000000035a3e7211 */ /* 0x001fc800078808ff */
[----:B------:R-:W-:Y:S02]  /*2b80*/  LEA.HI.X.SX32 R63, R90, R89, 0x1, P4 ;  /* 0x000000595a3f7211 */ /* 0x000fe400020f0eff */
[----:B---3--:R-:W-:-:S03]  /*2b90*/  LOP3.LUT R90, R40, 0x1a, RZ, 0xfc, !PT ;  /* 0x0000001a285a7812 */ /* 0x008fc600078efcff */
[----:B------:R0:W3:Y:S01]  /*2ba0*/  @P2 LDG.E.U16 R148, desc[UR20][R62.64] ;  /* 0x000000143e942981 */ /* 0x0000e2000c1e1500 */
[-C--:B------:R-:W-:Y:S02]  /*2bb0*/  ISETP.LT.AND P2, PT, R90, R2.reuse, P0 ;  /* 0x000000025a00720c */ /* 0x080fe40000741270 */
[C---:B------:R-:W-:Y:S02]  /*2bc0*/  LOP3.LUT R99, R40.reuse, 0x20, RZ, 0xfc, !PT ;  /* 0x0000002028637812 */ /* 0x040fe400078efcff */
[----:B------:R-:W-:Y:S02]  /*2bd0*/  LOP3.LUT R97, R40, 0x22, RZ, 0xfc, !PT ;  /* 0x0000002228617812 */ /* 0x000fe400078efcff */
[----:B------:R-:W-:Y:S02]  /*2be0*/  PRMT R159, RZ, 0x7610, R159 ;  /* 0x00007610ff9f7816 */ /* 0x000fe4000000009f */
[----:B------:R-:W-:Y:S02]  /*2bf0*/  ISETP.LT.AND P4, PT, R97, R2, P0 ;  /* 0x000000026100720c */ /* 0x000fe40000781270 */
[----:B------:R-:W-:-:S02]  /*2c00*/  PRMT R146, RZ, 0x7610, R146 ;  /* 0x00007610ff927816 */ /* 0x000fc40000000092 */
[----:B------:R-:W-:Y:S01]  /*2c10*/  PRMT R147, RZ, 0x7610, R147 ;  /* 0x00007610ff937816 */ /* 0x000fe20000000093 */
[----:B--2---:R-:W-:Y:S04]  /*2c20*/  STL [R1+0x844], R150 ;  /* 0x0008449601007387 */ /* 0x004fe80000100800 */
[----:B------:R2:W-:Y:S02]  /*2c30*/  STL [R1+0x264], R67 ;  /* 0x0002644301007387 */ /* 0x0005e40000100800 */
[----:B--2---:R-:W-:-:S04]  /*2c40*/  IMAD R67, R164, 0x2, R67 ;  /* 0x00000002a4437824 */ /* 0x004fc800078e0243 */
[----:B------:R-:W-:Y:S01]  /*2c50*/  IMAD R91, R164, 0x2, R67 ;  /* 0x00000002a45b7824 */ /* 0x000fe200078e0243 */
[----:B------:R-:W-:-:S03]  /*2c60*/  LEA R66, P5, R67, R3, 0x1 ;  /* 0x0000000343427211 */ /* 0x000fc600078a08ff */
[----:B------:R-:W-:Y:S01]  /*2c70*/  IMAD R98, R164, 0x2, R91 ;  /* 0x00000002a4627824 */ /* 0x000fe200078e025b */
[----:B------:R-:W-:-:S03]  /*2c80*/  LEA.HI.X.SX32 R67, R67, R89, 0x1, P5 ;  /* 0x0000005943437211 */ /* 0x000fc600028f0eff */
[----:B------:R-:W-:Y:S02]  /*2c90*/  IMAD R90, R164, 0x2, R98 ;  /* 0x00000002a45a7824 */ /* 0x000fe400078e0262 */
[----:B------:R2:W4:Y:S01]  /*2ca0*/  @P3 LDG.E.U16 R149, desc[UR20][R66.64] ;  /* 0x0000001442953981 */ /* 0x000522000c1e1500 */
[----:B0-----:R-:W-:-:S04]  /*2cb0*/  LEA R62, P3, R91, R3, 0x1 ;  /* 0x000000035b3e7211 */ /* 0x001fc800078608ff */
[----:B------:R-:W-:Y:S01]  /*2cc0*/  LEA.HI.X.SX32 R63, R91, R89, 0x1, P3 ;  /* 0x000000595b3f7211 */ /* 0x000fe200018f0eff */
[----:B--2---:R-:W-:Y:S01]  /*2cd0*/  IMAD R67, R164, 0x2, R90 ;  /* 0x00000002a4437824 */ /* 0x004fe200078e025a */
[----:B------:R-:W-:-:S03]  /*2ce0*/  ISETP.LT.AND P3, PT, R99, R2, P0 ;  /* 0x000000026300720c */ /* 0x000fc60000761270 */
[----:B------:R0:W2:Y:S01]  /*2cf0*/  @P2 LDG.E.U16 R159, desc[UR20][R62.64] ;  /* 0x000000143e9f2981 */ /* 0x0000a2000c1e1500 */
[----:B------:R-:W-:Y:S01]  /*2d00*/  IMAD R96, R164, 0x2, R67 ;  /* 0x00000002a4607824 */ /* 0x000fe200078e0243 */
[----:B------:R-:W-:-:S04]  /*2d10*/  LEA R66, P5, R67, R3, 0x1 ;  /* 0x0000000343427211 */ /* 0x000fc800078a08ff */
[----:B------:R-:W-:Y:S02]  /*2d20*/  LEA.HI.X.SX32 R67, R67, R89, 0x1, P5 ;  /* 0x0000005943437211 */ /* 0x000fe400028f0eff */
[----:B0-----:R-:W-:-:S03]  /*2d30*/  LEA R62, P2, R96, R3, 0x1 ;  /* 0x00000003603e7211 */ /* 0x001fc600078408ff */
[----:B------:R0:W2:Y:S01]  /*2d40*/  @P3 LDG.E.U16 R146, desc[UR20][R66.64] ;  /* 0x0000001442923981 */ /* 0x0000a2000c1e1500 */
[----:B------:R-:W-:-:S05]  /*2d50*/  LEA.HI.X.SX32 R63, R96, R89, 0x1, P2 ;  /* 0x00000059603f7211 */ /* 0x000fca00010f0eff */
[----:B------:R0:W2:Y:S01]  /*2d60*/  @P4 LDG.E.U16 R147, desc[UR20][R62.64] ;  /* 0x000000143e934981 */ /* 0x0000a2000c1e1500 */
[----:B------:R-:W-:-:S04]  /*2d70*/  IMAD R99, R164, 0x2, R96 ;  /* 0x00000002a4637824 */ /* 0x000fc800078e0260 */
[----:B------:R-:W-:Y:S01]  /*2d80*/  IMAD R91, R164, 0x2, R99 ;  /* 0x00000002a45b7824 */ /* 0x000fe200078e0263 */
[----:B------:R-:W-:-:S03]  /*2d90*/  LOP3.LUT R102, R40, 0x28, RZ, 0xfc, !PT ;  /* 0x0000002828667812 */ /* 0x000fc600078efcff */
[----:B------:R-:W-:Y:S01]  /*2da0*/  IMAD R97, R164, 0x2, R91 ;  /* 0x00000002a4617824 */ /* 0x000fe200078e025b */
[----:B------:R-:W-:-:S03]  /*2db0*/  ISETP.LT.AND P4, PT, R102, R2, P0 ;  /* 0x000000026600720c */ /* 0x000fc60000781270 */
[----:B0-----:R-:W-:Y:S01]  /*2dc0*/  IMAD R67, R164, 0x2, R97 ;  /* 0x00000002a4437824 */ /* 0x001fe200078e0261 */
[----:B------:R-:W-:-:S03]  /*2dd0*/  LEA R62, P2, R97, R3, 0x1 ;  /* 0x00000003613e7211 */ /* 0x000fc600078408ff */
[C---:B------:R-:W-:Y:S01]  /*2de0*/  IMAD R101, R164.reuse, 0x2, R67 ;  /* 0x00000002a4657824 */ /* 0x040fe200078e0243 */
[----:B------:R-:W-:Y:S02]  /*2df0*/  PRMT R145, RZ, 0x7610, R145 ;  /* 0x00007610ff917816 */ /* 0x000fe40000000091 */
[----:B------:R-:W-:Y:S01]  /*2e00*/  LEA.HI.X.SX32 R63, R97, R89, 0x1, P2 ;  /* 0x00000059613f7211 */ /* 0x000fe200010f0eff */
[----:B------:R-:W-:Y:S01]  /*2e10*/  IMAD R96, R164, 0x2, R101 ;  /* 0x00000002a4607824 */ /* 0x000fe200078e0265 */
[----:B------:R-:W-:-:S03]  /*2e20*/  LOP3.LUT R100, R40, 0x2a, RZ, 0xfc, !PT ;  /* 0x0000002a28647812 */ /* 0x000fc600078efcff */
[----:B------:R-:W-:Y:S01]  /*2e30*/  IMAD R102, R164, 0x2, R96 ;  /* 0x00000002a4667824 */ /* 0x000fe200078e0260 */
[----:B------:R0:W2:Y:S01]  /*2e40*/  @P4 LDG.E.U16 R145, desc[UR20][R62.64] ;  /* 0x000000143e914981 */ /* 0x0000a2000c1e1500 */
[-C--:B------:R-:W-:Y:S02]  /*2e50*/  ISETP.LT.AND P3, PT, R100, R2.reuse, P0 ;  /* 0x000000026400720c */ /* 0x080fe40000761270 */
[----:B------:R-:W-:Y:S01]  /*2e60*/  LOP3.LUT R100, R40, 0x30, RZ, 0xfc, !PT ;  /* 0x0000003028647812 */ /* 0x000fe200078efcff */
[----:B------:R-:W-:Y:S01]  /*2e70*/  IMAD R103, R164, 0x2, R102 ;  /* 0x00000002a4677824 */ /* 0x000fe200078e0266 */
[----:B------:R-:W-:Y:S02]  /*2e80*/  LEA R66, P5, R67, R3, 0x1 ;  /* 0x0000000343427211 */ /* 0x000fe400078a08ff */
[----:B------:R-:W-:Y:S01]  /*2e90*/  ISETP.LT.AND P2, PT, R100, R2, P0 ;  /* 0x000000026400720c */ /* 0x000fe20000741270 */
[----:B------:R-:W-:Y:S01]  /*2ea0*/  IMAD R100, R164, 0x2, R103 ;  /* 0x00000002a4647824 */ /* 0x000fe200078e0267 */
[----:B---3--:R3:W-:Y:S01]  /*2eb0*/  STL [R1+0x848], R148 ;  /* 0x0008489401007387 */ /* 0x0087e20000100800 */
[----:B------:R-:W-:-:S02]  /*2ec0*/  PRMT R158, RZ, 0x7610, R158 ;  /* 0x00007610ff9e7816 */ /* 0x000fc4000000009e */
[----:B0-----:R-:W-:Y:S01]  /*2ed0*/  LEA R62, P4, R102, R3, 0x1 ;  /* 0x00000003663e7211 */ /* 0x001fe200078808ff */
[----:B------:R-:W-:Y:S01]  /*2ee0*/  IMAD R97, R164, 0x2, R100 ;  /* 0x00000002a4617824 */ /* 0x000fe200078e0264 */
[-C--:B------:R-:W-:Y:S02]  /*2ef0*/  LEA.HI.X.SX32 R67, R67, R89.reuse, 0x1, P5 ;  /* 0x0000005943437211 */ /* 0x080fe400028f0eff */
[----:B------:R-:W-:Y:S02]  /*2f00*/  PRMT R141, RZ, 0x7610, R141 ;  /* 0x00007610ff8d7816 */ /* 0x000fe4000000008d */
[----:B---3--:R-:W-:Y:S01]  /*2f10*/  LOP3.LUT R148, R40, 0x38, RZ, 0xfc, !PT ;  /* 0x0000003828947812 */ /* 0x008fe200078efcff */
[----:B------:R0:W3:Y:S01]  /*2f20*/  @P3 LDG.E.U16 R158, desc[UR20][R66.64] ;  /* 0x00000014429e3981 */ /* 0x0000e2000c1e1500 */
[----:B------:R-:W-:Y:S01]  /*2f30*/  LEA.HI.X.SX32 R63, R102, R89, 0x1, P4 ;  /* 0x00000059663f7211 */ /* 0x000fe200020f0eff */
[----:B------:R-:W-:Y:S01]  /*2f40*/  IMAD R102, R164, 0x2, R97 ;  /* 0x00000002a4667824 */ /* 0x000fe200078e0261 */
[----:B------:R-:W-:-:S03]  /*2f50*/  ISETP.LT.AND P4, PT, R148, R2, P0 ;  /* 0x000000029400720c */ /* 0x000fc60000781270 */
[----:B------:R1:W3:Y:S01]  /*2f60*/  @P2 LDG.E.U16 R141, desc[UR20][R62.64] ;  /* 0x000000143e8d2981 */ /* 0x0002e2000c1e1500 */
[----:B------:R-:W-:Y:S02]  /*2f70*/  PRMT R143, RZ, 0x7610, R143 ;  /* 0x00007610ff8f7816 */ /* 0x000fe4000000008f */
[CC--:B0-----:R-:W-:Y:S02]  /*2f80*/  LEA R66, P2, R102.reuse, R3.reuse, 0x1 ;  /* 0x0000000366427211 */ /* 0x0c1fe400078408ff */
[----:B------:R-:W-:Y:S02]  /*2f90*/  PRMT R144, RZ, 0x7610, R144 ;  /* 0x00007610ff907816 */ /* 0x000fe40000000090 */
[C---:B-1----:R-:W-:Y:S02]  /*2fa0*/  LEA R62, P5, R103.reuse, R3, 0x1 ;  /* 0x00000003673e7211 */ /* 0x042fe400078a08ff */
[-C--:B------:R-:W-:Y:S02]  /*2fb0*/  LEA.HI.X.SX32 R67, R102, R89.reuse, 0x1, P2 ;  /* 0x0000005966437211 */ /* 0x080fe400010f0eff */
[----:B------:R-:W-:-:S03]  /*2fc0*/  LEA.HI.X.SX32 R63, R103, R89, 0x1, P5 ;  /* 0x00000059673f7211 */ /* 0x000fc600028f0eff */
[----:B------:R0:W3:Y:S04]  /*2fd0*/  @P4 LDG.E.U16 R143, desc[UR20][R66.64] ;  /* 0x00000014428f4981 */ /* 0x0000e8000c1e1500 */
[----:B----4-:R-:W-:Y:S04]  /*2fe0*/  STL [R1+0x858], R149 ;  /* 0x0008589501007387 */ /* 0x010fe80000100800 */
[----:B--2---:R-:W-:Y:S04]  /*2ff0*/  STL [R1+0x838], R159 ;  /* 0x0008389f01007387 */ /* 0x004fe80000100800 */
[----:B------:R-:W-:Y:S04]  /*3000*/  STL [R1+0x85c], R146 ;  /* 0x00085c9201007387 */ /* 0x000fe80000100800 */
[----:B------:R1:W-:Y:S02]  /*3010*/  STL [R1+0x834], R147 ;  /* 0x0008349301007387 */ /* 0x0003e40000100800 */
[----:B-1----:R-:W-:-:S04]  /*3020*/  LOP3.LUT R147, R40, 0x32, RZ, 0xfc, !PT ;  /* 0x0000003228937812 */ /* 0x002fc800078efcff */
[----:B------:R-:W-:-:S13]  /*3030*/  ISETP.LT.AND P3, PT, R147, R2, P0 ;  /* 0x000000029300720c */ /* 0x000fda0000761270 */
[----:B------:R1:W2:Y:S01]  /*3040*/  @P3 LDG.E.U16 R144, desc[UR20][R62.64] ;  /* 0x000000143e903981 */ /* 0x0002a2000c1e1500 */
[----:B------:R-:W-:Y:S01]  /*3050*/  IMAD R150, R164, 0x2, R92 ;  /* 0x00000002a4967824 */ /* 0x000fe200078e025c */
[----:B------:R-:W-:Y:S02]  /*3060*/  LOP3.LUT R147, R40, 0x3a, RZ, 0xfc, !PT ;  /* 0x0000003a28937812 */ /* 0x000fe400078efcff */
[----:B------:R4:W-:Y:S01]  /*3070*/  STL [R1+0x840], R145 ;  /* 0x0008409101007387 */ /* 0x0009e20000100800 */
[C---:B------:R-:W-:Y:S01]  /*3080*/  IMAD R102, R164.reuse, 0x2, R102 ;  /* 0x00000002a4667824 */ /* 0x040fe200078e0266 */
[----:B------:R-:W-:Y:S01]  /*3090*/  ISETP.LT.AND P2, PT, R147, R2, P0 ;  /* 0x000000029300720c */ /* 0x000fe20000741270 */
[----:B------:R-:W-:Y:S01]  /*30a0*/  IMAD R150, R164, 0x2, R150 ;  /* 0x00000002a4967824 */ /* 0x000fe200078e0296 */
[----:B----4-:R-:W-:-:S04]  /*30b0*/  LOP3.LUT R145, R40, 0xa, RZ, 0xfc, !PT ;  /* 0x0000000a28917812 */ /* 0x010fc800078efcff */
[----:B------:R-:W-:Y:S02]  /*30c0*/  ISETP.LT.AND P4, PT, R145, R2, P0 ;  /* 0x000000029100720c */ /* 0x000fe40000781270 */
[-C--:B0-----:R-:W-:Y:S02]  /*30d0*/  LEA R66, P5, R102, R3.reuse, 0x1 ;  /* 0x0000000366427211 */ /* 0x081fe400078a08ff */
[----:B-1----:R-:W-:Y:S02]  /*30e0*/  LEA R62, P3, R150, R3, 0x1 ;  /* 0x00000003963e7211 */ /* 0x002fe400078608ff */
[----:B------:R-:W-:Y:S02]  /*30f0*/  LOP3.LUT R147, R40, 0x12, RZ, 0xfc, !PT ;  /* 0x0000001228937812 */ /* 0x000fe400078efcff */
[----:B------:R-:W-:Y:S02]  /*3100*/  PRMT R140, RZ, 0x7610, R140 ;  /* 0x00007610ff8c7816 */ /* 0x000fe4000000008c */
[----:B------:R-:W-:-:S02]  /*3110*/  PRMT R142, RZ, 0x7610, R142 ;  /* 0x00007610ff8e7816 */ /* 0x000fc4000000008e */
[-C--:B------:R-:W-:Y:S02]  /*3120*/  LEA.HI.X.SX32 R67, R102, R89.reuse, 0x1, P5 ;  /* 0x0000005966437211 */ /* 0x080fe400028f0eff */
[----:B------:R-:W-:Y:S02]  /*3130*/  LEA.HI.X.SX32 R63, R150, R89, 0x1, P3 ;  /* 0x00000059963f7211 */ /* 0x000fe400018f0eff */
[----:B------:R-:W-:Y:S01]  /*3140*/  ISETP.LT.AND P3, PT, R147, R2, P0 ;  /* 0x000000029300720c */ /* 0x000fe20000761270 */
[----:B------:R0:W4:Y:S01]  /*3150*/  @P2 LDG.E.U16 R140, desc[UR20][R66.64] ;  /* 0x00000014428c2981 */ /* 0x000122000c1e1500 */
[----:B------:R-:W-:-:S03]  /*3160*/  LOP3.LUT R145, R40, 0x1c, RZ, 0xfc, !PT ;  /* 0x0000001c28917812 */ /* 0x000fc600078efcff */
[----:B------:R1:W4:Y:S01]  /*3170*/  @P4 LDG.E.U16 R142, desc[UR20][R62.64] ;  /* 0x000000143e8e4981 */ /* 0x000322000c1e1500 */
[----:B------:R-:W-:Y:S02]  /*3180*/  LOP3.LUT R147, R40, 0x24, RZ, 0xfc, !PT ;  /* 0x0000002428937812 */ /* 0x000fe400078efcff */
[----:B------:R-:W-:Y:S02]  /*3190*/  PRMT R146, RZ, 0x7610, R146 ;  /* 0x00007610ff927816 */ /* 0x000fe40000000092 */
[----:B0-----:R-:W-:Y:S02]  /*31a0*/  LEA R66, P4, R161, R3, 0x1 ;  /* 0x00000003a1427211 */ /* 0x001fe400078808ff */
[----:B------:R-:W-:Y:S02]  /*31b0*/  ISETP.LT.AND P2, PT, R145, R2, P0 ;  /* 0x000000029100720c */ /* 0x000fe40000741270 */
[----:B------:R-:W-:Y:S02]  /*31c0*/  LEA.HI.X.SX32 R67, R161, R89, 0x1, P4 ;  /* 0x00000059a1437211 */ /* 0x000fe400020f0eff */
[----:B-1----:R-:W-:-:S02]  /*31d0*/  LEA R62, P5, R98, R3, 0x1 ;  /* 0x00000003623e7211 */ /* 0x002fc400078a08ff */
[----:B------:R-:W-:Y:S01]  /*31e0*/  ISETP.LT.AND P4, PT, R147, R2, P0 ;  /* 0x000000029300720c */ /* 0x000fe20000781270 */
[----:B---3--:R-:W-:Y:S01]  /*31f0*/  STL [R1+0x83c], R158 ;  /* 0x00083c9e01007387 */ /* 0x008fe20000100800 */
[----:B------:R-:W-:-:S03]  /*3200*/  LEA.HI.X.SX32 R63, R98, R89, 0x1, P5 ;  /* 0x00000059623f7211 */ /* 0x000fc600028f0eff */
[----:B------:R0:W3:Y:S01]  /*3210*/  @P3 LDG.E.U16 R146, desc[UR20][R66.64] ;  /* 0x0000001442923981 */ /* 0x0000e2000c1e1500 */
[----:B------:R-:W-:-:S03]  /*3220*/  PRMT R98, RZ, 0x7610, R98 ;  /* 0x00007610ff627816 */ /* 0x000fc60000000062 */
[----:B------:R-:W-:Y:S01]  /*3230*/  STL [R1+0x860], R143 ;  /* 0x0008608f01007387 */ /* 0x000fe20000100800 */
[----:B0-----:R-:W-:-:S04]  /*3240*/  LEA R66, P5, R99, R3, 0x1 ;  /* 0x0000000363427211 */ /* 0x001fc800078a08ff */
[----:B------:R-:W-:-:S05]  /*3250*/  LEA.HI.X.SX32 R67, R99, R89, 0x1, P5 ;  /* 0x0000005963437211 */ /* 0x000fca00028f0eff */
[----:B------:R-:W3:Y:S04]  /*3260*/  @P4 LDG.E.U16 R98, desc[UR20][R66.64] ;  /* 0x0000001442624981 */ /* 0x000ee8000c1e1500 */
[----:B--2---:R0:W-:Y:S02]  /*3270*/  STL [R1+0x830], R144 ;  /* 0x0008309001007387 */ /* 0x0041e40000100800 */
[----:B0-----:R-:W-:-:S06]  /*3280*/  PRMT R144, RZ, 0x7610, R144 ;  /* 0x00007610ff907816 */ /* 0x001fcc0000000090 */
[----:B------:R0:W2:Y:S01]  /*3290*/  @P2 LDG.E.U16 R144, desc[UR20][R62.64] ;  /* 0x000000143e902981 */ /* 0x0000a2000c1e1500 */
[----:B------:R-:W-:-:S04]  /*32a0*/  LOP3.LUT R145, R40, 0x2c, RZ, 0xfc, !PT ;  /* 0x0000002c28917812 */ /* 0x000fc800078efcff */
[----:B------:R-:W-:Y:S02]  /*32b0*/  ISETP.LT.AND P3, PT, R145, R2, P0 ;  /* 0x000000029100720c */ /* 0x000fe40000761270 */
[----:B0-----:R-:W-:-:S04]  /*32c0*/  LEA R62, P2, R101, R3, 0x1 ;  /* 0x00000003653e7211 */ /* 0x001fc800078408ff */
[----:B------:R-:W-:Y:S01]  /*32d0*/  LEA.HI.X.SX32 R63, R101, R89, 0x1, P2 ;  /* 0x00000059653f7211 */ /* 0x000fe200010f0eff */
[----:B----4-:R-:W-:Y:S04]  /*32e0*/  STL.64 [R1+0x850], R140 ;  /* 0x0008508c01007387 */ /* 0x010fe80000100a00 */
[----:B------:R0:W-:Y:S02]  /*32f0*/  STL [R1+0x864], R142 ;  /* 0x0008648e01007387 */ /* 0x0001e40000100800 */
[----:B0-----:R-:W-:-:S06]  /*3300*/  PRMT R142, RZ, 0x7610, R142 ;  /* 0x00007610ff8e7816 */ /* 0x001fcc000000008e */
[----:B------:R0:W4:Y:S01]  /*3310*/  @P3 LDG.E.U16 R142, desc[UR20][R62.64] ;  /* 0x000000143e8e3981 */ /* 0x000122000c1e1500 */
[----:B------:R-:W-:-:S03]  /*3320*/  PRMT R141, RZ, 0x7610, R141 ;  /* 0x00007610ff8d7816 */ /* 0x000fc6000000008d */
[----:B--2---:R-:W-:Y:S04]  /*3330*/  STL [R1+0x2cc], R144 ;  /* 0x0002cc9001007387 */ /* 0x004fe80000100800 */
[----:B---3--:R1:W-:Y:S02]  /*3340*/  STL [R1+0x2c4], R98 ;  /* 0x0002c46201007387 */ /* 0x0083e40000100800 */
[----:B-1----:R-:W-:-:S04]  /*3350*/  LOP3.LUT R98, R40, 0x3c, RZ, 0xfc, !PT ;  /* 0x0000003c28627812 */ /* 0x002fc800078efcff */
[----:B------:R-:W-:Y:S01]  /*3360*/  ISETP.LT.AND P4, PT, R98, R2, P0 ;  /* 0x000000026200720c */ /* 0x000fe20000781270 */
[----:B------:R-:W-:-:S05]  /*3370*/  IMAD R98, R164, 0x2, R102 ;  /* 0x00000002a4627824 */ /* 0x000fca00078e0266 */
[----:B------:R-:W-:-:S04]  /*3380*/  LEA R66, P3, R98, R3, 0x1 ;  /* 0x0000000362427211 */ /* 0x000fc800078608ff */
[----:B------:R-:W-:-:S05]  /*3390*/  LEA.HI.X.SX32 R67, R98, R89, 0x1, P3 ;  /* 0x0000005962437211 */ /* 0x000fca00018f0eff */
[----:B------:R1:W2:Y:S01]  /*33a0*/  @P4 LDG.E.U16 R141, desc[UR20][R66.64] ;  /* 0x00000014428d4981 */ /* 0x0002a2000c1e1500 */
[----:B------:R-:W-:-:S04]  /*33b0*/  LOP3.LUT R144, R40, 0x34, RZ, 0xfc, !PT ;  /* 0x0000003428907812 */ /* 0x000fc800078efcff */
[-C--:B------:R-:W-:Y:S02]  /*33c0*/  ISETP.LT.AND P5, PT, R144, R2.reuse, P0 ;  /* 0x000000029000720c */ /* 0x080fe400007a1270 */
[----:B0-----:R-:W-:Y:S01]  /*33d0*/  LEA R62, P2, R100, R3, 0x1 ;  /* 0x00000003643e7211 */ /* 0x001fe200078408ff */
[----:B----4-:R0:W-:Y:S01]  /*33e0*/  STL [R1+0x2c0], R142 ;  /* 0x0002c08e01007387 */ /* 0x0101e20000100800 */
[----:B------:R-:W-:Y:S02]  /*33f0*/  LOP3.LUT R144, R40, 0xc, RZ, 0xfc, !PT ;  /* 0x0000000c28907812 */ /* 0x000fe400078efcff */
[----:B------:R-:W-:Y:S02]  /*3400*/  PRMT R143, RZ, 0x7610, R143 ;  /* 0x00007610ff8f7816 */ /* 0x000fe4000000008f */
[----:B------:R-:W-:Y:S02]  /*3410*/  LEA.HI.X.SX32 R63, R100, R89, 0x1, P2 ;  /* 0x00000059643f7211 */ /* 0x000fe400010f0eff */
[----:B------:R-:W-:-:S02]  /*3420*/  ISETP.LT.AND P2, PT, R144, R2, P0 ;  /* 0x000000029000720c */ /* 0x000fc40000741270 */
[----:B0-----:R-:W-:Y:S01]  /*3430*/  LOP3.LUT R142, R40, 0x14, RZ, 0xfc, !PT ;  /* 0x00000014288e7812 */ /* 0x001fe200078efcff */
[----:B------:R0:W3:Y:S03]  /*3440*/  @P5 LDG.E.U16 R143, desc[UR20][R62.64] ;  /* 0x000000143e8f5981 */ /* 0x0000e6000c1e1500 */
[----:B------:R-:W-:Y:S02]  /*3450*/  ISETP.LT.AND P3, PT, R142, R2, P0 ;  /* 0x000000028e00720c */ /* 0x000fe40000761270 */
[-C--:B-1----:R-:W-:Y:S02]  /*3460*/  LEA R66, P6, R160, R3.reuse, 0x1 ;  /* 0x00000003a0427211 */ /* 0x082fe400078c08ff */
[----:B------:R-:W-:Y:S02]  /*3470*/  PRMT R103, RZ, 0x7610, R103 ;  /* 0x00007610ff677816 */ /* 0x000fe40000000067 */
[----:B0-----:R-:W-:-:S02]  /*3480*/  LEA R62, P5, R163, R3, 0x1 ;  /* 0x00000003a33e7211 */ /* 0x001fc400078a08ff */
[----:B------:R-:W-:Y:S02]  /*3490*/  PRMT R102, RZ, 0x7610, R102 ;  /* 0x00007610ff667816 */ /* 0x000fe40000000066 */
[-C--:B------:R-:W-:Y:S01]  /*34a0*/  LEA.HI.X.SX32 R63, R163, R89.reuse, 0x1, P5 ;  /* 0x00000059a33f7211 */ /* 0x080fe200028f0eff */
[----:B------:R-:W-:Y:S01]  /*34b0*/  STL [R1+0x2c8], R146 ;  /* 0x0002c89201007387 */ /* 0x000fe20000100800 */
[----:B------:R-:W-:-:S03]  /*34c0*/  LEA.HI.X.SX32 R67, R160, R89, 0x1, P6 ;  /* 0x00000059a0437211 */ /* 0x000fc600030f0eff */
[----:B------:R0:W4:Y:S04]  /*34d0*/  @P2 LDG.E.U16 R103, desc[UR20][R62.64] ;  /* 0x000000143e672981 */ /* 0x000128000c1e1500 */
[----:B------:R-:W3:Y:S01]  /*34e0*/  @P3 LDG.E.U16 R102, desc[UR20][R66.64] ;  /* 0x0000001442663981 */ /* 0x000ee2000c1e1500 */
[----:B------:R-:W-:Y:S02]  /*34f0*/  PRMT R140, RZ, 0x7610, R140 ;  /* 0x00007610ff8c7816 */ /* 0x000fe4000000008c */
[----:B0-----:R-:W-:-:S04]  /*3500*/  LEA R62, P2, R90, R3, 0x1 ;  /* 0x000000035a3e7211 */ /* 0x001fc800078408ff */
[----:B------:R-:W-:Y:S02]  /*3510*/  LEA.HI.X.SX32 R63, R90, R89, 0x1, P2 ;  /* 0x000000595a3f7211 */ /* 0x000fe400010f0eff */
[C---:B------:R-:W-:Y:S02]  /*3520*/  LEA R90, P6, R91.reuse, R3, 0x1 ;  /* 0x000000035b5a7211 */ /* 0x040fe400078c08ff */
[----:B------:R-:W-:Y:S02]  /*3530*/  PRMT R101, RZ, 0x7610, R101 ;  /* 0x00007610ff657816 */ /* 0x000fe40000000065 */
[----:B------:R-:W-:Y:S01]  /*3540*/  LEA.HI.X.SX32 R91, R91, R89, 0x1, P6 ;  /* 0x000000595b5b7211 */ /* 0x000fe200030f0eff */
[----:B--2---:R0:W-:Y:S02]  /*3550*/  STL [R1+0x2b8], R141 ;  /* 0x0002b88d01007387 */ /* 0x0041e40000100800 */
[----:B0-----:R-:W-:-:S04]  /*3560*/  LOP3.LUT R141, R40, 0x1e, RZ, 0xfc, !PT ;  /* 0x0000001e288d7812 */ /* 0x001fc800078efcff */
[----:B------:R-:W-:Y:S02]  /*3570*/  ISETP.LT.AND P4, PT, R141, R2, P0 ;  /* 0x000000028d00720c */ /* 0x000fe40000781270 */
[----:B------:R-:W-:-:S04]  /*3580*/  LOP3.LUT R141, R40, 0x26, RZ, 0xfc, !PT ;  /* 0x00000026288d7812 */ /* 0x000fc800078efcff */
[----:B------:R-:W-:-:S07]  /*3590*/  ISETP.LT.AND P2, PT, R141, R2, P0 ;  /* 0x000000028d00720c */ /* 0x000fce0000741270 */
[----:B------:R0:W2:Y:S06]  /*35a0*/  @P4 LDG.E.U16 R140, desc[UR20][R62.64] ;  /* 0x000000143e8c4981 */ /* 0x0000ac000c1e1500 */
[----:B------:R1:W2:Y:S04]  /*35b0*/  @P2 LDG.E.U16 R101, desc[UR20][R90.64] ;  /* 0x000000145a652981 */ /* 0x0002a8000c1e1500 */
[----:B----4-:R-:W-:Y:S04]  /*35c0*/  STL [R1+0x2b4], R103 ;  /* 0x0002b46701007387 */ /* 0x010fe80000100800 */
[----:B---3--:R3:W-:Y:S01]  /*35d0*/  STL [R1+0x2b0], R102 ;  /* 0x0002b06601007387 */ /* 0x0087e20000100800 */
[----:B0-----:R-:W-:-:S02]  /*35e0*/  LEA R62, P6, R97, R3, 0x1 ;  /* 0x00000003613e7211 */ /* 0x001fc400078c08ff */
[----:B---3--:R-:W-:-:S04]  /*35f0*/  LOP3.LUT R102, R40, 0x36, RZ, 0xfc, !PT ;  /* 0x0000003628667812 */ /* 0x008fc800078efcff */
[----:B------:R-:W-:Y:S02]  /*3600*/  ISETP.LT.AND P3, PT, R102, R2, P0 ;  /* 0x000000026600720c */ /* 0x000fe40000761270 */
[----:B-1----:R-:W-:Y:S01]  /*3610*/  LOP3.LUT R90, R0, 0xc8, RZ, 0xfc, !PT ;  /* 0x000000c8005a7812 */ /* 0x002fe200078efcff */
[----:B------:R-:W-:Y:S01]  /*3620*/  STL [R1+0x2bc], R143 ;  /* 0x0002bc8f01007387 */ /* 0x000fe20000100800 */
[C---:B------:R-:W-:Y:S02]  /*3630*/  LEA R66, P5, R96.reuse, R3, 0x1 ;  /* 0x0000000360427211 */ /* 0x040fe400078a08ff */
[----:B------:R-:W-:Y:S01]  /*3640*/  PRMT R99, RZ, 0x7610, R99 ;  /* 0x00007610ff637816 */ /* 0x000fe20000000063 */
[----:B------:R0:W-:Y:S01]  /*3650*/  STL [R1+0x430], R90 ;  /* 0x0004305a01007387 */ /* 0x0001e20000100800 */
[-C--:B------:R-:W-:Y:S02]  /*3660*/  LEA.HI.X.SX32 R63, R97, R89.reuse, 0x1, P6 ;  /* 0x00000059613f7211 */ /* 0x080fe400030f0eff */
[----:B------:R-:W-:-:S02]  /*3670*/  LEA.HI.X.SX32 R67, R96, R89, 0x1, P5 ;  /* 0x0000005960437211 */ /* 0x000fc400028f0eff */
[----:B------:R-:W-:Y:S01]  /*3680*/  LEA R96, P5, R94, R3, 0x1 ;  /* 0x000000035e607211 */ /* 0x000fe200078a08ff */
[----:B------:R1:W3:Y:S01]  /*3690*/  @P3 LDG.E.U16 R99, desc[UR20][R62.64] ;  /* 0x000000143e633981 */ /* 0x0002e2000c1e1500 */
[----:B------:R-:W-:Y:S02]  /*36a0*/  LOP3.LUT R91, R40, 0xe, RZ, 0xfc, !PT ;  /* 0x0000000e285b7812 */ /* 0x000fe400078efcff */
[----:B------:R-:W-:Y:S02]  /*36b0*/  LEA.HI.X.SX32 R97, R94, R89, 0x1, P5 ;  /* 0x000000595e617211 */ /* 0x000fe400028f0eff */
[----:B------:R-:W-:Y:S02]  /*36c0*/  ISETP.LT.AND P3, PT, R91, R2, P0 ;  /* 0x000000025b00720c */ /* 0x000fe40000761270 */
[----:B-1----:R-:W-:Y:S02]  /*36d0*/  IABS R63, R90 ;  /* 0x0000005a003f7213 */ /* 0x002fe40000000000 */
[----:B0-----:R-:W-:-:S04]  /*36e0*/  LEA R90, P6, R93, R3, 0x1 ;  /* 0x000000035d5a7211 */ /* 0x001fc800078c08ff */
[----:B------:R-:W-:Y:S01]  /*36f0*/  LEA.HI.X.SX32 R91, R93, R89, 0x1, P6 ;  /* 0x000000595d5b7211 */ /* 0x000fe200030f0eff */
[----:B------:R-:W-:Y:S01]  /*3700*/  IMAD R98, R164, 0x2, R98 ;  /* 0x00000002a4627824 */ /* 0x000fe200078e0262 */
[----:B------:R-:W-:-:S04]  /*3710*/  LOP3.LUT R103, R40, 0x2e, RZ, 0xfc, !PT ;  /* 0x0000002e28677812 */ /* 0x000fc800078efcff */
[----:B------:R-:W-:Y:S02]  /*3720*/  ISETP.LT.AND P4, PT, R103, R2, P0 ;  /* 0x000000026700720c */ /* 0x000fe40000781270 */
[----:B------:R-:W-:-:S11]  /*3730*/  PRMT R100, RZ, 0x7610, R100 ;  /* 0x00007610ff647816 */ /* 0x000fd60000000064 */
[----:B------:R0:W4:Y:S04]  /*3740*/  @P4 LDG.E.U16 R100, desc[UR20][R66.64] ;  /* 0x0000001442644981 */ /* 0x000128000c1e1500 */
[----:B--2---:R1:W-:Y:S02]  /*3750*/  STL [R1+0x2ac], R140 ;  /* 0x0002ac8c01007387 */ /* 0x0043e40000100800 */
[----:B-1----:R-:W-:-:S04]  /*3760*/  LEA R140, P2, R95, R3, 0x1 ;  /* 0x000000035f8c7211 */ /* 0x002fc800078408ff */
[----:B------:R-:W-:Y:S01]  /*3770*/  LEA.HI.X.SX32 R141, R95, R89, 0x1, P2 ;  /* 0x000000595f8d7211 */ /* 0x000fe200010f0eff */
[----:B------:R-:W-:Y:S04]  /*3780*/  STL [R1+0x868], R2 ;  /* 0x0008680201007387 */ /* 0x000fe80000100800 */
[----:B------:R-:W-:Y:S04]  /*3790*/  STL.64 [R1+0x198], R140 ;  /* 0x0001988c01007387 */ /* 0x000fe80000100a00 */
[----:B------:R-:W-:Y:S04]  /*37a0*/  STL.64 [R1+0x190], R96 ;  /* 0x0001906001007387 */ /* 0x000fe80000100a00 */
[----:B------:R-:W-:Y:S04]  /*37b0*/  STL [R1+0x870], R140 ;  /* 0x0008708c01007387 */ /* 0x000fe80000100800 */
[----:B------:R-:W-:Y:S04]  /*37c0*/  STL [R1+0x86c], R141 ;  /* 0x00086c8d01007387 */ /* 0x000fe80000100800 */
[----:B------:R-:W-:Y:S04]  /*37d0*/  STL.64 [R1+0x188], R90 ;  /* 0x0001885a01007387 */ /* 0x000fe80000100a00 */
[----:B------:R1:W-:Y:S04]  /*37e0*/  STL [R1+0x5e0], R164 ;  /* 0x0005e0a401007387 */ /* 0x0003e80000100800 */
[----:B------:R-:W-:Y:S04]  /*37f0*/  STL [R1+0x2a8], R101 ;  /* 0x0002a86501007387 */ /* 0x000fe80000100800 */
[----:B-1----:R-:W2:Y:S01]  /*3800*/  LDL.LU R164, [R1+0x264] ;  /* 0x0002640001a47983 */ /* 0x002ea20000300800 */
[----:B0-----:R-:W-:-:S02]  /*3810*/  LOP3.LUT R67, R40, 0x16, RZ, 0xfc, !PT ;  /* 0x0000001628437812 */ /* 0x001fc400078efcff */
[----:B------:R-:W-:Y:S02]  /*3820*/  LEA R94, P5, R92, R3, 0x1 ;  /* 0x000000035c5e7211 */ /* 0x000fe400078a08ff */
[-C--:B------:R-:W-:Y:S01]  /*3830*/  ISETP.LT.AND P4, PT, R67, R2.reuse, P0 ;  /* 0x000000024300720c */ /* 0x080fe20000781270 */
[----:B------:R-:W-:Y:S01]  /*3840*/  IMAD.HI.U32 R67, R86, R63, RZ ;  /* 0x0000003f56437227 */ /* 0x000fe200078e00ff */
[----:B------:R-:W-:Y:S02]  /*3850*/  LOP3.LUT R66, R40, 0x3e, RZ, 0xfc, !PT ;  /* 0x0000003e28427812 */ /* 0x000fe400078efcff */
[----:B------:R-:W-:Y:S01]  /*3860*/  LEA R90, P6, R151, R3, 0x1 ;  /* 0x00000003975a7211 */ /* 0x000fe200078c08ff */
[----:B------:R-:W-:Y:S01]  /*3870*/  IMAD.MOV R67, RZ, RZ, -R67 ;  /* 0x000000ffff437224 */ /* 0x000fe200078e0a43 */
[----:B------:R-:W-:Y:S02]  /*3880*/  LEA.HI.X.SX32 R95, R92, R89, 0x1, P5 ;  /* 0x000000595c5f7211 */ /* 0x000fe400028f0eff */
[----:B------:R-:W-:-:S02]  /*3890*/  ISETP.LT.AND P2, PT, R66, R2, P0 ;  /* 0x000000024200720c */ /* 0x000fc40000741270 */
[----:B------:R-:W-:Y:S02]  /*38a0*/  LEA.HI.X.SX32 R91, R151, R89, 0x1, P6 ;  /* 0x00000059975b7211 */ /* 0x000fe400030f0eff */
[-C--:B------:R-:W-:Y:S02]  /*38b0*/  LEA R66, P6, R98, R3.reuse, 0x1 ;  /* 0x0000000362427211 */ /* 0x080fe400078c08ff */
[----:B------:R-:W-:Y:S02]  /*38c0*/  PRMT R51, RZ, 0x7610, R51 ;  /* 0x00007610ff337816 */ /* 0x000fe40000000033 */
[----:B------:R-:W-:Y:S02]  /*38d0*/  PRMT R2, RZ, 0x7610, R2 ;  /* 0x00007610ff027816 */ /* 0x000fe40000000002 */
[----:B------:R-:W-:Y:S01]  /*38e0*/  PRMT R93, RZ, 0x7610, R93 ;  /* 0x00007610ff5d7816 */ /* 0x000fe2000000005d */
[----:B----4-:R-:W-:Y:S04]  /*38f0*/  STL [R1+0x2a4], R100 ;  /* 0x0002a46401007387 */ /* 0x010fe80000100800 */
[----:B---3--:R-:W-:Y:S04]  /*3900*/  STL [R1+0x2a0], R99 ;  /* 0x0002a06301007387 */ /* 0x008fe80000100800 */
[----:B------:R-:W-:Y:S04]  /*3910*/  STL.64 [R1+0x180], R94 ;  /* 0x0001805e01007387 */ /* 0x000fe80000100a00 */
[----:B------:R-:W3:Y:S01]  /*3920*/  @P3 LDG.E.U16 R93, desc[UR20][R90.64] ;  /* 0x000000145a5d3981 */ /* 0x000ee2000c1e1500 */
[----:B--2---:R-:W-:Y:S01]  /*3930*/  LEA R62, P5, R164, R3, 0x1 ;  /* 0x00000003a43e7211 */ /* 0x004fe200078a08ff */
[----:B------:R-:W-:-:S03]  /*3940*/  IMAD R3, R4, R67, R63 ;  /* 0x0000004304037224 */ /* 0x000fc600078e023f */
[----:B------:R-:W-:-:S05]  /*3950*/  LEA.HI.X.SX32 R63, R164, R89, 0x1, P5 ;  /* 0x00000059a43f7211 */ /* 0x000fca00028f0eff */
[----:B------:R-:W2:Y:S01]  /*3960*/  @P4 LDG.E.U16 R51, desc[UR20][R62.64] ;  /* 0x000000143e334981 */ /* 0x000ea2000c1e1500 */
[----:B------:R-:W-:-:S05]  /*3970*/  LEA.HI.X.SX32 R67, R98, R89, 0x1, P6 ;  /* 0x0000005962437211 */ /* 0x000fca00030f0eff */
[----:B------:R-:W4:Y:S04]  /*3980*/  @P2 LDG.E.U16 R2, desc[UR20][R66.64] ;  /* 0x0000001442022981 */ /* 0x000f28000c1e1500 */
[----:B------:R-:W-:Y:S04]  /*3990*/  STL [R1+0x5e4], R164 ;  /* 0x0005e4a401007387 */ /* 0x000fe80000100800 */
[----:B------:R-:W-:Y:S04]  /*39a0*/  STL [R1+0x650], R164 ;  /* 0x000650a401007387 */ /* 0x000fe80000100800 */
[----:B------:R-:W3:Y:S01]  /*39b0*/  LDL R151, [R1+0x3c0] ;  /* 0x0003c00001977983 */ /* 0x000ee20000100800 */
[----:B------:R-:W-:Y:S01]  /*39c0*/  ISETP.GT.U32.AND P2, PT, R4, R85, PT ;  /* 0x000000550400720c */ /* 0x000fe20003f44070 */
[----:B------:R-:W-:Y:S01]  /*39d0*/  IMAD R163, R162, R165, RZ ;  /* 0x000000a5a2a37224 */ /* 0x000fe200078e02ff */
[----:B------:R-:W-:-:S11]  /*39e0*/  LOP3.LUT R140, R0, 0xca, RZ, 0xfc, !PT ;  /* 0x000000ca008c7812 */ /* 0x000fd600078efcff */
[----:B------:R-:W-:-:S05]  /*39f0*/  @!P2 IMAD.IADD R85, R85, 0x1, -R4 ;  /* 0x000000015555a824 */ /* 0x000fca00078e0a04 */
[----:B------:R-:W-:Y:S02]  /*3a00*/  ISETP.GT.U32.AND P6, PT, R4, R85, PT ;  /* 0x000000550400720c */ /* 0x000fe40003fc4070 */
[----:B------:R-:W-:Y:S02]  /*3a10*/  LOP3.LUT R141, R0, 0xcc, RZ, 0xfc, !PT ;  /* 0x000000cc008d7812 */ /* 0x000fe400078efcff */
[----:B------:R-:W-:-:S04]  /*3a20*/  LEA R162, P4, R163, UR18, 0x1 ;  /* 0x00000012a3a27c11 */ /* 0x000fc8000f8808ff */
[----:B------:R-:W-:-:S05]  /*3a30*/  LEA.HI.X.SX32 R163, R163, UR19, 0x1, P4 ;  /* 0x00000013a3a37c11 */ /* 0x000fca000a0f0eff */
[----:B------:R-:W-:Y:S01]  /*3a40*/  @!P6 IMAD.IADD R85, R85, 0x1, -R4 ;  /* 0x000000015555e824 */ /* 0x000fe200078e0a04 */
[----:B------:R-:W-:Y:S01]  /*3a50*/  ISETP.GT.U32.AND P3, PT, R4, R83, PT ;  /* 0x000000530400720c */ /* 0x000fe20003f64070 */
[----:B--2---:R0:W-:Y:S04]  /*3a60*/  STL [R1+0x258], R51 ;  /* 0x0002583301007387 */ /* 0x0041e80000100800 */
[----:B0-----:R-:W2:Y:S04]  /*3a70*/  LDL R51, [R1+0x304] ;  /* 0x0003040001337983 */ /* 0x001ea80000100800 */
[----:B------:R-:W-:Y:S04]  /*3a80*/  STL [R1+0x530], R165 ;  /* 0x000530a501007387 */ /* 0x000fe80000100800 */
[----:B------:R-:W-:Y:S04]  /*3a90*/  STL [R1+0x654], R165 ;  /* 0x000654a501007387 */ /* 0x000fe80000100800 */
[----:B------:R-:W-:Y:S04]  /*3aa0*/  STL.64 [R1+0x760], R164 ;  /* 0x000760a401007387 */ /* 0x000fe80000100a00 */
[----:B----4-:R0:W-:Y:S04]  /*3ab0*/  STL [R1+0x254], R2 ;  /* 0x0002540201007387 */ /* 0x0101e80000100800 */
[----:B------:R-:W-:Y:S01]  /*3ac0*/  STL [R1+0x42c], R140 ;  /* 0x00042c8c01007387 */ /* 0x000fe20000100800 */
[----:B0-----:R-:W-:-:S03]  /*3ad0*/  LOP3.LUT R2, R0, 0xd0, RZ, 0xfc, !PT ;  /* 0x000000d000027812 */ /* 0x001fc600078efcff */
[----:B------:R-:W-:Y:S01]  /*3ae0*/  STL [R1+0x428], R141 ;  /* 0x0004288d01007387 */ /* 0x000fe20000100800 */
[----:B---3--:R-:W-:-:S03]  /*3af0*/  ISETP.GE.AND P6, PT, R151, RZ, PT ;  /* 0x000000ff9700720c */ /* 0x008fc60003fc6270 */
[----:B------:R-:W-:Y:S04]  /*3b00*/  STL [R1+0x810], R162 ;  /* 0x000810a201007387 */ /* 0x000fe80000100800 */
[----:B------:R-:W-:Y:S04]  /*3b10*/  STL [R1+0x424], R2 ;  /* 0x0004240201007387 */ /* 0x000fe80000100800 */
[----:B------:R-:W-:Y:S04]  /*3b20*/  STL [R1+0x29c], R93 ;  /* 0x00029c5d01007387 */ /* 0x000fe80000100800 */
[----:B------:R-:W-:Y:S04]  /*3b30*/  STL [R1+0x814], R163 ;  /* 0x000814a301007387 */ /* 0x000fe80000100800 */
[----:B------:R-:W3:Y:S01]  /*3b40*/  LDL R151, [R1+0x37c] ;  /* 0x00037c0001977983 */ /* 0x000ee20000100800 */
[----:B------:R-:W-:Y:S01]  /*3b50*/  ISETP.GT.U32.AND P5, PT, R4, R84, PT ;  /* 0x000000540400720c */ /* 0x000fe20003fa4070 */
[----:B------:R-:W-:-:S05]  /*3b60*/  @!P3 IMAD.IADD R83, R83, 0x1, -R4 ;  /* 0x000000015353b824 */ /* 0x000fca00078e0a04 */
[----:B------:R-:W-:-:S07]  /*3b70*/  ISETP.GT.U32.AND P3, PT, R4, R83, PT ;  /* 0x000000530400720c */ /* 0x000fce0003f64070 */
[----:B------:R-:W-:Y:S01]  /*3b80*/  @!P5 IMAD.IADD R84, R84, 0x1, -R4 ;  /* 0x000000015454d824 */ /* 0x000fe200078e0a04 */
[----:B------:R-:W-:-:S04]  /*3b90*/  ISETP.GT.U32.AND P5, PT, R4, R82, PT ;  /* 0x000000520400720c */ /* 0x000fc80003fa4070 */
[----:B------:R-:W-:Y:S01]  /*3ba0*/  ISETP.GT.U32.AND P2, PT, R4, R84, PT ;  /* 0x000000540400720c */ /* 0x000fe20003f44070 */
[----:B------:R-:W-:Y:S01]  /*3bb0*/  @!P3 IMAD.IADD R83, R83, 0x1, -R4 ;  /* 0x000000015353b824 */ /* 0x000fe200078e0a04 */
[----:B------:R-:W-:-:S07]  /*3bc0*/  ISETP.GE.AND P3, PT, R0, RZ, PT ;  /* 0x000000ff0000720c */ /* 0x000fce0003f66270 */
[----:B------:R-:W-:Y:S01]  /*3bd0*/  @!P5 IMAD.IADD R82, R82, 0x1, -R4 ;  /* 0x000000015252d824 */ /* 0x000fe200078e0a04 */
[----:B------:R-:W-:-:S03]  /*3be0*/  ISETP.GE.AND P5, PT, R157, RZ, PT ;  /* 0x000000ff9d00720c */ /* 0x000fc60003fa6270 */
[----:B------:R-:W-:Y:S01]  /*3bf0*/  @!P2 IMAD.IADD R84, R84, 0x1, -R4 ;  /* 0x000000015454a824 */ /* 0x000fe200078e0a04 */
[----:B------:R-:W-:-:S03]  /*3c00*/  LOP3.LUT R142, R0, 0xd2, RZ, 0xfc, !PT ;  /* 0x000000d2008e7812 */ /* 0x000fc600078efcff */
[----:B------:R-:W-:Y:S01]  /*3c10*/  IMAD.MOV.U32 R157, RZ, RZ, R84 ;  /* 0x000000ffff9d7224 */ /* 0x000fe200078e0054 */
[C---:B------:R-:W-:Y:S01]  /*3c20*/  LOP3.LUT R143, R0.reuse, 0xd4, RZ, 0xfc, !PT ;  /* 0x000000d4008f7812 */ /* 0x040fe200078efcff */
[----:B------:R-:W-:Y:S02]  /*3c30*/  @!P3 IMAD.MOV R85, RZ, RZ, -R85 ;  /* 0x000000ffff55b224 */ /* 0x000fe400078e0a55 */
[----:B------:R-:W-:Y:S01]  /*3c40*/  @!P6 IMAD.MOV R157, RZ, RZ, -R157 ;  /* 0x000000ffff9de224 */ /* 0x000fe200078e0a9d */
[----:B------:R-:W-:Y:S01]  /*3c50*/  LOP3.LUT R146, R0, 0xd8, RZ, 0xfc, !PT ;  /* 0x000000d800927812 */ /* 0x000fe200078efcff */
[----:B------:R-:W-:Y:S01]  /*3c60*/  STL [R1+0x420], R142 ;  /* 0x0004208e01007387 */ /* 0x000fe20000100800 */
[----:B------:R-:W-:-:S03]  /*3c70*/  @!P5 IMAD.MOV R83, RZ, RZ, -R83 ;  /* 0x000000ffff53d224 */ /* 0x000fc600078e0a53 */
[----:B------:R-:W-:Y:S04]  /*3c80*/  STL [R1+0x800], R157 ;  /* 0x0008009d01007387 */ /* 0x000fe80000100800 */
[----:B------:R-:W-:Y:S04]  /*3c90*/  STL [R1+0x41c], R143 ;  /* 0x00041c8f01007387 */ /* 0x000fe80000100800 */
[----:B------:R-:W-:Y:S04]  /*3ca0*/  STL [R1+0x818], R85 ;  /* 0x0008185501007387 */ /* 0x000fe80000100800 */
[----:B------:R-:W-:Y:S04]  /*3cb0*/  STL [R1+0x418], R146 ;  /* 0x0004189201007387 */ /* 0x000fe80000100800 */
[----:B------:R-:W-:Y:S01]  /*3cc0*/  STL [R1+0x81c], R83 ;  /* 0x00081c5301007387 */ /* 0x000fe20000100800 */
[----:B------:R-:W-:-:S13]  /*3cd0*/  ISETP.GT.U32.AND P5, PT, R4, R79, PT ;  /* 0x0000004f0400720c */ /* 0x000fda0003fa4070 */
[----:B------:R-:W-:Y:S01]  /*3ce0*/  @!P5 IMAD.IADD R79, R79, 0x1, -R4 ;  /* 0x000000014f4fd824 */ /* 0x000fe200078e0a04 */
[----:B--2---:R-:W-:Y:S02]  /*3cf0*/  ISETP.GE.AND P3, PT, R51, RZ, PT ;  /* 0x000000ff3300720c */ /* 0x004fe40003f66270 */
[----:B------:R-:W2:Y:S01]  /*3d00*/  LDL R51, [R1+0x378] ;  /* 0x0003780001337983 */ /* 0x000ea20000100800 */
[----:B---3--:R-:W-:-:S03]  /*3d10*/  ISETP.GE.AND P5, PT, R151, RZ, PT ;  /* 0x000000ff9700720c */ /* 0x008fc60003fa6270 */
[----:B------:R-:W3:Y:S01]  /*3d20*/  LDL R151, [R1+0x374] ;  /* 0x0003740001977983 */ /* 0x000ee20000100800 */
[C---:B------:R-:W-:Y:S02]  /*3d30*/  ISETP.GT.U32.AND P4, PT, R4.reuse, R80, PT ;  /* 0x000000500400720c */ /* 0x040fe40003f84070 */
[----:B------:R-:W-:-:S11]  /*3d40*/  ISETP.GT.U32.AND P2, PT, R4, R81, PT ;  /* 0x000000510400720c */ /* 0x000fd60003f44070 */
[----:B------:R-:W-:-:S05]  /*3d50*/  @!P4 IMAD.IADD R80, R80, 0x1, -R4 ;  /* 0x000000015050c824 */ /* 0x000fca00078e0a04 */
[C---:B------:R-:W-:Y:S01]  /*3d60*/  ISETP.GT.U32.AND P6, PT, R4.reuse, R80, PT ;  /* 0x000000500400720c */ /* 0x040fe20003fc4070 */
[----:B------:R-:W-:Y:S01]  /*3d70*/  @!P2 IMAD.IADD R81, R81, 0x1, -R4 ;  /* 0x000000015151a824 */ /* 0x000fe200078e0a04 */
[----:B------:R-:W-:-:S11]  /*3d80*/  ISETP.GT.U32.AND P2, PT, R4, R82, PT ;  /* 0x000000520400720c */ /* 0x000fd60003f44070 */
[--C-:B------:R-:W-:Y:S01]  /*3d90*/  @!P6 IMAD.IADD R80, R80, 0x1, -R4.reuse ;  /* 0x000000015050e824 */ /* 0x100fe200078e0a04 */
[C---:B------:R-:W-:Y:S02]  /*3da0*/  ISETP.GT.U32.AND P6, PT, R4.reuse, R77, PT ;  /* 0x0000004d0400720c */ /* 0x040fe40003fc4070 */
[----:B------:R-:W-:Y:S01]  /*3db0*/  ISETP.GT.U32.AND P4, PT, R4, R81, PT ;  /* 0x000000510400720c */ /* 0x000fe20003f84070 */
[----:B------:R-:W-:Y:S01]  /*3dc0*/  @!P2 IMAD.IADD R82, R82, 0x1, -R4 ;  /* 0x000000015252a824 */ /* 0x000fe200078e0a04 */
[----:B------:R-:W-:-:S09]  /*3dd0*/  ISETP.GE.AND P2, PT, R104, RZ, PT ;  /* 0x000000ff6800720c */ /* 0x000fd20003f46270 */
[----:B------:R-:W-:-:S05]  /*3de0*/  @!P6 IMAD.IADD R77, R77, 0x1, -R4 ;  /* 0x000000014d4de824 */ /* 0x000fca00078e0a04 */
[----:B------:R-:W-:Y:S01]  /*3df0*/  ISETP.GT.U32.AND P6, PT, R4, R77, PT ;  /* 0x0000004d0400720c */ /* 0x000fe20003fc4070 */
[----:B------:R-:W-:Y:S02]  /*3e00*/  @!P4 IMAD.IADD R81, R81, 0x1, -R4 ;  /* 0x000000015151c824 */ /* 0x000fe400078e0a04 */
[----:B------:R-:W-:Y:S02]  /*3e10*/  @!P3 IMAD.MOV R82, RZ, RZ, -R82 ;  /* 0x000000ffff52b224 */ /* 0x000fe400078e0a52 */
[----:B------:R-:W-:Y:S02]  /*3e20*/  @!P2 IMAD.MOV R81, RZ, RZ, -R81 ;  /* 0x000000ffff51a224 */ /* 0x000fe400078e0a51 */
[----:B------:R-:W-:Y:S01]  /*3e30*/  @!P5 IMAD.MOV R80, RZ, RZ, -R80 ;  /* 0x000000ffff50d224 */ /* 0x000fe200078e0a50 */
[----:B------:R0:W-:Y:S04]  /*3e40*/  STL [R1+0x820], R82 ;  /* 0x0008205201007387 */ /* 0x0001e80000100800 */
[----:B------:R-:W-:Y:S01]  /*3e50*/  STL [R1+0x824], R81 ;  /* 0x0008245101007387 */ /* 0x000fe20000100800 */
[----:B------:R-:W-:-:S03]  /*3e60*/  @!P6 IMAD.IADD R77, R77, 0x1, -R4 ;  /* 0x000000014d4de824 */ /* 0x000fc600078e0a04 */
[----:B------:R-:W-:Y:S01]  /*3e70*/  STL [R1+0x828], R80 ;  /* 0x0008285001007387 */ /* 0x000fe20000100800 */
[----:B------:R-:W-:-:S13]  /*3e80*/  ISETP.GT.U32.AND P2, PT, R4, R76, PT ;  /* 0x0000004c0400720c */ /* 0x000fda0003f44070 */
[----:B------:R-:W-:Y:S01]  /*3e90*/  @!P2 IMAD.IADD R76, R76, 0x1, -R4 ;  /* 0x000000014c4ca824 */ /* 0x000fe200078e0a04 */
[----:B--2---:R-:W-:Y:S02]  /*3ea0*/  ISETP.GE.AND P6, PT, R51, RZ, PT ;  /* 0x000000ff3300720c */ /* 0x004fe40003fc6270 */
[----:B------:R-:W2:Y:S01]  /*3eb0*/  LDL R51, [R1+0x32c] ;  /* 0x00032c0001337983 */ /* 0x000ea20000100800 */
[----:B---3--:R-:W-:-:S03]  /*3ec0*/  ISETP.GE.AND P2, PT, R151, RZ, PT ;  /* 0x000000ff9700720c */ /* 0x008fc60003f46270 */
[----:B------:R-:W3:Y:S01]  /*3ed0*/  LDL R151, [R1+0x328] ;  /* 0x0003280001977983 */ /* 0x000ee20000100800 */
[----:B------:R-:W-:-:S13]  /*3ee0*/  ISETP.GT.U32.AND P4, PT, R4, R78, PT ;  /* 0x0000004e0400720c */ /* 0x000fda0003f84070 */
[----:B------:R-:W-:Y:S01]  /*3ef0*/  @!P4 IMAD.IADD R78, R78, 0x1, -R4 ;  /* 0x000000014e4ec824 */ /* 0x000fe200078e0a04 */
[----:B------:R-:W-:-:S13]  /*3f00*/  ISETP.GT.U32.AND P4, PT, R4, R79, PT ;  /* 0x0000004f0400720c */ /* 0x000fda0003f84070 */
[----:B------:R-:W-:Y:S01]  /*3f10*/  @!P4 IMAD.IADD R79, R79, 0x1, -R4 ;  /* 0x000000014f4fc824 */ /* 0x000fe200078e0a04 */
[C---:B------:R-:W-:Y:S02]  /*3f20*/  ISETP.GT.U32.AND P4, PT, R4.reuse, R74, PT ;  /* 0x0000004a0400720c */ /* 0x040fe40003f84070 */
[----:B------:R-:W-:-:S11]  /*3f30*/  ISETP.GT.U32.AND P3, PT, R4, R78, PT ;  /* 0x0000004e0400720c */ /* 0x000fd60003f64070 */
[--C-:B------:R-:W-:Y:S01]  /*3f40*/  @!P4 IMAD.IADD R74, R74, 0x1, -R4.reuse ;  /* 0x000000014a4ac824 */ /* 0x100fe200078e0a04 */
[C---:B------:R-:W-:Y:S02]  /*3f50*/  ISETP.GT.U32.AND P4, PT, R4.reuse, R76, PT ;  /* 0x0000004c0400720c */ /* 0x040fe40003f84070 */
[----:B------:R-:W-:Y:S01]  /*3f60*/  ISETP.GT.U32.AND P5, PT, R4, R75, PT ;  /* 0x0000004b0400720c */ /* 0x000fe20003fa4070 */
[----:B------:R-:W-:Y:S01]  /*3f70*/  @!P3 IMAD.IADD R78, R78, 0x1, -R4 ;  /* 0x000000014e4eb824 */ /* 0x000fe200078e0a04 */
[----:B------:R-:W-:-:S09]  /*3f80*/  LOP3.LUT R149, R0, 0xda, RZ, 0xfc, !PT ;  /* 0x000000da00957812 */ /* 0x000fd200078efcff */
[--C-:B------:R-:W-:Y:S01]  /*3f90*/  @!P4 IMAD.IADD R76, R76, 0x1, -R4.reuse ;  /* 0x000000014c4cc824 */ /* 0x100fe200078e0a04 */
[C---:B------:R-:W-:Y:S02]  /*3fa0*/  ISETP.GT.U32.AND P4, PT, R4.reuse, R72, PT ;  /* 0x000000480400720c */ /* 0x040fe40003f84070 */
[----:B------:R-:W-:Y:S02]  /*3fb0*/  ISETP.GT.U32.AND P3, PT, R4, R73, PT ;  /* 0x000000490400720c */ /* 0x000fe40003f64070 */
[C---:B0-----:R-:W-:Y:S02]  /*3fc0*/  LOP3.LUT R82, R0.reuse, 0xdc, RZ, 0xfc, !PT ;  /* 0x000000dc00527812 */ /* 0x041fe400078efcff */
[----:B------:R-:W-:Y:S01]  /*3fd0*/  LOP3.LUT R83, R0, 0xe0, RZ, 0xfc, !PT ;  /* 0x000000e000537812 */ /* 0x000fe200078efcff */
[----:B------:R-:W-:Y:S04]  /*3fe0*/  STL [R1+0x414], R149 ;  /* 0x0004149501007387 */ /* 0x000fe80000100800 */
[----:B------:R-:W-:Y:S02]  /*3ff0*/  STL [R1+0x410], R82 ;  /* 0x0004105201007387 */ /* 0x000fe40000100800 */
[----:B------:R-:W-:-:S02]  /*4000*/  @!P4 IMAD.IADD R72, R72, 0x1, -R4 ;  /* 0x000000014848c824 */ /* 0x000fc400078e0a04 */
[----:B------:R-:W-:Y:S01]  /*4010*/  STL [R1+0x40c], R83 ;  /* 0x00040c5301007387 */ /* 0x000fe20000100800 */
[--C-:B------:R-:W-:Y:S02]  /*4020*/  @!P5 IMAD.IADD R75, R75, 0x1, -R4.reuse ;  /* 0x000000014b4bd824 */ /* 0x100fe400078e0a04 */
[----:B------:R-:W-:-:S03]  /*4030*/  @!P3 IMAD.IADD R73, R73, 0x1, -R4 ;  /* 0x000000014949b824 */ /* 0x000fc600078e0a04 */
[----:B------:R-:W-:-:S13]  /*4040*/  ISETP.GT.U32.AND P3, PT, R4, R75, PT ;  /* 0x0000004b0400720c */ /* 0x000fda0003f64070 */
[----:B------:R-:W-:Y:S01]  /*4050*/  @!P3 IMAD.IADD R75, R75, 0x1, -R4 ;  /* 0x000000014b4bb824 */ /* 0x000fe200078e0a04 */
[----:B------:R-:W-:-:S13]  /*4060*/  ISETP.GT.U32.AND P3, PT, R4, R71, PT ;  /* 0x000000470400720c */ /* 0x000fda0003f64070 */
[----:B------:R-:W-:Y:S01]  /*4070*/  @!P3 IMAD.IADD R71, R71, 0x1, -R4 ;  /* 0x000000014747b824 */ /* 0x000fe200078e0a04 */
[----:B--2---:R-:W-:Y:S02]  /*4080*/  ISETP.GE.AND P4, PT, R51, RZ, PT ;  /* 0x000000ff3300720c */ /* 0x004fe40003f86270 */
[----:B------:R-:W2:Y:S01]  /*4090*/  LDL R51, [R1+0x36c] ;  /* 0x00036c0001337983 */ /* 0x000ea20000100800 */
[----:B---3--:R-:W-:-:S03]  /*40a0*/  ISETP.GE.AND P3, PT, R151, RZ, PT ;  /* 0x000000ff9700720c */ /* 0x008fc60003f66270 */
[----:B------:R-:W3:Y:S01]  /*40b0*/  LDL R151, [R1+0x364] ;  /* 0x0003640001977983 */ /* 0x000ee20000100800 */
[----:B------:R-:W-:Y:S01]  /*40c0*/  @!P6 IMAD.MOV R79, RZ, RZ, -R79 ;  /* 0x000000ffff4fe224 */ /* 0x000fe200078e0a4f */
[----:B------:R-:W-:Y:S02]  /*40d0*/  ISETP.GT.U32.AND P6, PT, R4, R73, PT ;  /* 0x000000490400720c */ /* 0x000fe40003fc4070 */
[----:B------:R-:W-:-:S11]  /*40e0*/  ISETP.GE.AND P5, PT, R109, RZ, PT ;  /* 0x000000ff6d00720c */ /* 0x000fd60003fa6270 */
[----:B------:R-:W-:Y:S01]  /*40f0*/  @!P6 IMAD.IADD R73, R73, 0x1, -R4 ;  /* 0x000000014949e824 */ /* 0x000fe200078e0a04 */
[----:B------:R-:W-:Y:S01]  /*4100*/  ISETP.GT.U32.AND P6, PT, R4, R70, PT ;  /* 0x000000460400720c */ /* 0x000fe20003fc4070 */
[----:B------:R-:W-:Y:S01]  /*4110*/  @!P5 IMAD.MOV R77, RZ, RZ, -R77 ;  /* 0x000000ffff4dd224 */ /* 0x000fe200078e0a4d */
[----:B------:R-:W-:-:S11]  /*4120*/  ISETP.GE.AND P5, PT, R107, RZ, PT ;  /* 0x000000ff6b00720c */ /* 0x000fd60003fa6270 */
[----:B------:R-:W-:Y:S02]  /*4130*/  @!P6 IMAD.IADD R70, R70, 0x1, -R4 ;  /* 0x000000014646e824 */ /* 0x000fe400078e0a04 */
[----:B------:R-:W-:-:S03]  /*4140*/  @!P5 IMAD.MOV R76, RZ, RZ, -R76 ;  /* 0x000000ffff4cd224 */ /* 0x000fc600078e0a4c */
[----:B------:R-:W-:Y:S02]  /*4150*/  ISETP.GT.U32.AND P5, PT, R4, R70, PT ;  /* 0x000000460400720c */ /* 0x000fe40003fa4070 */
[----:B------:R-:W-:-:S05]  /*4160*/  LOP3.LUT R148, R0, 0xe2, RZ, 0xfc, !PT ;  /* 0x000000e200947812 */ /* 0x000fca00078efcff */
[----:B------:R-:W-:Y:S04]  /*4170*/  STL [R1+0x408], R148 ;  /* 0x0004089401007387 */ /* 0x000fe80000100800 */
[----:B------:R-:W4:Y:S02]  /*4180*/  LDL R150, [R1+0x360] ;  /* 0x0003600001967983 */ /* 0x000f240000100800 */
[----:B------:R-:W-:Y:S02]  /*4190*/  @!P5 IMAD.IADD R70, R70, 0x1, -R4 ;  /* 0x000000014646d824 */ /* 0x000fe400078e0a04 */
[----:B------:R-:W4:Y:S01]  /*41a0*/  LDL R161, [R1+0x358] ;  /* 0x0003580001a17983 */ /* 0x000f220000100800 */
[----:B------:R-:W-:-:S03]  /*41b0*/  IMAD.MOV.U32 R84, RZ, RZ, R73 ;  /* 0x000000ffff547224 */ /* 0x000fc600078e0049 */
[----:B------:R-:W4:Y:S01]  /*41c0*/  LDL R160, [R1+0x35c] ;  /* 0x00035c0001a07983 */ /* 0x000f220000100800 */
[----:B------:R-:W-:Y:S01]  /*41d0*/  @!P3 IMAD.MOV R84, RZ, RZ, -R84 ;  /* 0x000000ffff54b224 */ /* 0x000fe200078e0a54 */
[----:B------:R-:W-:-:S13]  /*41e0*/  ISETP.GT.U32.AND P3, PT, R4, R68, PT ;  /* 0x000000440400720c */ /* 0x000fda0003f64070 */
[----:B------:R-:W-:Y:S01]  /*41f0*/  @!P3 IMAD.IADD R68, R68, 0x1, -R4 ;  /* 0x000000014444b824 */ /* 0x000fe200078e0a04 */
[----:B--2---:R-:W-:Y:S02]  /*4200*/  ISETP.GE.AND P5, PT, R51, RZ, PT ;  /* 0x000000ff3300720c */ /* 0x004fe40003fa6270 */
[----:B------:R-:W2:Y:S01]  /*4210*/  LDL R51, [R1+0x354] ;  /* 0x0003540001337983 */ /* 0x000ea20000100800 */
[----:B---3--:R-:W-:-:S03]  /*4220*/  ISETP.GE.AND P3, PT, R151, RZ, PT ;  /* 0x000000ff9700720c */ /* 0x008fc60003f66270 */
[----:B------:R-:W3:Y:S01]  /*4230*/  LDL R151, [R1+0x350] ;  /* 0x0003500001977983 */ /* 0x000ee20000100800 */
[----:B------:R-:W-:Y:S01]  /*4240*/  @!P2 IMAD.MOV R78, RZ, RZ, -R78 ;  /* 0x000000ffff4ea224 */ /* 0x000fe200078e0a4e */
[C---:B------:R-:W-:Y:S02]  /*4250*/  ISETP.GT.U32.AND P2, PT, R4.reuse, R74, PT ;  /* 0x0000004a0400720c */ /* 0x040fe40003f44070 */
[----:B------:R-:W-:Y:S02]  /*4260*/  ISETP.GT.U32.AND P6, PT, R4, R72, PT ;  /* 0x000000480400720c */ /* 0x000fe40003fc4070 */
[----:B------:R-:W-:-:S09]  /*4270*/  IABS R89, R140 ;  /* 0x0000008c00597213 */ /* 0x000fd20000000000 */
[----:B------:R-:W-:Y:S01]  /*4280*/  @!P2 IMAD.IADD R74, R74, 0x1, -R4 ;  /* 0x000000014a4aa824 */ /* 0x000fe200078e0a04 */
[----:B------:R-:W-:-:S03]  /*4290*/  ISETP.GE.AND P2, PT, R106, RZ, PT ;  /* 0x000000ff6a00720c */ /* 0x000fc60003f46270 */
[----:B------:R-:W-:Y:S01]  /*42a0*/  @!P4 IMAD.MOV R74, RZ, RZ, -R74 ;  /* 0x000000ffff4ac224 */ /* 0x000fe200078e0a4a */
[----:B------:R-:W-:Y:S01]  /*42b0*/  ISETP.GT.U32.AND P4, PT, R4, R69, PT ;  /* 0x000000450400720c */ /* 0x000fe20003f84070 */
[----:B------:R-:W-:Y:S01]  /*42c0*/  @!P6 IMAD.IADD R72, R72, 0x1, -R4 ;  /* 0x000000014848e824 */ /* 0x000fe200078e0a04 */
[----:B------:R-:W-:Y:S01]  /*42d0*/  ISETP.GT.U32.AND P6, PT, R4, R65, PT ;  /* 0x000000410400720c */ /* 0x000fe20003fc4070 */
[----:B------:R-:W-:Y:S01]  /*42e0*/  IMAD.HI.U32 R90, R86, R89, RZ ;  /* 0x00000059565a7227 */ /* 0x000fe200078e00ff */
[----:B------:R-:W-:-:S05]  /*42f0*/  IABS R109, R149 ;  /* 0x00000095006d7213 */ /* 0x000fca0000000000 */
[----:B------:R-:W-:Y:S01]  /*4300*/  @!P2 IMAD.MOV R75, RZ, RZ, -R75 ;  /* 0x000000ffff4ba224 */ /* 0x000fe200078e0a4b */
[C---:B------:R-:W-:Y:S01]  /*4310*/  ISETP.GT.U32.AND P2, PT, R4.reuse, R71, PT ;  /* 0x000000470400720c */ /* 0x040fe20003f44070 */
[----:B------:R-:W-:Y:S02]  /*4320*/  IMAD.MOV R90, RZ, RZ, -R90 ;  /* 0x000000ffff5a7224 */ /* 0x000fe400078e0a5a */
[----:B------:R-:W-:Y:S02]  /*4330*/  @!P4 IMAD.IADD R69, R69, 0x1, -R4 ;  /* 0x000000014545c824 */ /* 0x000fe400078e0a04 */
[----:B------:R-:W-:Y:S02]  /*4340*/  IMAD R89, R4, R90, R89 ;  /* 0x0000005a04597224 */ /* 0x000fe400078e0259 */
[----:B------:R-:W-:-:S04]  /*4350*/  IMAD.HI.U32 R90, R86, R109, RZ ;  /* 0x0000006d565a7227 */ /* 0x000fc800078e00ff */
[----:B------:R-:W-:Y:S01]  /*4360*/  @!P6 IMAD.IADD R65, R65, 0x1, -R4 ;  /* 0x000000014141e824 */ /* 0x000fe200078e0a04 */
[C---:B------:R-:W-:Y:S01]  /*4370*/  ISETP.GT.U32.AND P6, PT, R4.reuse, R69, PT ;  /* 0x000000450400720c */ /* 0x040fe20003fc4070 */
[----:B------:R-:W-:Y:S02]  /*4380*/  IMAD.MOV R90, RZ, RZ, -R90 ;  /* 0x000000ffff5a7224 */ /* 0x000fe400078e0a5a */
[----:B------:R-:W-:Y:S01]  /*4390*/  @!P2 IMAD.IADD R71, R71, 0x1, -R4 ;  /* 0x000000014747a824 */ /* 0x000fe200078e0a04 */
[C---:B------:R-:W-:Y:S01]  /*43a0*/  ISETP.GT.U32.AND P2, PT, R4.reuse, R64, PT ;  /* 0x000000400400720c */ /* 0x040fe20003f44070 */
[----:B------:R-:W-:Y:S01]  /*43b0*/  IMAD R109, R4, R90, R109 ;  /* 0x0000005a046d7224 */ /* 0x000fe200078e026d */
[----:B------:R-:W-:Y:S01]  /*43c0*/  ISETP.GE.AND P4, PT, R110, RZ, PT ;  /* 0x000000ff6e00720c */ /* 0x000fe20003f86270 */
[----:B------:R-:W-:-:S04]  /*43d0*/  IMAD.MOV.U32 R90, RZ, RZ, R72 ;  /* 0x000000ffff5a7224 */ /* 0x000fc800078e0048 */
[----:B------:R-:W-:Y:S01]  /*43e0*/  @!P5 IMAD.MOV R90, RZ, RZ, -R90 ;  /* 0x000000ffff5ad224 */ /* 0x000fe200078e0a5a */
[C---:B------:R-:W-:Y:S01]  /*43f0*/  ISETP.GT.U32.AND P5, PT, R4.reuse, R65, PT ;  /* 0x000000410400720c */ /* 0x040fe20003fa4070 */
[--C-:B------:R-:W-:Y:S01]  /*4400*/  @!P6 IMAD.IADD R69, R69, 0x1, -R4.reuse ;  /* 0x000000014545e824 */ /* 0x100fe200078e0a04 */
[----:B------:R-:W-:Y:S01]  /*4410*/  ISETP.GT.U32.AND P6, PT, R4, R60, PT ;  /* 0x0000003c0400720c */ /* 0x000fe20003fc4070 */
[----:B------:R-:W-:Y:S02]  /*4420*/  IMAD.MOV.U32 R91, RZ, RZ, R71 ;  /* 0x000000ffff5b7224 */ /* 0x000fe400078e0047 */
[----:B------:R-:W-:Y:S02]  /*4430*/  @!P2 IMAD.IADD R64, R64, 0x1, -R4 ;  /* 0x000000014040a824 */ /* 0x000fe400078e0a04 */
[----:B------:R-:W-:Y:S02]  /*4440*/  IMAD.MOV.U32 R92, RZ, RZ, R70 ;  /* 0x000000ffff5c7224 */ /* 0x000fe400078e0046 */
[----:B------:R-:W-:Y:S01]  /*4450*/  @!P4 IMAD.MOV R91, RZ, RZ, -R91 ;  /* 0x000000ffff5bc224 */ /* 0x000fe200078e0a5b */
[C---:B------:R-:W-:Y:S01]  /*4460*/  ISETP.GT.U32.AND P4, PT, R4.reuse, R64, PT ;  /* 0x000000400400720c */ /* 0x040fe20003f84070 */
[----:B------:R-:W-:Y:S01]  /*4470*/  @!P3 IMAD.MOV R92, RZ, RZ, -R92 ;  /* 0x000000ffff5cb224 */ /* 0x000fe200078e0a5c */
[C---:B------:R-:W-:Y:S01]  /*4480*/  ISETP.GT.U32.AND P3, PT, R4.reuse, R61, PT ;  /* 0x0000003d0400720c */ /* 0x040fe20003f64070 */
[----:B------:R-:W-:Y:S01]  /*4490*/  @!P5 IMAD.IADD R65, R65, 0x1, -R4 ;  /* 0x000000014141d824 */ /* 0x000fe200078e0a04 */
[----:B------:R-:W-:-:S02]  /*44a0*/  ISETP.GT.U32.AND P2, PT, R4, R68, PT ;  /* 0x000000440400720c */ /* 0x000fc40003f44070 */
[----:B----4-:R-:W-:Y:S01]  /*44b0*/  ISETP.GE.AND P5, PT, R150, RZ, PT ;  /* 0x000000ff9600720c */ /* 0x010fe20003fa6270 */
[----:B------:R-:W-:Y:S02]  /*44c0*/  @!P6 IMAD.IADD R60, R60, 0x1, -R4 ;  /* 0x000000013c3ce824 */ /* 0x000fe400078e0a04 */
[----:B------:R-:W-:-:S04]  /*44d0*/  IMAD.MOV.U32 R93, RZ, RZ, R69 ;  /* 0x000000ffff5d7224 */ /* 0x000fc800078e0045 */
[--C-:B------:R-:W-:Y:S02]  /*44e0*/  @!P4 IMAD.IADD R64, R64, 0x1, -R4.reuse ;  /* 0x000000014040c824 */ /* 0x100fe400078e0a04 */
[--C-:B------:R-:W-:Y:S01]  /*44f0*/  @!P3 IMAD.IADD R61, R61, 0x1, -R4.reuse ;  /* 0x000000013d3db824 */ /* 0x100fe200078e0a04 */
[----:B------:R-:W-:Y:S01]  /*4500*/  ISETP.GE.AND P3, PT, R161, RZ, PT ;  /* 0x000000ffa100720c */ /* 0x000fe20003f66270 */
[----:B------:R-:W-:Y:S01]  /*4510*/  @!P2 IMAD.IADD R68, R68, 0x1, -R4 ;  /* 0x000000014444a824 */ /* 0x000fe200078e0a04 */
[C---:B------:R-:W-:Y:S01]  /*4520*/  ISETP.GT.U32.AND P2, PT, R4.reuse, R59, PT ;  /* 0x0000003b0400720c */ /* 0x040fe20003f44070 */
[----:B------:R-:W-:Y:S01]  /*4530*/  @!P5 IMAD.MOV R93, RZ, RZ, -R93 ;  /* 0x000000ffff5dd224 */ /* 0x000fe200078e0a5d */
[----:B------:R-:W-:Y:S01]  /*4540*/  ISETP.GT.U32.AND P5, PT, R4, R60, PT ;  /* 0x0000003c0400720c */ /* 0x000fe20003fa4070 */
[----:B------:R-:W-:Y:S01]  /*4550*/  IMAD.MOV.U32 R96, RZ, RZ, R64 ;  /* 0x000000ffff607224 */ /* 0x000fe200078e0040 */
[----:B------:R-:W-:Y:S01]  /*4560*/  ISETP.GE.AND P4, PT, R160, RZ, PT ;  /* 0x000000ffa000720c */ /* 0x000fe20003f86270 */
[----:B------:R-:W-:-:S02]  /*4570*/  IMAD.MOV.U32 R95, RZ, RZ, R65 ;  /* 0x000000ffff5f7224 */ /* 0x000fc400078e0041 */
[----:B------:R-:W-:-:S04]  /*4580*/  IMAD.MOV.U32 R94, RZ, RZ, R68 ;  /* 0x000000ffff5e7224 */ /* 0x000fc800078e0044 */
[----:B------:R-:W-:Y:S01]  /*4590*/  @!P3 IMAD.MOV R95, RZ, RZ, -R95 ;  /* 0x000000ffff5fb224 */ /* 0x000fe200078e0a5f */
[C---:B------:R-:W-:Y:S01]  /*45a0*/  ISETP.GT.U32.AND P3, PT, R4.reuse, R58, PT ;  /* 0x0000003a0400720c */ /* 0x040fe20003f64070 */
[--C-:B------:R-:W-:Y:S01]  /*45b0*/  @!P2 IMAD.IADD R59, R59, 0x1, -R4.reuse ;  /* 0x000000013b3ba824 */ /* 0x100fe200078e0a04 */
[----:B------:R-:W-:Y:S01]  /*45c0*/  ISETP.GT.U32.AND P2, PT, R4, R61, PT ;  /* 0x0000003d0400720c */ /* 0x000fe20003f44070 */
[----:B------:R-:W-:Y:S01]  /*45d0*/  @!P5 IMAD.IADD R60, R60, 0x1, -R4 ;  /* 0x000000013c3cd824 */ /* 0x000fe200078e0a04 */
[C---:B------:R-:W-:Y:S01]  /*45e0*/  ISETP.GT.U32.AND P5, PT, R4.reuse, R56, PT ;  /* 0x000000380400720c */ /* 0x040fe20003fa4070 */
[----:B------:R-:W-:Y:S01]  /*45f0*/  @!P4 IMAD.MOV R94, RZ, RZ, -R94 ;  /* 0x000000ffff5ec224 */ /* 0x000fe200078e0a5e */
[----:B------:R-:W-:-:S07]  /*4600*/  ISETP.GT.U32.AND P4, PT, R4, R59, PT ;  /* 0x0000003b0400720c */ /* 0x000fce0003f84070 */
[--C-:B------:R-:W-:Y:S02]  /*4610*/  @!P3 IMAD.IADD R58, R58, 0x1, -R4.reuse ;  /* 0x000000013a3ab824 */ /* 0x100fe400078e0a04 */
[--C-:B------:R-:W-:Y:S02]  /*4620*/  @!P2 IMAD.IADD R61, R61, 0x1, -R4.reuse ;  /* 0x000000013d3da824 */ /* 0x100fe400078e0a04 */
[--C-:B------:R-:W-:Y:S01]  /*4630*/  @!P5 IMAD.IADD R56, R56, 0x1, -R4.reuse ;  /* 0x000000013838d824 */ /* 0x100fe200078e0a04 */
[----:B------:R-:W-:Y:S01]  /*4640*/  ISETP.GT.U32.AND P5, PT, R4, R58, PT ;  /* 0x0000003a0400720c */ /* 0x000fe20003fa4070 */
[----:B------:R-:W-:Y:S01]  /*4650*/  @!P4 IMAD.IADD R59, R59, 0x1, -R4 ;  /* 0x000000013b3bc824 */ /* 0x000fe200078e0a04 */
[----:B------:R-:W-:Y:S01]  /*4660*/  ISETP.GE.AND P4, PT, R139, RZ, PT ;  /* 0x000000ff8b00720c */ /* 0x000fe20003f86270 */
[----:B------:R-:W-:Y:S01]  /*4670*/  IMAD.MOV.U32 R97, RZ, RZ, R61 ;  /* 0x000000ffff617224 */ /* 0x000fe200078e003d */
[----:B------:R-:W-:Y:S01]  /*4680*/  ISETP.GE.AND P3, PT, R136, RZ, PT ;  /* 0x000000ff8800720c */ /* 0x000fe20003f66270 */
[----:B------:R-:W-:-:S02]  /*4690*/  IMAD.MOV.U32 R98, RZ, RZ, R60 ;  /* 0x000000ffff627224 */ /* 0x000fc400078e003c */
[----:B------:R-:W-:-:S06]  /*46a0*/  IMAD.MOV.U32 R99, RZ, RZ, R59 ;  /* 0x000000ffff637224 */ /* 0x000fcc00078e003b */
[----:B------:R-:W-:Y:S01]  /*46b0*/  @!P5 IMAD.IADD R58, R58, 0x1, -R4 ;  /* 0x000000013a3ad824 */ /* 0x000fe200078e0a04 */
[----:B------:R-:W-:Y:S01]  /*46c0*/  ISETP.GT.U32.AND P5, PT, R4, R54, PT ;  /* 0x000000360400720c */ /* 0x000fe20003fa4070 */
[----:B------:R-:W-:Y:S01]  /*46d0*/  @!P4 IMAD.MOV R98, RZ, RZ, -R98 ;  /* 0x000000ffff62c224 */ /* 0x000fe200078e0a62 */
[----:B------:R-:W-:Y:S01]  /*46e0*/  ISETP.GE.AND P4, PT, R135, RZ, PT ;  /* 0x000000ff8700720c */ /* 0x000fe20003f86270 */
[----:B------:R-:W-:Y:S02]  /*46f0*/  @!P3 IMAD.MOV R99, RZ, RZ, -R99 ;  /* 0x000000ffff63b224 */ /* 0x000fe400078e0a63 */
[----:B------:R-:W-:-:S08]  /*4700*/  IMAD.MOV.U32 R100, RZ, RZ, R58 ;  /* 0x000000ffff647224 */ /* 0x000fd000078e003a */
[----:B------:R-:W-:Y:S01]  /*4710*/  @!P5 IMAD.IADD R54, R54, 0x1, -R4 ;  /* 0x000000013636d824 */ /* 0x000fe200078e0a04 */
[----:B------:R-:W-:Y:S01]  /*4720*/  ISETP.GE.AND P5, PT, R133, RZ, PT ;  /* 0x000000ff8500720c */ /* 0x000fe20003fa6270 */
[----:B------:R-:W-:-:S03]  /*4730*/  @!P4 IMAD.MOV R100, RZ, RZ, -R100 ;  /* 0x000000ffff64c224 */ /* 0x000fc600078e0a64 */
[----:B------:R-:W-:-:S13]  /*4740*/  ISETP.GT.U32.AND P4, PT, R4, R54, PT ;  /* 0x000000360400720c */ /* 0x000fda0003f84070 */
[----:B------:R-:W-:Y:S01]  /*4750*/  @!P4 IMAD.IADD R54, R54, 0x1, -R4 ;  /* 0x000000013636c824 */ /* 0x000fe200078e0a04 */
[----:B------:R-:W-:Y:S02]  /*4760*/  ISETP.GT.U32.AND P4, PT, R4, R48, PT ;  /* 0x000000300400720c */ /* 0x000fe40003f84070 */
[----:B--2---:R-:W-:-:S13]  /*4770*/  ISETP.GE.AND P6, PT, R51, RZ, PT ;  /* 0x000000ff3300720c */ /* 0x004fda0003fc6270 */
[----:B------:R-:W-:Y:S01]  /*4780*/  @!P6 IMAD.MOV R96, RZ, RZ, -R96 ;  /* 0x000000ffff60e224 */ /* 0x000fe200078e0a60 */
[----:B------:R-:W-:-:S13]  /*4790*/  ISETP.GT.U32.AND P6, PT, R4, R57, PT ;  /* 0x000000390400720c */ /* 0x000fda0003fc4070 */
[----:B------:R-:W-:Y:S01]  /*47a0*/  @!P6 IMAD.IADD R57, R57, 0x1, -R4 ;  /* 0x000000013939e824 */ /* 0x000fe200078e0a04 */
[----:B------:R-:W-:-:S13]  /*47b0*/  ISETP.GT.U32.AND P6, PT, R4, R55, PT ;  /* 0x000000370400720c */ /* 0x000fda0003fc4070 */
[----:B------:R-:W-:Y:S01]  /*47c0*/  @!P6 IMAD.IADD R55, R55, 0x1, -R4 ;  /* 0x000000013737e824 */ /* 0x000fe200078e0a04 */
[----:B---3--:R-:W-:Y:S02]  /*47d0*/  ISETP.GE.AND P2, PT, R151, RZ, PT ;  /* 0x000000ff9700720c */ /* 0x008fe40003f46270 */
[----:B------:R-:W-:-:S11]  /*47e0*/  ISETP.GT.U32.AND P6, PT, R4, R56, PT ;  /* 0x000000380400720c */ /* 0x000fd60003fc4070 */
[----:B------:R-:W-:Y:S01]  /*47f0*/  @!P2 IMAD.MOV R97, RZ, RZ, -R97 ;  /* 0x000000ffff61a224 */ /* 0x000fe200078e0a61 */
[----:B------:R-:W-:Y:S01]  /*4800*/  ISETP.GT.U32.AND P2, PT, R4, R57, PT ;  /* 0x000000390400720c */ /* 0x000fe20003f44070 */
[----:B------:R-:W-:Y:S01]  /*4810*/  @!P6 IMAD.IADD R56, R56, 0x1, -R4 ;  /* 0x000000013838e824 */ /* 0x000fe200078e0a04 */
[C---:B------:R-:W-:Y:S02]  /*4820*/  ISETP.GT.U32.AND P6, PT, R4.reuse, R52, PT ;  /* 0x000000340400720c */ /* 0x040fe40003fc4070 */
[----:B------:R-:W-:-:S09]  /*4830*/  ISETP.GT.U32.AND P3, PT, R4, R55, PT ;  /* 0x000000370400720c */ /* 0x000fd20003f64070 */
[--C-:B------:R-:W-:Y:S01]  /*4840*/  @!P2 IMAD.IADD R57, R57, 0x1, -R4.reuse ;  /* 0x000000013939a824 */ /* 0x100fe200078e0a04 */
[----:B------:R-:W-:Y:S01]  /*4850*/  ISETP.GT.U32.AND P2, PT, R4, R53, PT ;  /* 0x000000350400720c */ /* 0x000fe20003f44070 */
[--C-:B------:R-:W-:Y:S02]  /*4860*/  @!P6 IMAD.IADD R52, R52, 0x1, -R4.reuse ;  /* 0x000000013434e824 */ /* 0x100fe400078e0a04 */
[----:B------:R-:W-:Y:S01]  /*4870*/  @!P3 IMAD.IADD R55, R55, 0x1, -R4 ;  /* 0x000000013737b824 */ /* 0x000fe200078e0a04 */
[----:B------:R-:W-:Y:S02]  /*4880*/  ISETP.GE.AND P3, PT, R134, RZ, PT ;  /* 0x000000ff8600720c */ /* 0x000fe40003f66270 */
[----:B------:R-:W-:Y:S01]  /*4890*/  ISETP.GT.U32.AND P6, PT, R4, R52, PT ;  /* 0x000000340400720c */ /* 0x000fe20003fc4070 */
[----:B------:R-:W-:-:S06]  /*48a0*/  IMAD.MOV.U32 R102, RZ, RZ, R56 ;  /* 0x000000ffff667224 */ /* 0x000fcc00078e0038 */
[----:B------:R-:W-:Y:S01]  /*48b0*/  @!P2 IMAD.IADD R53, R53, 0x1, -R4 ;  /* 0x000000013535a824 */ /* 0x000fe200078e0a04 */
[----:B------:R-:W-:Y:S01]  /*48c0*/  ISETP.GE.AND P2, PT, R123, RZ, PT ;  /* 0x000000ff7b00720c */ /* 0x000fe20003f46270 */
[----:B------:R-:W-:Y:S01]  /*48d0*/  @!P5 IMAD.MOV R102, RZ, RZ, -R102 ;  /* 0x000000ffff66d224 */ /* 0x000fe200078e0a66 */
[C---:B------:R-:W-:Y:S01]  /*48e0*/  ISETP.GT.U32.AND P5, PT, R4.reuse, R49, PT ;  /* 0x000000310400720c */ /* 0x040fe20003fa4070 */
[----:B------:R-:W-:Y:S02]  /*48f0*/  IMAD.MOV.U32 R136, RZ, RZ, R57 ;  /* 0x000000ffff887224 */ /* 0x000fe400078e0039 */
[----:B------:R-:W-:Y:S02]  /*4900*/  IMAD.MOV.U32 R135, RZ, RZ, R55 ;  /* 0x000000ffff877224 */ /* 0x000fe400078e0037 */
[----:B------:R-:W-:Y:S01]  /*4910*/  @!P3 IMAD.MOV R136, RZ, RZ, -R136 ;  /* 0x000000ffff88b224 */ /* 0x000fe200078e0a88 */
[----:B------:R-:W-:Y:S01]  /*4920*/  ISETP.GT.U32.AND P3, PT, R4, R53, PT ;  /* 0x000000350400720c */ /* 0x000fe20003f64070 */
[----:B------:R-:W-:Y:S01]  /*4930*/  @!P6 IMAD.IADD R52, R52, 0x1, -R4 ;  /* 0x000000013434e824 */ /* 0x000fe200078e0a04 */
[----:B------:R-:W-:-:S03]  /*4940*/  ISETP.GT.U32.AND P6, PT, R4, R47, PT ;  /* 0x0000002f0400720c */ /* 0x000fc60003fc4070 */
[----:B------:R-:W-:Y:S01]  /*4950*/  @!P2 IMAD.MOV R135, RZ, RZ, -R135 ;  /* 0x000000ffff87a224 */ /* 0x000fe200078e0a87 */
[----:B------:R-:W-:Y:S01]  /*4960*/  ISETP.GE.AND P2, PT, R132, RZ, PT ;  /* 0x000000ff8400720c */ /* 0x000fe20003f46270 */
[--C-:B------:R-:W-:Y:S01]  /*4970*/  @!P5 IMAD.IADD R49, R49, 0x1, -R4.reuse ;  /* 0x000000013131d824 */ /* 0x100fe200078e0a04 */
[----:B------:R-:W-:Y:S01]  /*4980*/  ISETP.GT.U32.AND P5, PT, R4, R46, PT ;  /* 0x0000002e0400720c */ /* 0x000fe20003fa4070 */
[----:B------:R-:W-:Y:S01]  /*4990*/  @!P4 IMAD.IADD R48, R48, 0x1, -R4 ;  /* 0x000000013030c824 */ /* 0x000fe200078e0a04 */
[----:B------:R-:W-:Y:S01]  /*49a0*/  ISETP.GE.AND P4, PT, R105, RZ, PT ;  /* 0x000000ff6900720c */ /* 0x000fe20003f86270 */
[----:B------:R-:W-:Y:S02]  /*49b0*/  IMAD.MOV.U32 R134, RZ, RZ, R54 ;  /* 0x000000ffff867224 */ /* 0x000fe400078e0036 */
[--C-:B------:R-:W-:Y:S01]  /*49c0*/  @!P3 IMAD.IADD R53, R53, 0x1, -R4.reuse ;  /* 0x000000013535b824 */ /* 0x100fe200078e0a04 */
[----:B------:R-:W-:Y:S01]  /*49d0*/  ISETP.GE.AND P3, PT, R131, RZ, PT ;  /* 0x000000ff8300720c */ /* 0x000fe20003f66270 */
[----:B------:R-:W-:Y:S01]  /*49e0*/  @!P6 IMAD.IADD R47, R47, 0x1, -R4 ;  /* 0x000000012f2fe824 */ /* 0x000fe200078e0a04 */
[----:B------:R-:W-:Y:S01]  /*49f0*/  ISETP.GT.U32.AND P6, PT, R4, R49, PT ;  /* 0x000000310400720c */ /* 0x000fe20003fc4070 */
[----:B------:R-:W-:-:S02]  /*4a00*/  IMAD.MOV.U32 R133, RZ, RZ, R52 ;  /* 0x000000ffff857224 */ /* 0x000fc400078e0034 */
[----:B------:R-:W-:Y:S01]  /*4a10*/  @!P2 IMAD.MOV R134, RZ, RZ, -R134 ;  /* 0x000000ffff86a224 */ /* 0x000fe200078e0a86 */
[----:B------:R-:W-:Y:S01]  /*4a20*/  ISETP.GT.U32.AND P2, PT, R4, R48, PT ;  /* 0x000000300400720c */ /* 0x000fe20003f44070 */
[--C-:B------:R-:W-:Y:S01]  /*4a30*/  @!P5 IMAD.IADD R46, R46, 0x1, -R4.reuse ;  /* 0x000000012e2ed824 */ /* 0x100fe200078e0a04 */
[C---:B------:R-:W-:Y:S01]  /*4a40*/  ISETP.GT.U32.AND P5, PT, R4.reuse, R47, PT ;  /* 0x0000002f0400720c */ /* 0x040fe20003fa4070 */
[----:B------:R-:W-:Y:S02]  /*4a50*/  IMAD.MOV.U32 R105, RZ, RZ, R53 ;  /* 0x000000ffff697224 */ /* 0x000fe400078e0035 */
[----:B------:R-:W-:Y:S01]  /*4a60*/  @!P4 IMAD.MOV R133, RZ, RZ, -R133 ;  /* 0x000000ffff85c224 */ /* 0x000fe200078e0a85 */
[C---:B------:R-:W-:Y:S01]  /*4a70*/  ISETP.GT.U32.AND P4, PT, R4.reuse, R45, PT ;  /* 0x0000002d0400720c */ /* 0x040fe20003f84070 */
[----:B------:R-:W-:Y:S01]  /*4a80*/  @!P3 IMAD.MOV R105, RZ, RZ, -R105 ;  /* 0x000000ffff69b224 */ /* 0x000fe200078e0a69 */
[C---:B------:R-:W-:Y:S01]  /*4a90*/  ISETP.GT.U32.AND P3, PT, R4.reuse, R46, PT ;  /* 0x0000002e0400720c */ /* 0x040fe20003f64070 */
[----:B------:R-:W-:Y:S01]  /*4aa0*/  @!P6 IMAD.IADD R49, R49, 0x1, -R4 ;  /* 0x000000013131e824 */ /* 0x000fe200078e0a04 */
[----:B------:R-:W-:-:S03]  /*4ab0*/  ISETP.GT.U32.AND P6, PT, R4, R44, PT ;  /* 0x0000002c0400720c */ /* 0x000fc60003fc4070 */
[--C-:B------:R-:W-:Y:S01]  /*4ac0*/  @!P2 IMAD.IADD R48, R48, 0x1, -R4.reuse ;  /* 0x000000013030a824 */ /* 0x100fe200078e0a04 */
[----:B------:R-:W-:Y:S01]  /*4ad0*/  ISETP.GT.U32.AND P2, PT, R4, R43, PT ;  /* 0x0000002b0400720c */ /* 0x000fe20003f44070 */
[----:B------:R-:W-:Y:S01]  /*4ae0*/  @!P5 IMAD.IADD R47, R47, 0x1, -R4 ;  /* 0x000000012f2fd824 */ /* 0x000fe200078e0a04 */
[----:B------:R-:W-:-:S03]  /*4af0*/  ISETP.GE.AND P5, PT, R130, RZ, PT ;  /* 0x000000ff8200720c */ /* 0x000fc60003fa6270 */
[--C-:B------:R-:W-:Y:S01]  /*4b00*/  @!P4 IMAD.IADD R45, R45, 0x1, -R4.reuse ;  /* 0x000000012d2dc824 */ /* 0x100fe200078e0a04 */
[----:B------:R-:W-:Y:S01]  /*4b10*/  ISETP.GE.AND P4, PT, R113, RZ, PT ;  /* 0x000000ff7100720c */ /* 0x000fe20003f86270 */
[--C-:B------:R-:W-:Y:S01]  /*4b20*/  @!P3 IMAD.IADD R46, R46, 0x1, -R4.reuse ;  /* 0x000000012e2eb824 */ /* 0x100fe200078e0a04 */
[----:B------:R-:W-:Y:S01]  /*4b30*/  ISETP.GE.AND P3, PT, R122, RZ, PT ;  /* 0x000000ff7a00720c */ /* 0x000fe20003f66270 */
[--C-:B------:R-:W-:Y:S01]  /*4b40*/  @!P6 IMAD.IADD R44, R44, 0x1, -R4.reuse ;  /* 0x000000012c2ce824 */ /* 0x100fe200078e0a04 */
[----:B------:R-:W-:Y:S01]  /*4b50*/  ISETP.GE.AND P6, PT, R108, RZ, PT ;  /* 0x000000ff6c00720c */ /* 0x000fe20003fc6270 */
[----:B------:R-:W-:Y:S02]  /*4b60*/  IMAD.MOV.U32 R132, RZ, RZ, R49 ;  /* 0x000000ffff847224 */ /* 0x000fe400078e0031 */
[----:B------:R-:W-:Y:S02]  /*4b70*/  @!P2 IMAD.IADD R43, R43, 0x1, -R4 ;  /* 0x000000012b2ba824 */ /* 0x000fe400078e0a04 */
[----:B------:R-:W-:-:S02]  /*4b80*/  IMAD.MOV.U32 R131, RZ, RZ, R47 ;  /* 0x000000ffff837224 */ /* 0x000fc400078e002f */
[----:B------:R-:W-:Y:S01]  /*4b90*/  @!P5 IMAD.MOV R132, RZ, RZ, -R132 ;  /* 0x000000ffff84d224 */ /* 0x000fe200078e0a84 */
[C---:B------:R-:W-:Y:S01]  /*4ba0*/  ISETP.GT.U32.AND P5, PT, R4.reuse, R43, PT ;  /* 0x0000002b0400720c */ /* 0x040fe20003fa4070 */
[----:B------:R-:W-:Y:S02]  /*4bb0*/  IMAD.MOV.U32 R108, RZ, RZ, R48 ;  /* 0x000000ffff6c7224 */ /* 0x000fe400078e0030 */
[----:B------:R-:W-:Y:S02]  /*4bc0*/  IMAD.MOV.U32 R130, RZ, RZ, R46 ;  /* 0x000000ffff827224 */ /* 0x000fe400078e002e */
[----:B------:R-:W-:Y:S01]  /*4bd0*/  @!P4 IMAD.MOV R131, RZ, RZ, -R131 ;  /* 0x000000ffff83c224 */ /* 0x000fe200078e0a83 */
[C---:B------:R-:W-:Y:S01]  /*4be0*/  ISETP.GT.U32.AND P4, PT, R4.reuse, R42, PT ;  /* 0x0000002a0400720c */ /* 0x040fe20003f84070 */
[----:B------:R-:W-:Y:S01]  /*4bf0*/  @!P3 IMAD.MOV R108, RZ, RZ, -R108 ;  /* 0x000000ffff6cb224 */ /* 0x000fe200078e0a6c */
[C---:B------:R-:W-:Y:S01]  /*4c00*/  ISETP.GT.U32.AND P3, PT, R4.reuse, R44, PT ;  /* 0x0000002c0400720c */ /* 0x040fe20003f64070 */
[----:B------:R-:W-:Y:S01]  /*4c10*/  @!P6 IMAD.MOV R130, RZ, RZ, -R130 ;  /* 0x000000ffff82e224 */ /* 0x000fe200078e0a82 */
[----:B------:R-:W-:-:S03]  /*4c20*/  ISETP.GT.U32.AND P6, PT, R4, R41, PT ;  /* 0x000000290400720c */ /* 0x000fc60003fc4070 */
[----:B------:R-:W-:Y:S01]  /*4c30*/  @!P5 IMAD.IADD R43, R43, 0x1, -R4 ;  /* 0x000000012b2bd824 */ /* 0x000fe200078e0a04 */
[----:B------:R-:W-:-:S05]  /*4c40*/  ISETP.GE.AND P5, PT, R128, RZ, PT ;  /* 0x000000ff8000720c */ /* 0x000fca0003fa6270 */
[--C-:B------:R-:W-:Y:S02]  /*4c50*/  @!P4 IMAD.IADD R42, R42, 0x1, -R4.reuse ;  /* 0x000000012a2ac824 */ /* 0x100fe400078e0a04 */
[--C-:B------:R-:W-:Y:S02]  /*4c60*/  @!P3 IMAD.IADD R44, R44, 0x1, -R4.reuse ;  /* 0x000000012c2cb824 */ /* 0x100fe400078e0a04 */
[----:B------:R-:W-:Y:S01]  /*4c70*/  @!P6 IMAD.IADD R41, R41, 0x1, -R4 ;  /* 0x000000012929e824 */ /* 0x000fe200078e0a04 */
[----:B------:R-:W-:Y:S02]  /*4c80*/  ISETP.GT.U32.AND P6, PT, R4, R42, PT ;  /* 0x0000002a0400720c */ /* 0x000fe40003fc4070 */
[----:B------:R-:W-:Y:S01]  /*4c90*/  ISETP.GE.AND P3, PT, R129, RZ, PT ;  /* 0x000000ff8100720c */ /* 0x000fe20003f66270 */
[----:B------:R-:W-:-:S04]  /*4ca0*/  IMAD.MOV.U32 R129, RZ, RZ, R44 ;  /* 0x000000ffff817224 */ /* 0x000fc800078e002c */
[----:B------:R-:W-:Y:S01]  /*4cb0*/  @!P5 IMAD.MOV R129, RZ, RZ, -R129 ;  /* 0x000000ffff81d224 */ /* 0x000fe200078e0a81 */
[C---:B------:R-:W-:Y:S02]  /*4cc0*/  ISETP.GT.U32.AND P5, PT, R4.reuse, R38, PT ;  /* 0x000000260400720c */ /* 0x040fe40003fa4070 */
[----:B------:R-:W-:-:S03]  /*4cd0*/  ISETP.GT.U32.AND P2, PT, R4, R45, PT ;  /* 0x0000002d0400720c */ /* 0x000fc60003f44070 */
[----:B------:R-:W-:Y:S01]  /*4ce0*/  @!P6 IMAD.IADD R42, R42, 0x1, -R4 ;  /* 0x000000012a2ae824 */ /* 0x000fe200078e0a04 */
[----:B------:R-:W-:-:S07]  /*4cf0*/  ISETP.GE.AND P6, PT, R127, RZ, PT ;  /* 0x000000ff7f00720c */ /* 0x000fce0003fc6270 */
[----:B------:R-:W-:Y:S01]  /*4d00*/  @!P5 IMAD.IADD R38, R38, 0x1, -R4 ;  /* 0x000000012626d824 */ /* 0x000fe200078e0a04 */
[----:B------:R-:W-:Y:S01]  /*4d10*/  ISETP.GE.AND P5, PT, R112, RZ, PT ;  /* 0x000000ff7000720c */ /* 0x000fe20003fa6270 */
[----:B------:R-:W-:Y:S02]  /*4d20*/  IMAD.MOV.U32 R112, RZ, RZ, R42 ;  /* 0x000000ffff707224 */ /* 0x000fe400078e002a */
[----:B------:R-:W-:Y:S01]  /*4d30*/  @!P2 IMAD.IADD R45, R45, 0x1, -R4 ;  /* 0x000000012d2da824 */ /* 0x000fe200078e0a04 */
[C---:B------:R-:W-:Y:S01]  /*4d40*/  ISETP.GT.U32.AND P2, PT, R4.reuse, R39, PT ;  /* 0x000000270400720c */ /* 0x040fe20003f44070 */
[----:B------:R-:W-:Y:S01]  /*4d50*/  @!P6 IMAD.MOV R112, RZ, RZ, -R112 ;  /* 0x000000ffff70e224 */ /* 0x000fe200078e0a70 */
[----:B------:R-:W-:Y:S02]  /*4d60*/  ISETP.GT.U32.AND P6, PT, R4, R38, PT ;  /* 0x000000260400720c */ /* 0x000fe40003fc4070 */
[----:B------:R-:W-:Y:S01]  /*4d70*/  ISETP.GE.AND P4, PT, R111, RZ, PT ;  /* 0x000000ff6f00720c */ /* 0x000fe20003f86270 */
[----:B------:R-:W-:-:S04]  /*4d80*/  IMAD.MOV.U32 R111, RZ, RZ, R45 ;  /* 0x000000ffff6f7224 */ /* 0x000fc800078e002d */
[----:B------:R-:W-:-:S04]  /*4d90*/  @!P3 IMAD.MOV R111, RZ, RZ, -R111 ;  /* 0x000000ffff6fb224 */ /* 0x000fc800078e0a6f */
[--C-:B------:R-:W-:Y:S02]  /*4da0*/  @!P2 IMAD.IADD R39, R39, 0x1, -R4.reuse ;  /* 0x000000012727a824 */ /* 0x100fe400078e0a04 */
[----:B------:R-:W-:Y:S01]  /*4db0*/  @!P6 IMAD.IADD R38, R38, 0x1, -R4 ;  /* 0x000000012626e824 */ /* 0x000fe200078e0a04 */
[C---:B------:R-:W-:Y:S02]  /*4dc0*/  ISETP.GT.U32.AND P6, PT, R4.reuse, R34, PT ;  /* 0x000000220400720c */ /* 0x040fe40003fc4070 */
[C---:B------:R-:W-:Y:S02]  /*4dd0*/  ISETP.GT.U32.AND P3, PT, R4.reuse, R39, PT ;  /* 0x000000270400720c */ /* 0x040fe40003f64070 */
[----:B------:R-:W-:Y:S02]  /*4de0*/  ISETP.GT.U32.AND P2, PT, R4, R41, PT ;  /* 0x000000290400720c */ /* 0x000fe40003f44070 */
[----:B------:R-:W-:-:S07]  /*4df0*/  LOP3.LUT R165, R0, 0xe4, RZ, 0xfc, !PT ;  /* 0x000000e400a57812 */ /* 0x000fce00078efcff */
[--C-:B------:R-:W-:Y:S02]  /*4e00*/  @!P6 IMAD.IADD R34, R34, 0x1, -R4.reuse ;  /* 0x000000012222e824 */ /* 0x100fe400078e0a04 */
[--C-:B------:R-:W-:Y:S01]  /*4e10*/  @!P3 IMAD.IADD R39, R39, 0x1, -R4.reuse ;  /* 0x000000012727b824 */ /* 0x100fe200078e0a04 */
[----:B------:R-:W-:Y:S02]  /*4e20*/  ISETP.GE.AND P3, PT, R126, RZ, PT ;  /* 0x000000ff7e00720c */ /* 0x000fe40003f66270 */
[----:B------:R-:W-:Y:S02]  /*4e30*/  ISETP.GT.U32.AND P6, PT, R4, R34, PT ;  /* 0x000000220400720c */ /* 0x000fe40003fc4070 */
[C---:B------:R-:W-:Y:S02]  /*4e40*/  LOP3.LUT R163, R0.reuse, 0xe8, RZ, 0xfc, !PT ;  /* 0x000000e800a37812 */ /* 0x040fe400078efcff */
[C---:B------:R-:W-:Y:S01]  /*4e50*/  LOP3.LUT R85, R0.reuse, 0xea, RZ, 0xfc, !PT ;  /* 0x000000ea00557812 */ /* 0x040fe200078efcff */
[----:B------:R-:W-:Y:S01]  /*4e60*/  @!P2 IMAD.IADD R41, R41, 0x1, -R4 ;  /* 0x000000012929a824 */ /* 0x000fe200078e0a04 */
[C---:B------:R-:W-:Y:S01]  /*4e70*/  LOP3.LUT R162, R0.reuse, 0xec, RZ, 0xfc, !PT ;  /* 0x000000ec00a27812 */ /* 0x040fe200078efcff */
[----:B------:R-:W-:Y:S01]  /*4e80*/  STL [R1+0x404], R165 ;  /* 0x000404a501007387 */ /* 0x000fe20000100800 */
[----:B------:R-:W-:-:S02]  /*4e90*/  LOP3.LUT R161, R0, 0xf0, RZ, 0xfc, !PT ;  /* 0x000000f000a17812 */ /* 0x000fc400078efcff */
[C---:B------:R-:W-:Y:S01]  /*4ea0*/  LOP3.LUT R160, R0.reuse, 0xf2, RZ, 0xfc, !PT ;  /* 0x000000f200a07812 */ /* 0x040fe200078efcff */
[----:B------:R-:W-:Y:S01]  /*4eb0*/  STL [R1+0x400], R163 ;  /* 0x000400a301007387 */ /* 0x000fe20000100800 */
[C---:B------:R-:W-:Y:S01]  /*4ec0*/  LOP3.LUT R123, R0.reuse, 0xf4, RZ, 0xfc, !PT ;  /* 0x000000f4007b7812 */ /* 0x040fe200078efcff */
[----:B------:R-:W-:Y:S01]  /*4ed0*/  IMAD.MOV.U32 R127, RZ, RZ, R41 ;  /* 0x000000ffff7f7224 */ /* 0x000fe200078e0029 */
[C---:B------:R-:W-:Y:S01]  /*4ee0*/  LOP3.LUT R122, R0.reuse, 0xf8, RZ, 0xfc, !PT ;  /* 0x000000f8007a7812 */ /* 0x040fe200078efcff */
[----:B------:R-:W-:Y:S01]  /*4ef0*/  STL [R1+0x3fc], R85 ;  /* 0x0003fc5501007387 */ /* 0x000fe20000100800 */
[----:B------:R-:W-:-:S03]  /*4f00*/  LOP3.LUT R164, R0, 0xfa, RZ, 0xfc, !PT ;  /* 0x000000fa00a47812 */ /* 0x000fc600078efcff */
[----:B------:R-:W-:Y:S01]  /*4f10*/  STL [R1+0x3f8], R162 ;  /* 0x0003f8a201007387 */ /* 0x000fe20000100800 */
[----:B------:R-:W-:-:S03]  /*4f20*/  LOP3.LUT R157, R87, 0x6, R40, 0xfe, !PT ;  /* 0x00000006579d7812 */ /* 0x000fc600078efe28 */
[----:B------:R0:W-:Y:S01]  /*4f30*/  STL [R1+0x804], R136 ;  /* 0x0008048801007387 */ /* 0x0001e20000100800 */
[----:B------:R-:W-:Y:S01]  /*4f40*/  LOP3.LUT R150, R0, 0xfc, RZ, 0xfc, !PT ;  /* 0x000000fc00967812 */ /* 0x000fe200078efcff */
[----:B------:R-:W-:Y:S02]  /*4f50*/  @!P3 IMAD.MOV R127, RZ, RZ, -R127 ;  /* 0x000000ffff7fb224 */ /* 0x000fe400078e0a7f */
[----:B------:R1:W-:Y:S01]  /*4f60*/  STL [R1+0x3f4], R161 ;  /* 0x0003f4a101007387 */ /* 0x0003e20000100800 */
[----:B------:R-:W-:Y:S01]  /*4f70*/  ISETP.GE.AND P3, PT, R138, RZ, PT ;  /* 0x000000ff8a00720c */ /* 0x000fe20003f66270 */
[----:B------:R-:W-:Y:S02]  /*4f80*/  @!P6 IMAD.IADD R34, R34, 0x1, -R4 ;  /* 0x000000012222e824 */ /* 0x000fe400078e0a04 */
[----:B------:R2:W-:Y:S01]  /*4f90*/  STL [R1+0x3f0], R160 ;  /* 0x0003f0a001007387 */ /* 0x0005e20000100800 */
[----:B0-----:R-:W-:-:S03]  /*4fa0*/  LOP3.LUT R136, R87, 0xe, R40, 0xfe, !PT ;  /* 0x0000000e57887812 */ /* 0x001fc600078efe28 */
[----:B------:R-:W-:Y:S01]  /*4fb0*/  STL [R1+0x3ec], R123 ;  /* 0x0003ec7b01007387 */ /* 0x000fe20000100800 */
[--C-:B------:R-:W-:Y:S02]  /*4fc0*/  LOP3.LUT R139, R87, 0x16, R40.reuse, 0xfe, !PT ;  /* 0x00000016578b7812 */ /* 0x100fe400078efe28 */
[----:B------:R-:W-:Y:S01]  /*4fd0*/  ISETP.GE.AND P6, PT, R137, RZ, PT ;  /* 0x000000ff8900720c */ /* 0x000fe20003fc6270 */
[----:B------:R-:W-:Y:S01]  /*4fe0*/  STL [R1+0x3e8], R122 ;  /* 0x0003e87a01007387 */ /* 0x000fe20000100800 */
[C-C-:B------:R-:W-:Y:S02]  /*4ff0*/  LOP3.LUT R138, R87.reuse, 0x1e, R40.reuse, 0xfe, !PT ;  /* 0x0000001e578a7812 */ /* 0x140fe400078efe28 */
[----:B------:R-:W-:Y:S01]  /*5000*/  LOP3.LUT R137, R87, 0x26, R40, 0xfe, !PT ;  /* 0x0000002657897812 */ /* 0x000fe200078efe28 */
[----:B------:R0:W-:Y:S04]  /*5010*/  STL [R1+0x3e4], R164 ;  /* 0x0003e4a401007387 */ /* 0x0001e80000100800 */
[----:B------:R-:W-:Y:S04]  /*5020*/  STL [R1+0x2f8], R157 ;  /* 0x0002f89d01007387 */ /* 0x000fe80000100800 */
[----:B------:R-:W-:Y:S04]  /*5030*/  STL [R1+0x324], R136 ;  /* 0x0003248801007387 */ /* 0x000fe80000100800 */
[----:B------:R3:W-:Y:S04]  /*5040*/  STL [R1+0x3e0], R150 ;  /* 0x0003e09601007387 */ /* 0x0007e80000100800 */
[----:B------:R-:W-:Y:S04]  /*5050*/  STL [R1+0x308], R139 ;  /* 0x0003088b01007387 */ /* 0x000fe80000100800 */
[----:B------:R4:W-:Y:S04]  /*5060*/  STL [R1+0x320], R138 ;  /* 0x0003208a01007387 */ /* 0x0009e80000100800 */
[----:B------:R0:W-:Y:S04]  /*5070*/  STL [R1+0x31c], R137 ;  /* 0x00031c8901007387 */ /* 0x0001e80000100800 */
[----:B------:R-:W2:Y:S01]  /*5080*/  LDL R51, [R1+0x4e8] ;  /* 0x0004e80001337983 */ /* 0x000ea20000100800 */
[----:B------:R-:W-:Y:S01]  /*5090*/  IMAD.MOV.U32 R128, RZ, RZ, R43 ;  /* 0x000000ffff807224 */ /* 0x000fe200078e002b */
[----:B------:R-:W-:-:S03]  /*50a0*/  ISETP.GT.U32.AND P2, PT, R4, R36, PT ;  /* 0x000000240400720c */ /* 0x000fc60003f44070 */
[----:B------:R-:W-:Y:S01]  /*50b0*/  @!P4 IMAD.MOV R128, RZ, RZ, -R128 ;  /* 0x000000ffff80c224 */ /* 0x000fe200078e0a80 */
[----:B------:R-:W-:Y:S01]  /*50c0*/  ISETP.GT.U32.AND P4, PT, R4, R37, PT ;  /* 0x000000250400720c */ /* 0x000fe20003f84070 */
[----:B------:R-:W-:-:S04]  /*50d0*/  IMAD.MOV.U32 R126, RZ, RZ, R39 ;  /* 0x000000ffff7e7224 */ /* 0x000fc800078e0027 */
[----:B------:R-:W-:Y:S01]  /*50e0*/  @!P5 IMAD.MOV R126, RZ, RZ, -R126 ;  /* 0x000000ffff7ed224 */ /* 0x000fe200078e0a7e */
[----:B------:R-:W-:-:S03]  /*50f0*/  ISETP.GT.U32.AND P5, PT, R4, R35, PT ;  /* 0x000000230400720c */ /* 0x000fc60003fa4070 */
[----:B------:R-:W-:-:S04]  /*5100*/  @!P2 IMAD.IADD R36, R36, 0x1, -R4 ;  /* 0x000000012424a824 */ /* 0x000fc800078e0a04 */
[----:B------:R-:W-:Y:S01]  /*5110*/  @!P4 IMAD.IADD R37, R37, 0x1, -R4 ;  /* 0x000000012525c824 */ /* 0x000fe200078e0a04 */
[----:B------:R-:W-:-:S04]  /*5120*/  ISETP.GT.U32.AND P2, PT, R4, R36, PT ;  /* 0x000000240400720c */ /* 0x000fc80003f44070 */
[----:B------:R-:W-:Y:S01]  /*5130*/  ISETP.GT.U32.AND P4, PT, R4, R37, PT ;  /* 0x000000250400720c */ /* 0x000fe20003f84070 */
[----:B------:R-:W-:Y:S02]  /*5140*/  @!P5 IMAD.IADD R35, R35, 0x1, -R4 ;  /* 0x000000012323d824 */ /* 0x000fe400078e0a04 */
[----:B------:R-:W-:-:S03]  /*5150*/  @!P3 IMAD.MOV R38, RZ, RZ, -R38 ;  /* 0x000000ffff26b224 */ /* 0x000fc600078e0a26 */
[----:B------:R-:W-:-:S03]  /*5160*/  ISETP.GT.U32.AND P3, PT, R4, R35, PT ;  /* 0x000000230400720c */ /* 0x000fc60003f64070 */
[----:B------:R-:W-:Y:S01]  /*5170*/  @!P2 IMAD.IADD R36, R36, 0x1, -R4 ;  /* 0x000000012424a824 */ /* 0x000fe200078e0a04 */
[----:B------:R-:W-:-:S03]  /*5180*/  ISETP.GT.U32.AND P2, PT, R4, R33, PT ;  /* 0x000000210400720c */ /* 0x000fc60003f44070 */
[----:B------:R-:W-:Y:S01]  /*5190*/  @!P4 IMAD.IADD R37, R37, 0x1, -R4 ;  /* 0x000000012525c824 */ /* 0x000fe200078e0a04 */
[----:B------:R-:W-:-:S03]  /*51a0*/  ISETP.GE.AND P4, PT, R125, RZ, PT ;  /* 0x000000ff7d00720c */ /* 0x000fc60003f86270 */
[----:B------:R-:W-:Y:S02]  /*51b0*/  IMAD.MOV.U32 R125, RZ, RZ, R37 ;  /* 0x000000ffff7d7224 */ /* 0x000fe400078e0025 */
[----:B------:R-:W-:Y:S01]  /*51c0*/  @!P3 IMAD.IADD R35, R35, 0x1, -R4 ;  /* 0x000000012323b824 */ /* 0x000fe200078e0a04 */
[----:B------:R-:W-:-:S03]  /*51d0*/  ISETP.GT.U32.AND P3, PT, R4, R30, PT ;  /* 0x0000001e0400720c */ /* 0x000fc60003f64070 */
[----:B------:R-:W-:-:S04]  /*51e0*/  @!P2 IMAD.IADD R33, R33, 0x1, -R4 ;  /* 0x000000012121a824 */ /* 0x000fc800078e0a04 */
[----:B------:R-:W-:Y:S01]  /*51f0*/  @!P4 IMAD.MOV R125, RZ, RZ, -R125 ;  /* 0x000000ffff7dc224 */ /* 0x000fe200078e0a7d */
[C---:B------:R-:W-:Y:S02]  /*5200*/  ISETP.GT.U32.AND P4, PT, R4.reuse, R32, PT ;  /* 0x000000200400720c */ /* 0x040fe40003f84070 */
[----:B------:R-:W-:-:S03]  /*5210*/  ISETP.GT.U32.AND P2, PT, R4, R33, PT ;  /* 0x000000210400720c */ /* 0x000fc60003f44070 */
[----:B------:R-:W-:Y:S02]  /*5220*/  @!P3 IMAD.IADD R30, R30, 0x1, -R4 ;  /* 0x000000011e1eb824 */ /* 0x000fe400078e0a04 */
[----:B------:R-:W-:-:S03]  /*5230*/  @!P6 IMAD.MOV R35, RZ, RZ, -R35 ;  /* 0x000000ffff23e224 */ /* 0x000fc600078e0a23 */
[----:B------:R-:W-:-:S03]  /*5240*/  ISETP.GT.U32.AND P6, PT, R4, R30, PT ;  /* 0x0000001e0400720c */ /* 0x000fc60003fc4070 */
[--C-:B------:R-:W-:Y:S01]  /*5250*/  @!P4 IMAD.IADD R32, R32, 0x1, -R4.reuse ;  /* 0x000000012020c824 */ /* 0x100fe200078e0a04 */
[----:B------:R-:W-:Y:S01]  /*5260*/  ISETP.GE.AND P4, PT, R120, RZ, PT ;  /* 0x000000ff7800720c */ /* 0x000fe20003f86270 */
[----:B------:R-:W-:-:S04]  /*5270*/  @!P2 IMAD.IADD R33, R33, 0x1, -R4 ;  /* 0x000000012121a824 */ /* 0x000fc800078e0a04 */
[----:B------:R-:W-:-:S04]  /*5280*/  IMAD.MOV.U32 R120, RZ, RZ, R33 ;  /* 0x000000ffff787224 */ /* 0x000fc800078e0021 */
[----:B------:R-:W-:Y:S01]  /*5290*/  @!P6 IMAD.IADD R30, R30, 0x1, -R4 ;  /* 0x000000011e1ee824 */ /* 0x000fe200078e0a04 */
[----:B------:R-:W-:-:S03]  /*52a0*/  ISETP.GT.U32.AND P6, PT, R4, R27, PT ;  /* 0x0000001b0400720c */ /* 0x000fc60003fc4070 */
[----:B------:R-:W-:Y:S01]  /*52b0*/  @!P4 IMAD.MOV R120, RZ, RZ, -R120 ;  /* 0x000000ffff78c224 */ /* 0x000fe200078e0a78 */
[----:B------:R-:W-:Y:S02]  /*52c0*/  ISETP.GT.U32.AND P4, PT, R4, R29, PT ;  /* 0x0000001d0400720c */ /* 0x000fe40003f84070 */
[----:B------:R-:W-:-:S07]  /*52d0*/  ISETP.GE.AND P2, PT, R121, RZ, PT ;  /* 0x000000ff7900720c */ /* 0x000fce0003f46270 */
[----:B------:R-:W-:-:S04]  /*52e0*/  @!P6 IMAD.IADD R27, R27, 0x1, -R4 ;  /* 0x000000011b1be824 */ /* 0x000fc800078e0a04 */
[----:B------:R-:W-:Y:S01]  /*52f0*/  @!P4 IMAD.IADD R29, R29, 0x1, -R4 ;  /* 0x000000011d1dc824 */ /* 0x000fe200078e0a04 */
[----:B------:R-:W-:Y:S02]  /*5300*/  ISETP.GE.AND P4, PT, R118, RZ, PT ;  /* 0x000000ff7600720c */ /* 0x000fe40003f86270 */
[----:B------:R-:W-:Y:S01]  /*5310*/  ISETP.GT.U32.AND P6, PT, R4, R27, PT ;  /* 0x0000001b0400720c */ /* 0x000fe20003fc4070 */
[----:B------:R-:W-:Y:S02]  /*5320*/  IMAD.MOV.U32 R118, RZ, RZ, R30 ;  /* 0x000000ffff767224 */ /* 0x000fe400078e001e */
[----:B------:R-:W-:-:S04]  /*5330*/  IMAD.MOV.U32 R121, RZ, RZ, R34 ;  /* 0x000000ffff797224 */ /* 0x000fc800078e0022 */
[----:B------:R-:W-:Y:S01]  /*5340*/  @!P2 IMAD.MOV R121, RZ, RZ, -R121 ;  /* 0x000000ffff79a224 */ /* 0x000fe200078e0a79 */
[----:B------:R-:W-:-:S03]  /*5350*/  ISETP.GE.AND P2, PT, R156, RZ, PT ;  /* 0x000000ff9c00720c */ /* 0x000fc60003f46270 */
[----:B------:R-:W-:Y:S01]  /*5360*/  @!P4 IMAD.MOV R118, RZ, RZ, -R118 ;  /* 0x000000ffff76c224 */ /* 0x000fe200078e0a76 */
[----:B------:R-:W-:Y:S01]  /*5370*/  ISETP.GT.U32.AND P4, PT, R4, R25, PT ;  /* 0x000000190400720c */ /* 0x000fe20003f84070 */
[----:B------:R-:W-:Y:S01]  /*5380*/  @!P6 IMAD.IADD R27, R27, 0x1, -R4 ;  /* 0x000000011b1be824 */ /* 0x000fe200078e0a04 */
[----:B------:R-:W-:Y:S02]  /*5390*/  ISETP.GE.AND P6, PT, R155, RZ, PT ;  /* 0x000000ff9b00720c */ /* 0x000fe40003fc6270 */
[C-C-:B------:R-:W-:Y:S02]  /*53a0*/  LOP3.LUT R156, R87.reuse, 0x2e, R40.reuse, 0xfe, !PT ;  /* 0x0000002e579c7812 */ /* 0x140fe400078efe28 */
[C-C-:B------:R-:W-:Y:S02]  /*53b0*/  LOP3.LUT R155, R87.reuse, 0x36, R40.reuse, 0xfe, !PT ;  /* 0x00000036579b7812 */ /* 0x140fe400078efe28 */
[----:B------:R-:W-:Y:S01]  /*53c0*/  LOP3.LUT R151, R87, 0x3e, R40, 0xfe, !PT ;  /* 0x0000003e57977812 */ /* 0x000fe200078efe28 */
[----:B------:R-:W-:Y:S04]  /*53d0*/  STL [R1+0x318], R156 ;  /* 0x0003189c01007387 */ /* 0x000fe80000100800 */
[----:B------:R-:W-:Y:S04]  /*53e0*/  STL [R1+0x314], R155 ;  /* 0x0003149b01007387 */ /* 0x000fe80000100800 */
[----:B------:R0:W-:Y:S01]  /*53f0*/  STL [R1+0x30c], R151 ;  /* 0x00030c9701007387 */ /* 0x0001e20000100800 */
[----:B------:R-:W-:-:S03]  /*5400*/  @!P4 IMAD.IADD R25, R25, 0x1, -R4 ;  /* 0x000000011919c824 */ /* 0x000fc600078e0a04 */
[----:B------:R-:W3:Y:S01]  /*5410*/  LDL R159, [R1+0x4c4] ;  /* 0x0004c400019f7983 */ /* 0x000ee20000100800 */
[----:B------:R-:W-:Y:S01]  /*5420*/  ISETP.GE.AND P4, PT, R116, RZ, PT ;  /* 0x000000ff7400720c */ /* 0x000fe20003f86270 */
[----:B------:R-:W-:-:S12]  /*5430*/  IMAD.MOV.U32 R116, RZ, RZ, R27 ;  /* 0x000000ffff747224 */ /* 0x000fd800078e001b */
[----:B------:R-:W-:Y:S01]  /*5440*/  @!P4 IMAD.MOV R116, RZ, RZ, -R116 ;  /* 0x000000ffff74c224 */ /* 0x000fe200078e0a74 */
[----:B------:R-:W-:Y:S01]  /*5450*/  ISETP.GE.AND P5, PT, R124, RZ, PT ;  /* 0x000000ff7c00720c */ /* 0x000fe20003fa6270 */
[----:B------:R-:W-:Y:S01]  /*5460*/  IMAD.MOV.U32 R124, RZ, RZ, R36 ;  /* 0x000000ffff7c7224 */ /* 0x000fe200078e0024 */
[----:B--2---:R-:W-:Y:S02]  /*5470*/  ISETP.GE.AND P4, PT, R51, RZ, PT ;  /* 0x000000ff3300720c */ /* 0x004fe40003f86270 */
[----:B------:R-:W2:Y:S09]  /*5480*/  LDL R51, [R1+0x4bc] ;  /* 0x0004bc0001337983 */ /* 0x000eb20000100800 */
[----:B------:R-:W-:Y:S01]  /*5490*/  @!P5 IMAD.MOV R124, RZ, RZ, -R124 ;  /* 0x000000ffff7cd224 */ /* 0x000fe200078e0a7c */
[----:B------:R-:W-:-:S13]  /*54a0*/  ISETP.GT.U32.AND P5, PT, R4, R31, PT ;  /* 0x0000001f0400720c */ /* 0x000fda0003fa4070 */
[----:B------:R-:W-:-:S05]  /*54b0*/  @!P5 IMAD.IADD R31, R31, 0x1, -R4 ;  /* 0x000000011f1fd824 */ /* 0x000fca00078e0a04 */
[C---:B------:R-:W-:Y:S02]  /*54c0*/  ISETP.GT.U32.AND P3, PT, R4.reuse, R31, PT ;  /* 0x0000001f0400720c */ /* 0x040fe40003f64070 */
[----:B------:R-:W-:-:S11]  /*54d0*/  ISETP.GT.U32.AND P5, PT, R4, R32, PT ;  /* 0x000000200400720c */ /* 0x000fd60003fa4070 */
[--C-:B------:R-:W-:Y:S01]  /*54e0*/  @!P3 IMAD.IADD R31, R31, 0x1, -R4.reuse ;  /* 0x000000011f1fb824 */ /* 0x100fe200078e0a04 */
[----:B------:R-:W-:Y:S01]  /*54f0*/  ISETP.GT.U32.AND P3, PT, R4, R28, PT ;  /* 0x0000001c0400720c */ /* 0x000fe20003f64070 */
[----:B------:R-:W-:-:S04]  /*5500*/  @!P5 IMAD.IADD R32, R32, 0x1, -R4 ;  /* 0x000000012020d824 */ /* 0x000fc800078e0a04 */
[----:B------:R-:W-:-:S08]  /*5510*/  @!P2 IMAD.MOV R32, RZ, RZ, -R32 ;  /* 0x000000ffff20a224 */ /* 0x000fd000078e0a20 */
[----:B------:R-:W-:-:S05]  /*5520*/  @!P3 IMAD.IADD R28, R28, 0x1, -R4 ;  /* 0x000000011c1cb824 */ /* 0x000fca00078e0a04 */
[C---:B------:R-:W-:Y:S02]  /*5530*/  ISETP.GT.U32.AND P2, PT, R4.reuse, R28, PT ;  /* 0x0000001c0400720c */ /* 0x040fe40003f44070 */
[----:B------:R-:W-:Y:S02]  /*5540*/  ISETP.GT.U32.AND P3, PT, R4, R29, PT ;  /* 0x0000001d0400720c */ /* 0x000fe40003f64070 */
[----:B------:R-:W-:-:S09]  /*5550*/  ISETP.GE.AND P5, PT, R119, RZ, PT ;  /* 0x000000ff7700720c */ /* 0x000fd20003fa6270 */
[--C-:B------:R-:W-:Y:S01]  /*5560*/  @!P2 IMAD.IADD R28, R28, 0x1, -R4.reuse ;  /* 0x000000011c1ca824 */ /* 0x100fe200078e0a04 */
[C---:B------:R-:W-:Y:S01]  /*5570*/  ISETP.GT.U32.AND P2, PT, R4.reuse, R23, PT ;  /* 0x000000170400720c */ /* 0x040fe20003f44070 */
[----:B------:R-:W-:Y:S02]  /*5580*/  IMAD.MOV.U32 R119, RZ, RZ, R31 ;  /* 0x000000ffff777224 */ /* 0x000fe400078e001f */
[----:B------:R-:W-:Y:S02]  /*5590*/  @!P3 IMAD.IADD R29, R29, 0x1, -R4 ;  /* 0x000000011d1db824 */ /* 0x000fe400078e0a04 */
[----:B------:R-:W-:Y:S01]  /*55a0*/  @!P5 IMAD.MOV R119, RZ, RZ, -R119 ;  /* 0x000000ffff77d224 */ /* 0x000fe200078e0a77 */
[----:B------:R-:W-:Y:S01]  /*55b0*/  ISETP.GT.U32.AND P5, PT, R4, R26, PT ;  /* 0x0000001a0400720c */ /* 0x000fe20003fa4070 */
[----:B------:R-:W-:-:S06]  /*55c0*/  @!P6 IMAD.MOV R29, RZ, RZ, -R29 ;  /* 0x000000ffff1de224 */ /* 0x000fcc00078e0a1d */
[----:B------:R-:W-:-:S05]  /*55d0*/  @!P2 IMAD.IADD R23, R23, 0x1, -R4 ;  /* 0x000000011717a824 */ /* 0x000fca00078e0a04 */
[C---:B------:R-:W-:Y:S02]  /*55e0*/  ISETP.GT.U32.AND P6, PT, R4.reuse, R23, PT ;  /* 0x000000170400720c */ /* 0x040fe40003fc4070 */
[C---:B------:R-:W-:Y:S02]  /*55f0*/  ISETP.GT.U32.AND P3, PT, R4.reuse, R24, PT ;  /* 0x000000180400720c */ /* 0x040fe40003f64070 */
[----:B------:R-:W-:Y:S01]  /*5600*/  ISETP.GT.U32.AND P2, PT, R4, R25, PT ;  /* 0x000000190400720c */ /* 0x000fe20003f44070 */
[----:B------:R-:W-:Y:S01]  /*5610*/  @!P5 IMAD.IADD R26, R26, 0x1, -R4 ;  /* 0x000000011a1ad824 */ /* 0x000fe200078e0a04 */
[----:B------:R-:W-:-:S07]  /*5620*/  ISETP.GE.AND P5, PT, R117, RZ, PT ;  /* 0x000000ff7500720c */ /* 0x000fce0003fa6270 */
[--C-:B------:R-:W-:Y:S01]  /*5630*/  @!P6 IMAD.IADD R23, R23, 0x1, -R4.reuse ;  /* 0x000000011717e824 */ /* 0x100fe200078e0a04 */
[----:B------:R-:W-:Y:S01]  /*5640*/  ISETP.GT.U32.AND P6, PT, R4, R20, PT ;  /* 0x000000140400720c */ /* 0x000fe20003fc4070 */
[----:B------:R-:W-:Y:S02]  /*5650*/  @!P3 IMAD.IADD R24, R24, 0x1, -R4 ;  /* 0x000000011818b824 */ /* 0x000fe400078e0a04 */
[----:B------:R-:W-:Y:S02]  /*5660*/  IMAD.MOV.U32 R117, RZ, RZ, R28 ;  /* 0x000000ffff757224 */ /* 0x000fe400078e001c */
[----:B------:R-:W-:Y:S01]  /*5670*/  @!P2 IMAD.IADD R25, R25, 0x1, -R4 ;  /* 0x000000011919a824 */ /* 0x000fe200078e0a04 */
[C---:B------:R-:W-:Y:S01]  /*5680*/  ISETP.GT.U32.AND P2, PT, R4.reuse, R21, PT ;  /* 0x000000150400720c */ /* 0x040fe20003f44070 */
[----:B------:R-:W-:Y:S01]  /*5690*/  @!P5 IMAD.MOV R117, RZ, RZ, -R117 ;  /* 0x000000ffff75d224 */ /* 0x000fe200078e0a75 */
[----:B------:R-:W-:-:S05]  /*56a0*/  ISETP.GT.U32.AND P5, PT, R4, R24, PT ;  /* 0x000000180400720c */ /* 0x000fca0003fa4070 */
[----:B------:R-:W-:-:S05]  /*56b0*/  @!P6 IMAD.IADD R20, R20, 0x1, -R4 ;  /* 0x000000011414e824 */ /* 0x000fca00078e0a04 */
[----:B------:R-:W-:Y:S01]  /*56c0*/  ISETP.GT.U32.AND P6, PT, R4, R20, PT ;  /* 0x000000140400720c */ /* 0x000fe20003fc4070 */
[--C-:B------:R-:W-:Y:S01]  /*56d0*/  @!P2 IMAD.IADD R21, R21, 0x1, -R4.reuse ;  /* 0x000000011515a824 */ /* 0x100fe200078e0a04 */
[----:B------:R-:W-:Y:S01]  /*56e0*/  ISETP.GE.AND P2, PT, R114, RZ, PT ;  /* 0x000000ff7200720c */ /* 0x000fe20003f46270 */
[----:B------:R-:W-:Y:S01]  /*56f0*/  @!P5 IMAD.IADD R24, R24, 0x1, -R4 ;  /* 0x000000011818d824 */ /* 0x000fe200078e0a04 */
[----:B------:R-:W-:Y:S02]  /*5700*/  ISETP.GE.AND P5, PT, R154, RZ, PT ;  /* 0x000000ff9a00720c */ /* 0x000fe40003fa6270 */
[----:B------:R-:W-:-:S05]  /*5710*/  LOP3.LUT R154, R0, 0x46, RZ, 0xfc, !PT ;  /* 0x00000046009a7812 */ /* 0x000fca00078efcff */
[----:B------:R-:W-:Y:S02]  /*5720*/  STL [R1+0x3dc], R154 ;  /* 0x0003dc9a01007387 */ /* 0x000fe40000100800 */
[----:B------:R-:W-:Y:S01]  /*5730*/  @!P6 IMAD.IADD R20, R20, 0x1, -R4 ;  /* 0x000000011414e824 */ /* 0x000fe200078e0a04 */
[----:B---3--:R-:W-:Y:S01]  /*5740*/  ISETP.GE.AND P6, PT, R159, RZ, PT ;  /* 0x000000ff9f00720c */ /* 0x008fe20003fc6270 */
[----:B------:R-:W-:Y:S01]  /*5750*/  @!P2 IMAD.MOV R23, RZ, RZ, -R23 ;  /* 0x000000ffff17a224 */ /* 0x000fe200078e0a17 */
[----:B------:R-:W3:Y:S01]  /*5760*/  LDL R159, [R1+0x4b4] ;  /* 0x0004b400019f7983 */ /* 0x000ee20000100800 */
[----:B------:R-:W-:-:S03]  /*5770*/  ISETP.GT.U32.AND P2, PT, R4, R18, PT ;  /* 0x000000120400720c */ /* 0x000fc60003f44070 */
[----:B------:R-:W4:Y:S01]  /*5780*/  LDL R145, [R1+0x4b8] ;  /* 0x0004b80001917983 */ /* 0x000f220000100800 */
[----:B------:R-:W-:Y:S01]  /*5790*/  ISETP.GT.U32.AND P3, PT, R4, R26, PT ;  /* 0x0000001a0400720c */ /* 0x000fe20003f64070 */
[----:B------:R-:W-:Y:S02]  /*57a0*/  IMAD.MOV.U32 R114, RZ, RZ, R24 ;  /* 0x000000ffff727224 */ /* 0x000fe400078e0018 */
[----:B------:R-:W4:Y:S06]  /*57b0*/  LDL R147, [R1+0x4a8] ;  /* 0x0004a80001937983 */ /* 0x000f2c0000100800 */
[----:B------:R-:W-:Y:S01]  /*57c0*/  @!P2 IMAD.IADD R18, R18, 0x1, -R4 ;  /* 0x000000011212a824 */ /* 0x000fe200078e0a04 */
[----:B--2---:R-:W-:-:S02]  /*57d0*/  ISETP.GE.AND P2, PT, R51, RZ, PT ;  /* 0x000000ff3300720c */ /* 0x004fc40003f46270 */
[----:B------:R-:W2:Y:S01]  /*57e0*/  LDL R51, [R1+0x4b0] ;  /* 0x0004b00001337983 */ /* 0x000ea20000100800 */
[----:B------:R-:W-:Y:S01]  /*57f0*/  @!P3 IMAD.IADD R26, R26, 0x1, -R4 ;  /* 0x000000011a1ab824 */ /* 0x000fe200078e0a04 */
[----:B------:R-:W-:-:S13]  /*5800*/  ISETP.GT.U32.AND P3, PT, R4, R22, PT ;  /* 0x000000160400720c */ /* 0x000fda0003f64070 */
[----:B------:R-:W-:Y:S01]  /*5810*/  @!P3 IMAD.IADD R22, R22, 0x1, -R4 ;  /* 0x000000011616b824 */ /* 0x000fe200078e0a04 */
[----:B------:R-:W-:Y:S01]  /*5820*/  ISETP.GE.AND P3, PT, R115, RZ, PT ;  /* 0x000000ff7300720c */ /* 0x000fe20003f66270 */
[----:B------:R-:W-:-:S04]  /*5830*/  IMAD.MOV.U32 R115, RZ, RZ, R25 ;  /* 0x000000ffff737224 */ /* 0x000fc800078e0019 */
[----:B------:R-:W-:Y:S01]  /*5840*/  @!P5 IMAD.MOV R115, RZ, RZ, -R115 ;  /* 0x000000ffff73d224 */ /* 0x000fe200078e0a73 */
[C---:B------:R-:W-:Y:S01]  /*5850*/  ISETP.GT.U32.AND P5, PT, R4.reuse, R21, PT ;  /* 0x000000150400720c */ /* 0x040fe20003fa4070 */
[----:B------:R-:W-:Y:S01]  /*5860*/  @!P4 IMAD.MOV R26, RZ, RZ, -R26 ;  /* 0x000000ffff1ac224 */ /* 0x000fe200078e0a1a */
[----:B------:R-:W-:-:S05]  /*5870*/  ISETP.GT.U32.AND P4, PT, R4, R22, PT ;  /* 0x000000160400720c */ /* 0x000fca0003f84070 */
[----:B------:R-:W-:Y:S01]  /*5880*/  @!P3 IMAD.MOV R114, RZ, RZ, -R114 ;  /* 0x000000ffff72b224 */ /* 0x000fe200078e0a72 */
[----:B------:R-:W-:-:S05]  /*5890*/  ISETP.GT.U32.AND P3, PT, R4, R19, PT ;  /* 0x000000130400720c */ /* 0x000fca0003f64070 */
[--C-:B------:R-:W-:Y:S01]  /*58a0*/  @!P5 IMAD.IADD R21, R21, 0x1, -R4.reuse ;  /* 0x000000011515d824 */ /* 0x100fe200078e0a04 */
[----:B------:R-:W-:Y:S01]  /*58b0*/  ISETP.GT.U32.AND P5, PT, R4, R16, PT ;  /* 0x000000100400720c */ /* 0x000fe20003fa4070 */
[----:B------:R-:W-:Y:S01]  /*58c0*/  @!P4 IMAD.IADD R22, R22, 0x1, -R4 ;  /* 0x000000011616c824 */ /* 0x000fe200078e0a04 */
[----:B------:R-:W-:-:S05]  /*58d0*/  ISETP.GT.U32.AND P4, PT, R4, R17, PT ;  /* 0x000000110400720c */ /* 0x000fca0003f84070 */
[----:B------:R-:W-:Y:S01]  /*58e0*/  @!P3 IMAD.IADD R19, R19, 0x1, -R4 ;  /* 0x000000011313b824 */ /* 0x000fe200078e0a04 */
[----:B------:R-:W-:Y:S01]  /*58f0*/  ISETP.GE.AND P3, PT, R153, RZ, PT ;  /* 0x000000ff9900720c */ /* 0x000fe20003f66270 */
[----:B------:R-:W-:-:S04]  /*5900*/  IMAD.MOV.U32 R73, RZ, RZ, R21 ;  /* 0x000000ffff497224 */ /* 0x000fc800078e0015 */
[--C-:B------:R-:W-:Y:S02]  /*5910*/  @!P5 IMAD.IADD R16, R16, 0x1, -R4.reuse ;  /* 0x000000011010d824 */ /* 0x100fe400078e0a04 */
[----:B------:R-:W-:Y:S01]  /*5920*/  @!P4 IMAD.IADD R17, R17, 0x1, -R4 ;  /* 0x000000011111c824 */ /* 0x000fe200078e0a04 */
[----:B------:R-:W-:-:S05]  /*5930*/  ISETP.GT.U32.AND P4, PT, R4, R19, PT ;  /* 0x000000130400720c */ /* 0x000fca0003f84070 */
[----:B------:R-:W-:Y:S01]  /*5940*/  @!P3 IMAD.MOV R73, RZ, RZ, -R73 ;  /* 0x000000ffff49b224 */ /* 0x000fe200078e0a49 */
[----:B------:R-:W-:Y:S02]  /*5950*/  ISETP.GT.U32.AND P3, PT, R4, R16, PT ;  /* 0x000000100400720c */ /* 0x000fe40003f64070 */
[----:B------:R-:W-:Y:S01]  /*5960*/  LOP3.LUT R153, R0, 0x4e, RZ, 0xfc, !PT ;  /* 0x0000004e00997812 */ /* 0x000fe200078efcff */
[----:B------:R-:W-:-:S04]  /*5970*/  IMAD.MOV.U32 R87, RZ, RZ, R22 ;  /* 0x000000ffff577224 */ /* 0x000fc800078e0016 */
[----:B------:R0:W-:Y:S01]  /*5980*/  STL [R1+0x3d8], R153 ;  /* 0x0003d89901007387 */ /* 0x0001e20000100800 */
[----:B------:R-:W-:Y:S01]  /*5990*/  @!P4 IMAD.IADD R19, R19, 0x1, -R4 ;  /* 0x000000011313c824 */ /* 0x000fe200078e0a04 */
[----:B------:R-:W-:Y:S01]  /*59a0*/  ISETP.GT.U32.AND P4, PT, R4, R14, PT ;  /* 0x0000000e0400720c */ /* 0x000fe20003f84070 */
[----:B------:R-:W-:-:S03]  /*59b0*/  @!P6 IMAD.MOV R87, RZ, RZ, -R87 ;  /* 0x000000ffff57e224 */ /* 0x000fc600078e0a57 */
[----:B------:R-:W-:Y:S01]  /*59c0*/  @!P3 IMAD.IADD R16, R16, 0x1, -R4 ;  /* 0x000000011010b824 */ /* 0x000fe200078e0a04 */
[C---:B------:R-:W-:Y:S01]  /*59d0*/  ISETP.GT.U32.AND P6, PT, R4.reuse, R17, PT ;  /* 0x000000110400720c */ /* 0x040fe20003fc4070 */
[----:B------:R-:W-:Y:S01]  /*59e0*/  @!P2 IMAD.MOV R20, RZ, RZ, -R20 ;  /* 0x000000ffff14a224 */ /* 0x000fe200078e0a14 */
[----:B------:R-:W-:-:S06]  /*59f0*/  ISETP.GT.U32.AND P2, PT, R4, R15, PT ;  /* 0x0000000f0400720c */ /* 0x000fcc0003f44070 */
[--C-:B------:R-:W-:Y:S01]  /*5a00*/  @!P4 IMAD.IADD R14, R14, 0x1, -R4.reuse ;  /* 0x000000010e0ec824 */ /* 0x100fe200078e0a04 */
[----:B------:R-:W-:Y:S02]  /*5a10*/  ISETP.GE.AND P4, PT, R152, RZ, PT ;  /* 0x000000ff9800720c */ /* 0x000fe40003f86270 */
[----:B------:R-:W-:Y:S02]  /*5a20*/  LOP3.LUT R152, R0, 0x56, RZ, 0xfc, !PT ;  /* 0x0000005600987812 */ /* 0x000fe400078efcff */
[--C-:B------:R-:W-:Y:S02]  /*5a30*/  @!P6 IMAD.IADD R17, R17, 0x1, -R4.reuse ;  /* 0x000000011111e824 */ /* 0x100fe400078e0a04 */
[----:B------:R-:W-:Y:S01]  /*5a40*/  @!P2 IMAD.IADD R15, R15, 0x1, -R4 ;  /* 0x000000010f0fa824 */ /* 0x000fe200078e0a04 */
[----:B---3--:R-:W-:Y:S02]  /*5a50*/  ISETP.GE.AND P3, PT, R159, RZ, PT ;  /* 0x000000ff9f00720c */ /* 0x008fe40003f66270 */
[----:B------:R-:W3:Y:S01]  /*5a60*/  LDL R159, [R1+0x4a4] ;  /* 0x0004a400019f7983 */ /* 0x000ee20000100800 */
[----:B----4-:R-:W-:-:S02]  /*5a70*/  ISETP.GE.AND P6, PT, R145, RZ, PT ;  /* 0x000000ff9100720c */ /* 0x010fc40003fc6270 */
[----:B------:R-:W-:Y:S02]  /*5a80*/  LOP3.LUT R145, R0, 0x5e, RZ, 0xfc, !PT ;  /* 0x0000005e00917812 */ /* 0x000fe400078efcff */
[----:B--2---:R-:W-:Y:S02]  /*5a90*/  ISETP.GE.AND P2, PT, R51, RZ, PT ;  /* 0x000000ff3300720c */ /* 0x004fe40003f46270 */
[----:B------:R-:W2:Y:S04]  /*5aa0*/  LDL R51, [R1+0x4a0] ;  /* 0x0004a00001337983 */ /* 0x000ea80000100800 */
[----:B------:R4:W-:Y:S04]  /*5ab0*/  STL [R1+0x3d4], R152 ;  /* 0x0003d49801007387 */ /* 0x0009e80000100800 */
[----:B------:R-:W-:Y:S04]  /*5ac0*/  STL [R1+0x3d0], R145 ;  /* 0x0003d09101007387 */ /* 0x000fe80000100800 */
[----:B------:R-:W4:Y:S01]  /*5ad0*/  LDL R158, [R1+0x49c] ;  /* 0x00049c00019e7983 */ /* 0x000f220000100800 */
[----:B------:R-:W-:Y:S01]  /*5ae0*/  ISETP.GT.U32.AND P5, PT, R4, R18, PT ;  /* 0x000000120400720c */ /* 0x000fe20003fa4070 */
[----:B------:R-:W-:-:S02]  /*5af0*/  IMAD.MOV.U32 R72, RZ, RZ, R19 ;  /* 0x000000ffff487224 */ /* 0x000fc400078e0013 */
[----:B------:R-:W-:Y:S01]  /*5b00*/  @!P2 IMAD.MOV R17, RZ, RZ, -R17 ;  /* 0x000000ffff11a224 */ /* 0x000fe200078e0a11 */
[----:B------:R-:W4:Y:S01]  /*5b10*/  LDL R144, [R1+0x490] ;  /* 0x0004900001907983 */ /* 0x000f220000100800 */
[----:B------:R-:W-:Y:S01]  /*5b20*/  @!P6 IMAD.MOV R72, RZ, RZ, -R72 ;  /* 0x000000ffff48e224 */ /* 0x000fe200078e0a48 */
[----:B------:R-:W-:-:S07]  /*5b30*/  ISETP.GT.U32.AND P6, PT, R4, R15, PT ;  /* 0x0000000f0400720c */ /* 0x000fce0003fc4070 */
[----:B------:R-:W-:Y:S01]  /*5b40*/  @!P5 IMAD.IADD R18, R18, 0x1, -R4 ;  /* 0x000000011212d824 */ /* 0x000fe200078e0a04 */
[----:B------:R-:W-:-:S05]  /*5b50*/  ISETP.GT.U32.AND P5, PT, R4, R13, PT ;  /* 0x0000000d0400720c */ /* 0x000fca0003fa4070 */
[----:B------:R-:W-:Y:S01]  /*5b60*/  @!P6 IMAD.IADD R15, R15, 0x1, -R4 ;  /* 0x000000010f0fe824 */ /* 0x000fe200078e0a04 */
[----:B------:R-:W-:-:S07]  /*5b70*/  ISETP.GT.U32.AND P6, PT, R4, R11, PT ;  /* 0x0000000b0400720c */ /* 0x000fce0003fc4070 */
[----:B------:R-:W-:Y:S01]  /*5b80*/  @!P5 IMAD.IADD R13, R13, 0x1, -R4 ;  /* 0x000000010d0dd824 */ /* 0x000fe200078e0a04 */
[----:B------:R-:W-:-:S05]  /*5b90*/  ISETP.GT.U32.AND P5, PT, R4, R14, PT ;  /* 0x0000000e0400720c */ /* 0x000fca0003fa4070 */
[----:B------:R-:W-:-:S08]  /*5ba0*/  @!P6 IMAD.IADD R11, R11, 0x1, -R4 ;  /* 0x000000010b0be824 */ /* 0x000fd000078e0a04 */
[----:B------:R-:W-:Y:S01]  /*5bb0*/  @!P5 IMAD.IADD R14, R14, 0x1, -R4 ;  /* 0x000000010e0ed824 */ /* 0x000fe200078e0a04 */
[C---:B------:R-:W-:Y:S02]  /*5bc0*/  ISETP.GT.U32.AND P6, PT, R4.reuse, R11, PT ;  /* 0x0000000b0400720c */ /* 0x040fe40003fc4070 */
[----:B------:R-:W-:Y:S01]  /*5bd0*/  ISETP.GT.U32.AND P2, PT, R4, R12, PT ;  /* 0x0000000c0400720c */ /* 0x000fe20003f44070 */
[----:B------:R-:W-:-:S04]  /*5be0*/  IMAD.MOV.U32 R70, RZ, RZ, R16 ;  /* 0x000000ffff467224 */ /* 0x000fc800078e0010 */
[----:B------:R-:W-:Y:S01]  /*5bf0*/  @!P4 IMAD.MOV R70, RZ, RZ, -R70 ;  /* 0x000000ffff46c224 */ /* 0x000fe200078e0a46 */
[----:B------:R-:W-:Y:S02]  /*5c00*/  ISETP.GE.AND P4, PT, R147, RZ, PT ;  /* 0x000000ff9300720c */ /* 0x000fe40003f86270 */
[----:B------:R-:W4:Y:S03]  /*5c10*/  LDL R147, [R1+0x498] ;  /* 0x0004980001937983 */ /* 0x000f260000100800 */
[--C-:B------:R-:W-:Y:S02]  /*5c20*/  @!P6 IMAD.IADD R11, R11, 0x1, -R4.reuse ;  /* 0x000000010b0be824 */ /* 0x100fe400078e0a04 */
[----:B------:R-:W-:Y:S01]  /*5c30*/  @!P2 IMAD.IADD R12, R12, 0x1, -R4 ;  /* 0x000000010c0ca824 */ /* 0x000fe200078e0a04 */
[----:B---3--:R-:W-:Y:S02]  /*5c40*/  ISETP.GE.AND P5, PT, R159, RZ, PT ;  /* 0x000000ff9f00720c */ /* 0x008fe40003fa6270 */
[----:B------:R-:W3:Y:S01]  /*5c50*/  LDL R159, [R1+0x494] ;  /* 0x00049400019f7983 */ /* 0x000ee20000100800 */
[----:B--2---:R-:W-:-:S03]  /*5c60*/  ISETP.GE.AND P2, PT, R51, RZ, PT ;  /* 0x000000ff3300720c */ /* 0x004fc60003f46270 */
[----:B------:R-:W2:Y:S01]  /*5c70*/  LDL R51, [R1+0x48c] ;  /* 0x00048c0001337983 */ /* 0x000ea20000100800 */
[----:B----4-:R-:W-:Y:S02]  /*5c80*/  ISETP.GE.AND P6, PT, R158, RZ, PT ;  /* 0x000000ff9e00720c */ /* 0x010fe40003fc6270 */
[----:B------:R-:W-:-:S05]  /*5c90*/  LOP3.LUT R158, R0, 0x66, RZ, 0xfc, !PT ;  /* 0x00000066009e7812 */ /* 0x000fca00078efcff */
[----:B------:R-:W-:Y:S04]  /*5ca0*/  STL [R1+0x3cc], R158 ;  /* 0x0003cc9e01007387 */ /* 0x000fe80000100800 */
[----:B------:R-:W4:Y:S01]  /*5cb0*/  LDL R81, [R1+0x488] ;  /* 0x0004880001517983 */ /* 0x000f220000100800 */
[----:B------:R-:W-:-:S05]  /*5cc0*/  IABS R63, R141 ;  /* 0x0000008d003f7213 */ /* 0x000fca0000000000 */
[----:B------:R-:W-:Y:S01]  /*5cd0*/  IMAD.HI.U32 R67, R86, R63, RZ ;  /* 0x0000003f56437227 */ /* 0x000fe200078e00ff */
[----:B------:R-:W-:-:S03]  /*5ce0*/  IABS R104, R142 ;  /* 0x0000008e00687213 */ /* 0x000fc60000000000 */
[----:B------:R-:W-:Y:S01]  /*5cf0*/  IMAD.MOV R67, RZ, RZ, -R67 ;  /* 0x000000ffff437224 */ /* 0x000fe200078e0a43 */
[----:B------:R-:W-:-:S03]  /*5d00*/  IABS R62, R2 ;  /* 0x00000002003e7213 */ /* 0x000fc60000000000 */
[----:B------:R-:W-:Y:S02]  /*5d10*/  IMAD R63, R4, R67, R63 ;  /* 0x00000043043f7224 */ /* 0x000fe400078e023f */
[----:B------:R-:W-:Y:S01]  /*5d20*/  IMAD.HI.U32 R67, R86, R104, RZ ;  /* 0x0000006856437227 */ /* 0x000fe200078e00ff */
[----:B------:R-:W-:-:S03]  /*5d30*/  IABS R101, R146 ;  /* 0x0000009200657213 */ /* 0x000fc60000000000 */
[----:B------:R-:W-:-:S04]  /*5d40*/  IMAD.HI.U32 R66, R86, R62, RZ ;  /* 0x0000003e56427227 */ /* 0x000fc800078e00ff */
[----:B------:R-:W-:Y:S02]  /*5d50*/  IMAD.MOV R67, RZ, RZ, -R67 ;  /* 0x000000ffff437224 */ /* 0x000fe400078e0a43 */
[----:B------:R-:W-:Y:S01]  /*5d60*/  IMAD.MOV.U32 R71, RZ, RZ, R18 ;  /* 0x000000ffff477224 */ /* 0x000fe200078e0012 */
[----:B------:R-:W-:Y:S01]  /*5d70*/  IABS R103, R143 ;  /* 0x0000008f00677213 */ /* 0x000fe20000000000 */
[----:B------:R-:W-:Y:S02]  /*5d80*/  IMAD.MOV R66, RZ, RZ, -R66 ;  /* 0x000000ffff427224 */ /* 0x000fe400078e0a42 */
[----:B------:R-:W-:Y:S02]  /*5d90*/  IMAD R104, R4, R67, R104 ;  /* 0x0000004304687224 */ /* 0x000fe400078e0268 */
[----:B------:R-:W-:-:S04]  /*5da0*/  IMAD.HI.U32 R67, R86, R101, RZ ;  /* 0x0000006556437227 */ /* 0x000fc800078e00ff */
[----:B------:R-:W-:Y:S01]  /*5db0*/  @!P3 IMAD.MOV R71, RZ, RZ, -R71 ;  /* 0x000000ffff47b224 */ /* 0x000fe200078e0a47 */
[C---:B------:R-:W-:Y:S01]  /*5dc0*/  ISETP.GT.U32.AND P3, PT, R4.reuse, R13, PT ;  /* 0x0000000d0400720c */ /* 0x040fe20003f64070 */
[----:B------:R-:W-:Y:S01]  /*5dd0*/  IMAD R62, R4, R66, R62 ;  /* 0x00000042043e7224 */ /* 0x000fe200078e023e */
[----:B------:R-:W-:Y:S01]  /*5de0*/  IABS R106, R83 ;  /* 0x00000053006a7213 */ /* 0x000fe20000000000 */
[----:B------:R-:W-:-:S04]  /*5df0*/  IMAD.HI.U32 R66, R86, R103, RZ ;  /* 0x0000006756427227 */ /* 0x000fc800078e00ff */
[----:B------:R-:W-:Y:S01]  /*5e00*/  IMAD.MOV R67, RZ, RZ, -R67 ;  /* 0x000000ffff437224 */ /* 0x000fe200078e0a43 */
[----:B------:R-:W-:Y:S01]  /*5e10*/  IABS R107, R82 ;  /* 0x00000052006b7213 */ /* 0x000fe20000000000 */
[----:B------:R-:W-:Y:S02]  /*5e20*/  IMAD.MOV R66, RZ, RZ, -R66 ;  /* 0x000000ffff427224 */ /* 0x000fe400078e0a42 */
[----:B------:R-:W-:Y:S02]  /*5e30*/  IMAD R101, R4, R67, R101 ;  /* 0x0000004304657224 */ /* 0x000fe400078e0265 */
[----:B------:R-:W-:Y:S01]  /*5e40*/  IMAD.HI.U32 R67, R86, R106, RZ ;  /* 0x0000006a56437227 */ /* 0x000fe200078e00ff */
[----:B------:R-:W-:-:S03]  /*5e50*/  IABS R110, R148 ;  /* 0x00000094006e7213 */ /* 0x000fc60000000000 */
[----:B------:R-:W-:Y:S02]  /*5e60*/  IMAD R103, R4, R66, R103 ;  /* 0x0000004204677224 */ /* 0x000fe400078e0267 */
[----:B------:R-:W-:-:S04]  /*5e70*/  IMAD.HI.U32 R66, R86, R107, RZ ;  /* 0x0000006b56427227 */ /* 0x000fc800078e00ff */
[----:B------:R-:W-:Y:S02]  /*5e80*/  IMAD.MOV R67, RZ, RZ, -R67 ;  /* 0x000000ffff437224 */ /* 0x000fe400078e0a43 */
[----:B------:R-:W-:Y:S01]  /*5e90*/  @!P3 IMAD.IADD R13, R13, 0x1, -R4 ;  /* 0x000000010d0db824 */ /* 0x000fe200078e0a04 */
[C---:B------:R-:W-:Y:S01]  /*5ea0*/  ISETP.GT.U32.AND P3, PT, R4.reuse, R10, PT ;  /* 0x0000000a0400720c */ /* 0x040fe20003f64070 */
[----:B------:R-:W-:Y:S02]  /*5eb0*/  IMAD.MOV R66, RZ, RZ, -R66 ;  /* 0x000000ffff427224 */ /* 0x000fe400078e0a42 */
[----:B------:R-:W-:Y:S02]  /*5ec0*/  IMAD R106, R4, R67, R106 ;  /* 0x00000043046a7224 */ /* 0x000fe400078e026a */
[----:B------:R-:W-:-:S04]  /*5ed0*/  IMAD.HI.U32 R67, R86, R110, RZ ;  /* 0x0000006e56437227 */ /* 0x000fc800078e00ff */
[C---:B------:R-:W-:Y:S01]  /*5ee0*/  IMAD R107, R4.reuse, R66, R107 ;  /* 0x00000042046b7224 */ /* 0x040fe200078e026b */
[----:B------:R-:W-:Y:S01]  /*5ef0*/  IABS R66, R165 ;  /* 0x000000a500427213 */ /* 0x000fe20000000000 */
[----:B------:R-:W-:Y:S02]  /*5f00*/  IMAD.MOV R67, RZ, RZ, -R67 ;  /* 0x000000ffff437224 */ /* 0x000fe400078e0a43 */
[----:B------:R-:W-:Y:S01]  /*5f10*/  @!P5 IMAD.MOV R14, RZ, RZ, -R14 ;  /* 0x000000ffff0ed224 */ /* 0x000fe200078e0a0e */
[C---:B------:R-:W-:Y:S01]  /*5f20*/  ISETP.GT.U32.AND P5, PT, R4.reuse, R9, PT ;  /* 0x000000090400720c */ /* 0x040fe20003fa4070 */
[----:B------:R-:W-:Y:S02]  /*5f30*/  IMAD R110, R4, R67, R110 ;  /* 0x00000043046e7224 */ /* 0x000fe400078e026e */
[----:B------:R-:W-:-:S04]  /*5f40*/  IMAD.HI.U32 R67, R86, R66, RZ ;  /* 0x0000004256437227 */ /* 0x000fc800078e00ff */
[----:B------:R-:W-:Y:S02]  /*5f50*/  @!P3 IMAD.IADD R10, R10, 0x1, -R4 ;  /* 0x000000010a0ab824 */ /* 0x000fe400078e0a04 */
[----:B------:R-:W-:-:S03]  /*5f60*/  IMAD.MOV R67, RZ, RZ, -R67 ;  /* 0x000000ffff437224 */ /* 0x000fc600078e0a43 */
[C---:B------:R-:W-:Y:S01]  /*5f70*/  ISETP.GT.U32.AND P3, PT, R4.reuse, R10, PT ;  /* 0x0000000a0400720c */ /* 0x040fe20003f64070 */
[----:B------:R-:W-:Y:S01]  /*5f80*/  IMAD R64, R4, R67, R66 ;  /* 0x0000004304407224 */ /* 0x000fe200078e0242 */
[----:B------:R-:W-:Y:S01]  /*5f90*/  IABS R66, R85 ;  /* 0x0000005500427213 */ /* 0x000fe20000000000 */
[----:B------:R-:W-:-:S04]  /*5fa0*/  @!P5 IMAD.IADD R9, R9, 0x1, -R4 ;  /* 0x000000010909d824 */ /* 0x000fc800078e0a04 */
[----:B------:R-:W-:-:S04]  /*5fb0*/  IMAD.HI.U32 R60, R86, R66, RZ ;  /* 0x00000042563c7227 */ /* 0x000fc800078e00ff */
[----:B------:R-:W-:Y:S02]  /*5fc0*/  IMAD.MOV R60, RZ, RZ, -R60 ;  /* 0x000000ffff3c7224 */ /* 0x000fe400078e0a3c */
[----:B------:R-:W-:Y:S01]  /*5fd0*/  @!P3 IMAD.IADD R10, R10, 0x1, -R4 ;  /* 0x000000010a0ab824 */ /* 0x000fe200078e0a04 */
[----:B---3--:R-:W-:Y:S01]  /*5fe0*/  ISETP.GE.AND P5, PT, R159, RZ, PT ;  /* 0x000000ff9f00720c */ /* 0x008fe20003fa6270 */
[----:B------:R-:W-:Y:S02]  /*5ff0*/  IMAD R60, R4, R60, R66 ;  /* 0x0000003c043c7224 */ /* 0x000fe400078e0242 */
[----:B------:R-:W-:Y:S01]  /*6000*/  IMAD.MOV.U32 R66, RZ, RZ, R10 ;  /* 0x000000ffff427224 */ /* 0x000fe200078e000a */
[----:B------:R-:W-:-:S09]  /*6010*/  ISETP.GE.AND P3, PT, R147, RZ, PT ;  /* 0x000000ff9300720c */ /* 0x000fd20003f66270 */
[----:B------:R-:W-:Y:S01]  /*6020*/  @!P5 IMAD.MOV R66, RZ, RZ, -R66 ;  /* 0x000000ffff42d224 */ /* 0x000fe200078e0a42 */
[----:B------:R-:W-:Y:S02]  /*6030*/  ISETP.GT.U32.AND P5, PT, R4, R6, PT ;  /* 0x000000060400720c */ /* 0x000fe40003fa4070 */
[C---:B------:R-:W-:Y:S02]  /*6040*/  LOP3.LUT R159, R0.reuse, 0x6e, RZ, 0xfc, !PT ;  /* 0x0000006e009f7812 */ /* 0x040fe400078efcff */
[----:B------:R-:W-:-:S03]  /*6050*/  LOP3.LUT R147, R0, 0x76, RZ, 0xfc, !PT ;  /* 0x0000007600937812 */ /* 0x000fc600078efcff */
[----:B------:R-:W-:Y:S04]  /*6060*/  STL [R1+0x3c8], R159 ;  /* 0x0003c89f01007387 */ /* 0x000fe80000100800 */
[----:B------:R-:W-:Y:S02]  /*6070*/  STL [R1+0x3c4], R147 ;  /* 0x0003c49301007387 */ /* 0x000fe40000100800 */
[----:B------:R-:W-:Y:S02]  /*6080*/  @!P5 IMAD.IADD R6, R6, 0x1, -R4 ;  /* 0x000000010606d824 */ /* 0x000fe400078e0a04 */
[----:B------:R-:W-:Y:S01]  /*6090*/  IMAD.MOV.U32 R69, RZ, RZ, R15 ;  /* 0x000000ffff457224 */ /* 0x000fe200078e000f */
[----:B------:R-:W-:Y:S02]  /*60a0*/  IABS R42, R157 ;  /* 0x0000009d002a7213 */ /* 0x000fe40000000000 */
[----:B------:R-:W-:-:S02]  /*60b0*/  IABS R67, R163 ;  /* 0x000000a300437213 */ /* 0x000fc40000000000 */
[----:B------:R-:W-:Y:S02]  /*60c0*/  IABS R41, R136 ;  /* 0x0000008800297213 */ /* 0x000fe40000000000 */
[----:B------:R-:W-:Y:S01]  /*60d0*/  IABS R28, R151 ;  /* 0x00000097001c7213 */ /* 0x000fe20000000000 */
[----:B------:R-:W-:Y:S01]  /*60e0*/  IMAD.MOV.U32 R68, RZ, RZ, R13 ;  /* 0x000000ffff447224 */ /* 0x000fe200078e000d */
[----:B------:R-:W3:Y:S01]  /*60f0*/  LDL R80, [R1+0x478] ;  /* 0x0004780001507983 */ /* 0x000ee20000100800 */
[----:B----4-:R-:W-:-:S03]  /*6100*/  ISETP.GE.AND P5, PT, R81, RZ, PT ;  /* 0x000000ff5100720c */ /* 0x010fc60003fa6270 */
[----:B------:R-:W4:Y:S01]  /*6110*/  LDL R81, [R1+0x47c] ;  /* 0x00047c0001517983 */ /* 0x000f220000100800 */
[----:B------:R-:W-:Y:S01]  /*6120*/  @!P4 IMAD.MOV R69, RZ, RZ, -R69 ;  /* 0x000000ffff45c224 */ /* 0x000fe200078e0a45 */
[----:B------:R-:W-:Y:S01]  /*6130*/  ISETP.GT.U32.AND P4, PT, R4, R12, PT ;  /* 0x0000000c0400720c */ /* 0x000fe20003f84070 */
[----:B------:R-:W-:-:S04]  /*6140*/  IMAD.HI.U32 R43, R86, R42, RZ ;  /* 0x0000002a562b7227 */ /* 0x000fc800078e00ff */
[----:B------:R-:W-:-:S08]  /*6150*/  IMAD.HI.U32 R61, R86, R67, RZ ;  /* 0x00000043563d7227 */ /* 0x000fd000078e00ff */
[----:B------:R-:W-:Y:S01]  /*6160*/  @!P4 IMAD.IADD R12, R12, 0x1, -R4 ;  /* 0x000000010c0cc824 */ /* 0x000fe200078e0a04 */
[----:B------:R-:W-:Y:S01]  /*6170*/  ISETP.GT.U32.AND P4, PT, R4, R7, PT ;  /* 0x000000070400720c */ /* 0x000fe20003f84070 */
[----:B------:R-:W-:Y:S02]  /*6180*/  IMAD.MOV R43, RZ, RZ, -R43 ;  /* 0x000000ffff2b7224 */ /* 0x000fe400078e0a2b */
[----:B------:R-:W-:Y:S02]  /*6190*/  IMAD.MOV R61, RZ, RZ, -R61 ;  /* 0x000000ffff3d7224 */ /* 0x000fe400078e0a3d */
[----:B------:R-:W-:-:S04]  /*61a0*/  IMAD.HI.U32 R44, R86, R41, RZ ;  /* 0x00000029562c7227 */ /* 0x000fc800078e00ff */
[C---:B------:R-:W-:Y:S01]  /*61b0*/  IMAD R37, R4.reuse, R43, R42 ;  /* 0x0000002b04257224 */ /* 0x040fe200078e022a */
[----:B------:R-:W-:Y:S01]  /*61c0*/  IABS R42, R138 ;  /* 0x0000008a002a7213 */ /* 0x000fe20000000000 */
[C---:B------:R-:W-:Y:S02]  /*61d0*/  IMAD R61, R4.reuse, R61, R67 ;  /* 0x0000003d043d7224 */ /* 0x040fe400078e0243 */
[----:B------:R-:W-:Y:S02]  /*61e0*/  IMAD.MOV R44, RZ, RZ, -R44 ;  /* 0x000000ffff2c7224 */ /* 0x000fe400078e0a2c */
[----:B------:R-:W-:Y:S02]  /*61f0*/  IMAD.MOV.U32 R67, RZ, RZ, R12 ;  /* 0x000000ffff437224 */ /* 0x000fe400078e000c */
[----:B------:R-:W-:Y:S02]  /*6200*/  @!P4 IMAD.IADD R7, R7, 0x1, -R4 ;  /* 0x000000010707c824 */ /* 0x000fe400078e0a04 */
[----:B------:R-:W-:-:S02]  /*6210*/  IMAD R36, R4, R44, R41 ;  /* 0x0000002c04247224 */ /* 0x000fc400078e0229 */
[----:B------:R-:W-:-:S04]  /*6220*/  IMAD.HI.U32 R41, R86, R42, RZ ;  /* 0x0000002a56297227 */ /* 0x000fc800078e00ff */
[----:B------:R-:W-:Y:S01]  /*6230*/  @!P6 IMAD.MOV R67, RZ, RZ, -R67 ;  /* 0x000000ffff43e224 */ /* 0x000fe200078e0a43 */
[----:B------:R-:W-:Y:S01]  /*6240*/  ISETP.GT.U32.AND P6, PT, R4, R7, PT ;  /* 0x000000070400720c */ /* 0x000fe20003fc4070 */
[----:B------:R-:W-:-:S04]  /*6250*/  IMAD.MOV R41, RZ, RZ, -R41 ;  /* 0x000000ffff297224 */ /* 0x000fc800078e0a29 */
[----:B------:R-:W-:Y:S02]  /*6260*/  IMAD R31, R4, R41, R42 ;  /* 0x00000029041f7224 */ /* 0x000fe400078e022a */
[----:B------:R-:W-:-:S04]  /*6270*/  IMAD.HI.U32 R42, R86, R28, RZ ;  /* 0x0000001c562a7227 */ /* 0x000fc800078e00ff */
[----:B------:R-:W-:Y:S02]  /*6280*/  IMAD.MOV R42, RZ, RZ, -R42 ;  /* 0x000000ffff2a7224 */ /* 0x000fe400078e0a2a */
[----:B------:R-:W-:Y:S02]  /*6290*/  @!P6 IMAD.IADD R7, R7, 0x1, -R4 ;  /* 0x000000010707e824 */ /* 0x000fe400078e0a04 */
[----:B------:R-:W-:Y:S02]  /*62a0*/  IMAD R24, R4, R42, R28 ;  /* 0x0000002a04187224 */ /* 0x000fe400078e021c */
[----:B------:R-:W-:-:S04]  /*62b0*/  IMAD.MOV.U32 R42, RZ, RZ, R7 ;  /* 0x000000ffff2a7224 */ /* 0x000fc800078e0007 */
[----:B------:R-:W-:Y:S01]  /*62c0*/  @!P5 IMAD.MOV R42, RZ, RZ, -R42 ;  /* 0x000000ffff2ad224 */ /* 0x000fe200078e0a2a */
[C---:B------:R-:W-:Y:S01]  /*62d0*/  ISETP.GT.U32.AND P5, PT, R4.reuse, R3, PT ;  /* 0x000000030400720c */ /* 0x040fe20003fa4070 */
[----:B------:R-:W-:Y:S01]  /*62e0*/  @!P2 IMAD.MOV R68, RZ, RZ, -R68 ;  /* 0x000000ffff44a224 */ /* 0x000fe200078e0a44 */
[----:B------:R-:W-:Y:S01]  /*62f0*/  ISETP.GT.U32.AND P2, PT, R4, R8, PT ;  /* 0x000000080400720c */ /* 0x000fe20003f44070 */
[----:B------:R-:W-:Y:S01]  /*6300*/  @!P3 IMAD.MOV R11, RZ, RZ, -R11 ;  /* 0x000000ffff0bb224 */ /* 0x000fe200078e0a0b */
[----:B------:R-:W-:Y:S02]  /*6310*/  ISETP.GE.AND P3, PT, R144, RZ, PT ;  /* 0x000000ff9000720c */ /* 0x000fe40003f66270 */
[----:B------:R-:W3:Y:S07]  /*6320*/  LDL R144, [R1+0x484] ;  /* 0x0004840001907983 */ /* 0x000eee0000100800 */
[----:B------:R-:W-:-:S02]  /*6330*/  @!P5 IMAD.IADD R3, R3, 0x1, -R4 ;  /* 0x000000010303d824 */ /* 0x000fc400078e0a04 */
[----:B------:R-:W-:Y:S01]  /*6340*/  @!P2 IMAD.IADD R8, R8, 0x1, -R4 ;  /* 0x000000010808a824 */ /* 0x000fe200078e0a04 */
[----:B------:R-:W-:-:S13]  /*6350*/  ISETP.GT.U32.AND P2, PT, R4, R9, PT ;  /* 0x000000090400720c */ /* 0x000fda0003f44070 */
[----:B------:R-:W-:Y:S01]  /*6360*/  @!P2 IMAD.IADD R9, R9, 0x1, -R4 ;  /* 0x000000010909a824 */ /* 0x000fe200078e0a04 */
[----:B--2---:R-:W-:Y:S02]  /*6370*/  ISETP.GE.AND P2, PT, R51, RZ, PT ;  /* 0x000000ff3300720c */ /* 0x004fe40003f46270 */
[----:B------:R-:W2:Y:S01]  /*6380*/  LDL R51, [R1+0x480] ;  /* 0x0004800001337983 */ /* 0x000ea20000100800 */
[----:B----4-:R-:W-:-:S03]  /*6390*/  ISETP.GE.AND P5, PT, R81, RZ, PT ;  /* 0x000000ff5100720c */ /* 0x010fc60003fa6270 */
[----:B------:R-:W4:Y:S01]  /*63a0*/  LDL R81, [R1+0x430] ;  /* 0x0004300001517983 */ /* 0x000f220000100800 */
[----:B------:R-:W-:Y:S02]  /*63b0*/  ISETP.GT.U32.AND P4, PT, R4, R8, PT ;  /* 0x000000080400720c */ /* 0x000fe40003f84070 */
[----:B------:R-:W-:-:S05]  /*63c0*/  IABS R34, R137 ;  /* 0x0000008900227213 */ /* 0x000fca0000000000 */
[----:B------:R-:W-:-:S04]  /*63d0*/  IMAD.HI.U32 R30, R86, R34, RZ ;  /* 0x00000022561e7227 */ /* 0x000fc800078e00ff */
[----:B------:R-:W-:Y:S02]  /*63e0*/  IMAD.MOV R30, RZ, RZ, -R30 ;  /* 0x000000ffff1e7224 */ /* 0x000fe400078e0a1e */
[----:B------:R-:W-:Y:S01]  /*63f0*/  @!P4 IMAD.IADD R8, R8, 0x1, -R4 ;  /* 0x000000010808c824 */ /* 0x000fe200078e0a04 */
[C---:B------:R-:W-:Y:S01]  /*6400*/  ISETP.GT.U32.AND P4, PT, R4.reuse, R5, PT ;  /* 0x000000050400720c */ /* 0x040fe20003f84070 */
[C---:B------:R-:W-:Y:S01]  /*6410*/  IMAD R30, R4.reuse, R30, R34 ;  /* 0x0000001e041e7224 */ /* 0x040fe200078e0222 */
[----:B------:R-:W-:Y:S02]  /*6420*/  IABS R34, R155 ;  /* 0x0000009b00227213 */ /* 0x000fe40000000000 */
[----:B------:R-:W-:-:S03]  /*6430*/  ISETP.GT.U32.AND P6, PT, R4, R88, PT ;  /* 0x000000580400720c */ /* 0x000fc60003fc4070 */
[----:B------:R-:W-:-:S04]  /*6440*/  IMAD.HI.U32 R41, R86, R34, RZ ;  /* 0x0000002256297227 */ /* 0x000fc800078e00ff */
[----:B------:R-:W-:Y:S02]  /*6450*/  IMAD.MOV R41, RZ, RZ, -R41 ;  /* 0x000000ffff297224 */ /* 0x000fe400078e0a29 */
[----:B------:R-:W-:Y:S01]  /*6460*/  @!P4 IMAD.IADD R5, R5, 0x1, -R4 ;  /* 0x000000010505c824 */ /* 0x000fe200078e0a04 */
[C---:B------:R-:W-:Y:S01]  /*6470*/  ISETP.GT.U32.AND P4, PT, R4.reuse, R6, PT ;  /* 0x000000060400720c */ /* 0x040fe20003f84070 */
[----:B------:R-:W-:Y:S02]  /*6480*/  IMAD R25, R4, R41, R34 ;  /* 0x0000002904197224 */ /* 0x000fe400078e0222 */
[----:B------:R-:W-:Y:S02]  /*6490*/  IMAD.MOV.U32 R41, RZ, RZ, R9 ;  /* 0x000000ffff297224 */ /* 0x000fe400078e0009 */
[----:B------:R-:W-:Y:S02]  /*64a0*/  @!P6 IMAD.IADD R88, R88, 0x1, -R4 ;  /* 0x000000015858e824 */ /* 0x000fe400078e0a04 */
[----:B------:R-:W-:Y:S01]  /*64b0*/  @!P3 IMAD.MOV R41, RZ, RZ, -R41 ;  /* 0x000000ffff29b224 */ /* 0x000fe200078e0a29 */
[C---:B------:R-:W-:Y:S01]  /*64c0*/  ISETP.GT.U32.AND P3, PT, R4.reuse, R5, PT ;  /* 0x000000050400720c */ /* 0x040fe20003f64070 */
[----:B------:R-:W-:Y:S01]  /*64d0*/  @!P2 IMAD.MOV R8, RZ, RZ, -R8 ;  /* 0x000000ffff08a224 */ /* 0x000fe200078e0a08 */
[----:B------:R-:W-:-:S02]  /*64e0*/  ISETP.GT.U32.AND P2, PT, R4, R50, PT ;  /* 0x000000320400720c */ /* 0x000fc40003f44070 */
[----:B------:R-:W-:Y:S01]  /*64f0*/  ISETP.GT.U32.AND P6, PT, R4, R88, PT ;  /* 0x000000580400720c */ /* 0x000fe20003fc4070 */
[----:B------:R-:W-:Y:S01]  /*6500*/  @!P4 IMAD.IADD R6, R6, 0x1, -R4 ;  /* 0x000000010606c824 */ /* 0x000fe200078e0a04 */
[----:B------:R-:W-:Y:S02]  /*6510*/  ISETP.GT.U32.AND P4, PT, R4, R89, PT ;  /* 0x000000590400720c */ /* 0x000fe40003f84070 */
[----:B------:R-:W-:-:S05]  /*6520*/  IABS R33, R139 ;  /* 0x0000008b00217213 */ /* 0x000fca0000000000 */
[----:B------:R-:W-:Y:S01]  /*6530*/  IMAD.HI.U32 R43, R86, R33, RZ ;  /* 0x00000021562b7227 */ /* 0x000fe200078e00ff */
[----:B------:R-:W-:-:S03]  /*6540*/  IABS R27, R156 ;  /* 0x0000009c001b7213 */ /* 0x000fc60000000000 */
[--C-:B------:R-:W-:Y:S01]  /*6550*/  @!P3 IMAD.IADD R5, R5, 0x1, -R4.reuse ;  /* 0x000000010505b824 */ /* 0x100fe200078e0a04 */
[----:B------:R-:W-:Y:S01]  /*6560*/  ISETP.GT.U32.AND P3, PT, R4, R63, PT ;  /* 0x0000003f0400720c */ /* 0x000fe20003f64070 */
[--C-:B------:R-:W-:Y:S02]  /*6570*/  @!P2 IMAD.IADD R50, R50, 0x1, -R4.reuse ;  /* 0x000000013232a824 */ /* 0x100fe400078e0a04 */
[----:B------:R-:W-:Y:S02]  /*6580*/  IMAD.MOV R43, RZ, RZ, -R43 ;  /* 0x000000ffff2b7224 */ /* 0x000fe400078e0a2b */
[--C-:B------:R-:W-:Y:S02]  /*6590*/  @!P6 IMAD.IADD R88, R88, 0x1, -R4.reuse ;  /* 0x000000015858e824 */ /* 0x100fe400078e0a04 */
[----:B------:R-:W-:Y:S01]  /*65a0*/  @!P4 IMAD.IADD R89, R89, 0x1, -R4 ;  /* 0x000000015959c824 */ /* 0x000fe200078e0a04 */
[C---:B------:R-:W-:Y:S01]  /*65b0*/  ISETP.GT.U32.AND P4, PT, R4.reuse, R50, PT ;  /* 0x000000320400720c */ /* 0x040fe20003f84070 */
[----:B------:R-:W-:Y:S01]  /*65c0*/  IMAD R33, R4, R43, R33 ;  /* 0x0000002b04217224 */ /* 0x000fe200078e0221 */
[----:B------:R-:W-:Y:S01]  /*65d0*/  IABS R12, R147 ;  /* 0x00000093000c7213 */ /* 0x000fe20000000000 */
[----:B------:R-:W-:-:S04]  /*65e0*/  IMAD.HI.U32 R43, R86, R27, RZ ;  /* 0x0000001b562b7227 */ /* 0x000fc800078e00ff */
[----:B------:R-:W-:Y:S01]  /*65f0*/  @!P5 IMAD.MOV R88, RZ, RZ, -R88 ;  /* 0x000000ffff58d224 */ /* 0x000fe200078e0a58 */
[----:B------:R-:W-:Y:S01]  /*6600*/  ISETP.GT.U32.AND P5, PT, R4, R62, PT ;  /* 0x0000003e0400720c */ /* 0x000fe20003fa4070 */
[----:B------:R-:W-:Y:S01]  /*6610*/  IMAD.MOV R43, RZ, RZ, -R43 ;  /* 0x000000ffff2b7224 */ /* 0x000fe200078e0a2b */
[----:B---3--:R-:W-:Y:S01]  /*6620*/  ISETP.GE.AND P6, PT, R144, RZ, PT ;  /* 0x000000ff9000720c */ /* 0x008fe20003fc6270 */
[----:B------:R-:W-:Y:S01]  /*6630*/  IMAD.HI.U32 R7, R86, R12, RZ ;  /* 0x0000000c56077227 */ /* 0x000fe200078e00ff */
[----:B------:R-:W-:-:S03]  /*6640*/  LOP3.LUT R144, R0, 0x7e, RZ, 0xfc, !PT ;  /* 0x0000007e00907812 */ /* 0x000fc600078efcff */
[----:B------:R-:W-:Y:S01]  /*6650*/  @!P3 IMAD.IADD R63, R63, 0x1, -R4 ;  /* 0x000000013f3fb824 */ /* 0x000fe200078e0a04 */
[C---:B------:R-:W-:Y:S01]  /*6660*/  ISETP.GT.U32.AND P3, PT, R4.reuse, R3, PT ;  /* 0x000000030400720c */ /* 0x040fe20003f64070 */
[----:B------:R-:W-:Y:S02]  /*6670*/  IMAD R27, R4, R43, R27 ;  /* 0x0000002b041b7224 */ /* 0x000fe400078e021b */
[----:B------:R-:W-:Y:S01]  /*6680*/  IMAD.MOV.U32 R43, RZ, RZ, R6 ;  /* 0x000000ffff2b7224 */ /* 0x000fe200078e0006 */
[----:B------:R-:W-:Y:S01]  /*6690*/  IABS R6, R144 ;  /* 0x0000009000067213 */ /* 0x000fe20000000000 */
[----:B------:R-:W-:Y:S02]  /*66a0*/  IMAD.MOV R7, RZ, RZ, -R7 ;  /* 0x000000ffff077224 */ /* 0x000fe400078e0a07 */
[----:B------:R-:W-:Y:S01]  /*66b0*/  @!P4 IMAD.IADD R50, R50, 0x1, -R4 ;  /* 0x000000013232c824 */ /* 0x000fe200078e0a04 */
[C---:B------:R-:W-:Y:S01]  /*66c0*/  ISETP.GT.U32.AND P4, PT, R4.reuse, R104, PT ;  /* 0x000000680400720c */ /* 0x040fe20003f84070 */
[----:B------:R-:W-:-:S02]  /*66d0*/  IMAD R7, R4, R7, R12 ;  /* 0x0000000704077224 */ /* 0x000fc400078e020c */
[----:B------:R-:W-:Y:S02]  /*66e0*/  @!P5 IMAD.IADD R62, R62, 0x1, -R4 ;  /* 0x000000013e3ed824 */ /* 0x000fe400078e0a04 */
[----:B------:R-:W-:-:S04]  /*66f0*/  IMAD.HI.U32 R12, R86, R6, RZ ;  /* 0x00000006560c7227 */ /* 0x000fc800078e00ff */
[----:B------:R-:W-:Y:S02]  /*6700*/  IMAD.MOV R12, RZ, RZ, -R12 ;  /* 0x000000ffff0c7224 */ /* 0x000fe400078e0a0c */
[----:B------:R-:W-:Y:S02]  /*6710*/  @!P3 IMAD.IADD R3, R3, 0x1, -R4 ;  /* 0x000000010303b824 */ /* 0x000fe400078e0a04 */
[----:B------:R-:W-:Y:S01]  /*6720*/  @!P6 IMAD.MOV R43, RZ, RZ, -R43 ;  /* 0x000000ffff2be224 */ /* 0x000fe200078e0a2b */
[C---:B------:R-:W-:Y:S01]  /*6730*/  ISETP.GT.U32.AND P6, PT, R4.reuse, R63, PT ;  /* 0x0000003f0400720c */ /* 0x040fe20003fc4070 */
[----:B------:R-:W-:Y:S02]  /*6740*/  IMAD R6, R4, R12, R6 ;  /* 0x0000000c04067224 */ /* 0x000fe400078e0206 */
[----:B------:R-:W-:Y:S02]  /*6750*/  @!P4 IMAD.IADD R104, R104, 0x1, -R4 ;  /* 0x000000016868c824 */ /* 0x000fe400078e0a04 */
[----:B------:R-:W-:Y:S01]  /*6760*/  IMAD.MOV.U32 R12, RZ, RZ, R3 ;  /* 0x000000ffff0c7224 */ /* 0x000fe200078e0003 */
[----:B------:R-:W-:-:S02]  /*6770*/  ISETP.GT.U32.AND P3, PT, R4, R103, PT ;  /* 0x000000670400720c */ /* 0x000fc40003f64070 */
[----:B--2---:R-:W-:Y:S02]  /*6780*/  ISETP.GE.AND P2, PT, R51, RZ, PT ;  /* 0x000000ff3300720c */ /* 0x004fe40003f46270 */
[----:B------:R-:W-:-:S03]  /*6790*/  LOP3.LUT R51, R0, 0x86, RZ, 0xfc, !PT ;  /* 0x0000008600337812 */ /* 0x000fc600078efcff */
[--C-:B------:R-:W-:Y:S01]  /*67a0*/  @!P6 IMAD.IADD R63, R63, 0x1, -R4.reuse ;  /* 0x000000013f3fe824 */ /* 0x100fe200078e0a04 */
[----:B------:R-:W-:Y:S01]  /*67b0*/  ISETP.GE.AND P6, PT, R80, RZ, PT ;  /* 0x000000ff5000720c */ /* 0x000fe20003fc6270 */
[----:B------:R-:W-:Y:S01]  /*67c0*/  STL [R1+0x3bc], R144 ;  /* 0x0003bc9001007387 */ /* 0x000fe20000100800 */
[----:B------:R-:W-:Y:S02]  /*67d0*/  LOP3.LUT R80, R0, 0x8e, RZ, 0xfc, !PT ;  /* 0x0000008e00507812 */ /* 0x000fe400078efcff */
[----:B------:R-:W-:Y:S01]  /*67e0*/  ISETP.GE.AND P4, PT, R140, RZ, PT ;  /* 0x000000ff8c00720c */ /* 0x000fe20003f86270 */
[----:B------:R-:W-:Y:S01]  /*67f0*/  STL [R1+0x3b8], R51 ;  /* 0x0003b83301007387 */ /* 0x000fe20000100800 */
[----:B------:R-:W-:Y:S01]  /*6800*/  @!P3 IMAD.IADD R103, R103, 0x1, -R4 ;  /* 0x000000016767b824 */ /* 0x000fe200078e0a04 */
[----:B------:R-:W-:Y:S02]  /*6810*/  ISETP.GE.AND P3, PT, R141, RZ, PT ;  /* 0x000000ff8d00720c */ /* 0x000fe40003f66270 */
[----:B------:R-:W2:Y:S04]  /*6820*/  LDL.LU R140, [R1+0x870] ;  /* 0x00087000018c7983 */ /* 0x000ea80000300800 */
[----:B------:R-:W2:Y:S04]  /*6830*/  LDL.LU R141, [R1+0x86c] ;  /* 0x00086c00018d7983 */ /* 0x000ea80000300800 */
[----:B------:R-:W-:Y:S01]  /*6840*/  STL [R1+0x3b4], R80 ;  /* 0x0003b45001007387 */ /* 0x000fe20000100800 */
[----:B----4-:R-:W-:-:S02]  /*6850*/  ISETP.GE.AND P5, PT, R81, RZ, PT ;  /* 0x000000ff5100720c */ /* 0x010fc40003fa6270 */
[----:B------:R-:W-:-:S11]  /*6860*/  LOP3.LUT R81, R0, 0x96, RZ, 0xfc, !PT ;  /* 0x0000009600517812 */ /* 0x000fd600078efcff */
[----:B------:R-:W-:Y:S01]  /*6870*/  @!P5 IMAD.MOV R12, RZ, RZ, -R12 ;  /* 0x000000ffff0cd224 */ /* 0x000fe200078e0a0c */
[----:B------:R-:W-:Y:S01]  /*6880*/  ISETP.GT.U32.AND P5, PT, R4, R104, PT ;  /* 0x000000680400720c */ /* 0x000fe20003fa4070 */
[----:B------:R-:W-:-:S12]  /*6890*/  STL [R1+0x3b0], R81 ;  /* 0x0003b05101007387 */ /* 0x000fd80000100800 */
[----:B------:R-:W-:Y:S01]  /*68a0*/  @!P5 IMAD.IADD R104, R104, 0x1, -R4 ;  /* 0x000000016868d824 */ /* 0x000fe200078e0a04 */
[----:B------:R-:W-:Y:S02]  /*68b0*/  ISETP.GE.AND P5, PT, R2, RZ, PT ;  /* 0x000000ff0200720c */ /* 0x000fe40003fa6270 */
[----:B------:R-:W3:Y:S01]  /*68c0*/  LDL.LU R2, [R1+0x868] ;  /* 0x0008680001027983 */ /* 0x000ee20000300800 */
[----:B------:R-:W-:Y:S01]  /*68d0*/  IABS R28, R154 ;  /* 0x0000009a001c7213 */ /* 0x000fe20000000000 */
[----:B------:R-:W-:Y:S01]  /*68e0*/  @!P2 IMAD.MOV R5, RZ, RZ, -R5 ;  /* 0x000000ffff05a224 */ /* 0x000fe200078e0a05 */
[----:B------:R-:W-:-:S03]  /*68f0*/  ISETP.GT.U32.AND P2, PT, R4, R89, PT ;  /* 0x000000590400720c */ /* 0x000fc60003f44070 */
[----:B------:R-:W-:Y:S01]  /*6900*/  IMAD.HI.U32 R21, R86, R28, RZ ;  /* 0x0000001c56157227 */ /* 0x000fe200078e00ff */
[----:B------:R-:W-:-:S03]  /*6910*/  IABS R22, R153 ;  /* 0x0000009900167213 */ /* 0x000fc60000000000 */
[----:B------:R-:W-:Y:S01]  /*6920*/  IMAD.MOV R21, RZ, RZ, -R21 ;  /* 0x000000ffff157224 */ /* 0x000fe200078e0a15 */
[----:B------:R-:W-:-:S03]  /*6930*/  IABS R16, R145 ;  /* 0x0000009100107213 */ /* 0x000fc60000000000 */
[----:B------:R-:W-:Y:S02]  /*6940*/  IMAD R21, R4, R21, R28 ;  /* 0x0000001504157224 */ /* 0x000fe400078e021c */
[----:B------:R-:W-:Y:S01]  /*6950*/  IMAD.HI.U32 R28, R86, R22, RZ ;  /* 0x00000016561c7227 */ /* 0x000fe200078e00ff */
[----:B------:R-:W-:-:S03]  /*6960*/  IABS R19, R152 ;  /* 0x0000009800137213 */ /* 0x000fc60000000000 */
[----:B------:R-:W-:Y:S01]  /*6970*/  @!P2 IMAD.IADD R89, R89, 0x1, -R4 ;  /* 0x000000015959a824 */ /* 0x000fe200078e0a04 */
[----:B------:R-:W-:Y:S01]  /*6980*/  ISETP.GT.U32.AND P2, PT, R4, R101, PT ;  /* 0x000000650400720c */ /* 0x000fe20003f44070 */
[----:B------:R-:W-:Y:S02]  /*6990*/  IMAD.MOV R28, RZ, RZ, -R28 ;  /* 0x000000ffff1c7224 */ /* 0x000fe400078e0a1c */
[----:B------:R-:W-:Y:S01]  /*69a0*/  IMAD.HI.U32 R15, R86, R16, RZ ;  /* 0x00000010560f7227 */ /* 0x000fe200078e00ff */
[----:B------:R-:W-:Y:S02]  /*69b0*/  IABS R65, R162 ;  /* 0x000000a200417213 */ /* 0x000fe40000000000 */
[----:B------:R-:W-:Y:S01]  /*69c0*/  IABS R39, R150 ;  /* 0x0000009600277213 */ /* 0x000fe20000000000 */
[----:B------:R-:W-:Y:S02]  /*69d0*/  IMAD R18, R4, R28, R22 ;  /* 0x0000001c04127224 */ /* 0x000fe400078e0216 */
[----:B------:R-:W-:-:S02]  /*69e0*/  IMAD.MOV R13, RZ, RZ, -R15 ;  /* 0x000000ffff0d7224 */ /* 0x000fc400078e0a0f */
[----:B------:R-:W-:-:S04]  /*69f0*/  IMAD.HI.U32 R22, R86, R19, RZ ;  /* 0x0000001356167227 */ /* 0x000fc800078e00ff */
[----:B------:R-:W-:Y:S01]  /*6a00*/  IMAD R13, R4, R13, R16 ;  /* 0x0000000d040d7224 */ /* 0x000fe200078e0210 */
[----:B------:R-:W-:Y:S01]  /*6a10*/  IABS R16, R159 ;  /* 0x0000009f00107213 */ /* 0x000fe20000000000 */
[----:B------:R-:W-:-:S04]  /*6a20*/  IMAD.HI.U32 R59, R86, R65, RZ ;  /* 0x00000041563b7227 */ /* 0x000fc800078e00ff */
[----:B------:R-:W-:Y:S02]  /*6a30*/  IMAD.MOV R22, RZ, RZ, -R22 ;  /* 0x000000ffff167224 */ /* 0x000fe400078e0a16 */
[----:B------:R-:W-:Y:S01]  /*6a40*/  IMAD.HI.U32 R45, R86, R39, RZ ;  /* 0x00000027562d7227 */ /* 0x000fe200078e00ff */
[----:B------:R-:W-:-:S03]  /*6a50*/  IABS R56, R161 ;  /* 0x000000a100387213 */ /* 0x000fc60000000000 */
[----:B------:R-:W-:Y:S02]  /*6a60*/  IMAD.MOV R59, RZ, RZ, -R59 ;  /* 0x000000ffff3b7224 */ /* 0x000fe400078e0a3b */
[C---:B------:R-:W-:Y:S02]  /*6a70*/  IMAD R15, R4.reuse, R22, R19 ;  /* 0x00000016040f7224 */ /* 0x040fe400078e0213 */
[----:B------:R-:W-:Y:S01]  /*6a80*/  @!P2 IMAD.IADD R101, R101, 0x1, -R4 ;  /* 0x000000016565a824 */ /* 0x000fe200078e0a04 */
[----:B------:R-:W-:Y:S01]  /*6a90*/  ISETP.GT.U32.AND P2, PT, R4, R62, PT ;  /* 0x0000003e0400720c */ /* 0x000fe20003f44070 */
[----:B------:R-:W-:Y:S02]  /*6aa0*/  IMAD.MOV.U32 R44, RZ, RZ, R89 ;  /* 0x000000ffff2c7224 */ /* 0x000fe400078e0059 */
[----:B------:R-:W-:Y:S02]  /*6ab0*/  IMAD.MOV R45, RZ, RZ, -R45 ;  /* 0x000000ffff2d7224 */ /* 0x000fe400078e0a2d */
[----:B------:R-:W-:-:S04]  /*6ac0*/  IMAD.HI.U32 R19, R86, R16, RZ ;  /* 0x0000001056137227 */ /* 0x000fc800078e00ff */
[C---:B------:R-:W-:Y:S02]  /*6ad0*/  IMAD R59, R4.reuse, R59, R65 ;  /* 0x0000003b043b7224 */ /* 0x040fe400078e0241 */
[----:B------:R-:W-:Y:S01]  /*6ae0*/  @!P4 IMAD.MOV R44, RZ, RZ, -R44 ;  /* 0x000000ffff2cc224 */ /* 0x000fe200078e0a2c */
[----:B------:R-:W-:Y:S01]  /*6af0*/  ISETP.GT.U32.AND P4, PT, R4, R101, PT ;  /* 0x000000650400720c */ /* 0x000fe20003f84070 */
[----:B------:R-:W-:-:S04]  /*6b00*/  IMAD.HI.U32 R65, R86, R56, RZ ;  /* 0x0000003856417227 */ /* 0x000fc800078e00ff */
[C---:B------:R-:W-:Y:S02]  /*6b10*/  IMAD R39, R4.reuse, R45, R39 ;  /* 0x0000002d04277224 */ /* 0x040fe400078e0227 */
[----:B------:R-:W-:Y:S02]  /*6b20*/  IMAD.MOV R19, RZ, RZ, -R19 ;  /* 0x000000ffff137224 */ /* 0x000fe400078e0a13 */
[----:B------:R-:W-:Y:S02]  /*6b30*/  IMAD.MOV.U32 R45, RZ, RZ, R63 ;  /* 0x000000ffff2d7224 */ /* 0x000fe400078e003f */
[----:B------:R-:W-:Y:S02]  /*6b40*/  IMAD.MOV R65, RZ, RZ, -R65 ;  /* 0x000000ffff417224 */ /* 0x000fe400078e0a41 */
[C---:B------:R-:W-:Y:S01]  /*6b50*/  IMAD R9, R4.reuse, R19, R16 ;  /* 0x0000001304097224 */ /* 0x040fe200078e0210 */
[----:B------:R-:W-:Y:S01]  /*6b60*/  IABS R19, R51 ;  /* 0x0000003300137213 */ /* 0x000fe20000000000 */
[----:B------:R-:W-:Y:S01]  /*6b70*/  @!P3 IMAD.MOV R45, RZ, RZ, -R45 ;  /* 0x000000ffff2db224 */ /* 0x000fe200078e0a2d */
[C---:B------:R-:W-:Y:S01]  /*6b80*/  ISETP.GT.U32.AND P3, PT, R4.reuse, R109, PT ;  /* 0x0000006d0400720c */ /* 0x040fe20003f64070 */
[----:B------:R-:W-:Y:S01]  /*6b90*/  IMAD R56, R4, R65, R56 ;  /* 0x0000004104387224 */ /* 0x000fe200078e0238 */
[----:B------:R-:W-:Y:S01]  /*6ba0*/  IABS R65, R164 ;  /* 0x000000a400417213 */ /* 0x000fe20000000000 */
[----:B------:R-:W-:Y:S01]  /*6bb0*/  @!P2 IMAD.IADD R62, R62, 0x1, -R4 ;  /* 0x000000013e3ea824 */ /* 0x000fe200078e0a04 */
[----:B------:R-:W-:Y:S01]  /*6bc0*/  ISETP.GT.U32.AND P2, PT, R4, R107, PT ;  /* 0x0000006b0400720c */ /* 0x000fe20003f44070 */
[----:B------:R-:W-:Y:S01]  /*6bd0*/  IMAD.HI.U32 R16, R86, R19, RZ ;  /* 0x0000001356107227 */ /* 0x000fe200078e00ff */
[----:B------:R-:W4:Y:S03]  /*6be0*/  S2R R89, SR_TID.X ;  /* 0x0000000000597919 */ /* 0x000f260000002100 */
[----:B------:R-:W-:Y:S01]  /*6bf0*/  @!P6 IMAD.MOV R50, RZ, RZ, -R50 ;  /* 0x000000ffff32e224 */ /* 0x000fe200078e0a32 */
[----:B------:R-:W-:Y:S01]  /*6c00*/  ISETP.GT.U32.AND P6, PT, R4, R103, PT ;  /* 0x000000670400720c */ /* 0x000fe20003fc4070 */
[----:B------:R-:W-:Y:S01]  /*6c10*/  @!P4 IMAD.IADD R101, R101, 0x1, -R4 ;  /* 0x000000016565c824 */ /* 0x000fe200078e0a04 */
[----:B------:R-:W-:Y:S01]  /*6c20*/  ISETP.GE.AND P4, PT, R142, RZ, PT ;  /* 0x000000ff8e00720c */ /* 0x000fe20003f86270 */
[----:B------:R-:W-:Y:S01]  /*6c30*/  IMAD.HI.U32 R46, R86, R65, RZ ;  /* 0x00000041562e7227 */ /* 0x000fe200078e00ff */
[----:B------:R-:W-:Y:S01]  /*6c40*/  IABS R113, R122 ;  /* 0x0000007a00717213 */ /* 0x000fe20000000000 */
[----:B------:R-:W2:Y:S02]  /*6c50*/  LDL.LU R142, [R1+0x864] ;  /* 0x00086400018e7983 */ /* 0x000ea40000300800 */
[----:B------:R-:W-:-:S02]  /*6c60*/  IMAD.MOV R16, RZ, RZ, -R16 ;  /* 0x000000ffff107224 */ /* 0x000fc400078e0a10 */
[----:B------:R-:W-:Y:S02]  /*6c70*/  IMAD.MOV R46, RZ, RZ, -R46 ;  /* 0x000000ffff2e7224 */ /* 0x000fe400078e0a2e */
[C---:B------:R-:W-:Y:S02]  /*6c80*/  IMAD R19, R4.reuse, R16, R19 ;  /* 0x0000001004137224 */ /* 0x040fe400078e0213 */
[----:B------:R-:W-:Y:S02]  /*6c90*/  @!P3 IMAD.IADD R109, R109, 0x1, -R4 ;  /* 0x000000016d6db824 */ /* 0x000fe400078e0a04 */
[----:B------:R-:W-:Y:S02]  /*6ca0*/  IMAD.MOV.U32 R16, RZ, RZ, R62 ;  /* 0x000000ffff107224 */ /* 0x000fe400078e003e */
[----:B------:R-:W-:Y:S01]  /*6cb0*/  IMAD R65, R4, R46, R65 ;  /* 0x0000002e04417224 */ /* 0x000fe200078e0241 */
[----:B------:R-:W-:Y:S01]  /*6cc0*/  ISETP.GE.AND P3, PT, R143, RZ, PT ;  /* 0x000000ff8f00720c */ /* 0x000fe20003f66270 */
[----:B------:R-:W-:-:S02]  /*6cd0*/  @!P2 IMAD.IADD R107, R107, 0x1, -R4 ;  /* 0x000000016b6ba824 */ /* 0x000fc400078e0a04 */
[----:B------:R-:W-:Y:S02]  /*6ce0*/  IMAD.MOV.U32 R46, RZ, RZ, R104 ;  /* 0x000000ffff2e7224 */ /* 0x000fe400078e0068 */
[----:B------:R-:W-:Y:S01]  /*6cf0*/  @!P5 IMAD.MOV R16, RZ, RZ, -R16 ;  /* 0x000000ffff10d224 */ /* 0x000fe200078e0a10 */
[----:B------:R-:W-:Y:S01]  /*6d00*/  ISETP.GT.U32.AND P5, PT, R4, R109, PT ;  /* 0x0000006d0400720c */ /* 0x000fe20003fa4070 */
[----:B------:R-:W-:Y:S01]  /*6d10*/  IMAD.HI.U32 R47, R86, R113, RZ ;  /* 0x00000071562f7227 */ /* 0x000fe200078e00ff */
[----:B------:R-:W-:Y:S01]  /*6d20*/  ISETP.GE.AND P2, PT, R146, RZ, PT ;  /* 0x000000ff9200720c */ /* 0x000fe20003f46270 */
[----:B------:R-:W2:Y:S02]  /*6d30*/  LDL.LU R143, [R1+0x860] ;  /* 0x00086000018f7983 */ /* 0x000ea40000300800 */
[----:B------:R-:W-:Y:S01]  /*6d40*/  @!P6 IMAD.IADD R103, R103, 0x1, -R4 ;  /* 0x000000016767e824 */ /* 0x000fe200078e0a04 */
[C---:B------:R-:W-:Y:S01]  /*6d50*/  ISETP.GT.U32.AND P6, PT, R4.reuse, R106, PT ;  /* 0x0000006a0400720c */ /* 0x040fe20003fc4070 */
[----:B------:R-:W-:Y:S01]  /*6d60*/  @!P4 IMAD.MOV R46, RZ, RZ, -R46 ;  /* 0x000000ffff2ec224 */ /* 0x000fe200078e0a2e */
[C---:B------:R-:W-:Y:S01]  /*6d70*/  ISETP.GT.U32.AND P4, PT, R4.reuse, R107, PT ;  /* 0x0000006b0400720c */ /* 0x040fe20003f84070 */
[----:B------:R-:W-:Y:S01]  /*6d80*/  IMAD.MOV R47, RZ, RZ, -R47 ;  /* 0x000000ffff2f7224 */ /* 0x000fe200078e0a2f */
[----:B------:R-:W-:Y:S01]  /*6d90*/  IABS R10, R158 ;  /* 0x0000009e000a7213 */ /* 0x000fe20000000000 */
[----:B------:R-:W2:Y:S02]  /*6da0*/  LDL.LU R146, [R1+0x85c] ;  /* 0x00085c0001927983 */ /* 0x000ea40000300800 */
[----:B------:R-:W-:-:S02]  /*6db0*/  IMAD R113, R4, R47, R113 ;  /* 0x0000002f04717224 */ /* 0x000fc400078e0271 */
[----:B------:R-:W-:Y:S01]  /*6dc0*/  IMAD.MOV.U32 R47, RZ, RZ, R103 ;  /* 0x000000ffff2f7224 */ /* 0x000fe200078e0067 */
[----:B------:R-:W-:Y:S01]  /*6dd0*/  IABS R28, R80 ;  /* 0x00000050001c7213 */ /* 0x000fe20000000000 */
[----:B------:R-:W-:Y:S01]  /*6de0*/  @!P5 IMAD.IADD R109, R109, 0x1, -R4 ;  /* 0x000000016d6dd824 */ /* 0x000fe200078e0a04 */
[C---:B------:R-:W-:Y:S01]  /*6df0*/  ISETP.GT.U32.AND P5, PT, R4.reuse, R61, PT ;  /* 0x0000003d0400720c */ /* 0x040fe20003fa4070 */
[----:B------:R-:W-:Y:S01]  /*6e00*/  @!P3 IMAD.MOV R47, RZ, RZ, -R47 ;  /* 0x000000ffff2fb224 */ /* 0x000fe200078e0a2f */
[----:B------:R-:W-:Y:S01]  /*6e10*/  ISETP.GT.U32.AND P3, PT, R4, R110, PT ;  /* 0x0000006e0400720c */ /* 0x000fe20003f64070 */
[----:B------:R-:W-:-:S04]  /*6e20*/  IMAD.HI.U32 R22, R86, R10, RZ ;  /* 0x0000000a56167227 */ /* 0x000fc800078e00ff */
[--C-:B------:R-:W-:Y:S02]  /*6e30*/  @!P6 IMAD.IADD R106, R106, 0x1, -R4.reuse ;  /* 0x000000016a6ae824 */ /* 0x100fe400078e0a04 */
[----:B------:R-:W-:Y:S01]  /*6e40*/  @!P2 IMAD.MOV R101, RZ, RZ, -R101 ;  /* 0x000000ffff65a224 */ /* 0x000fe200078e0a65 */
[C---:B------:R-:W-:Y:S01]  /*6e50*/  ISETP.GT.U32.AND P2, PT, R4.reuse, R64, PT ;  /* 0x000000400400720c */ /* 0x040fe20003f44070 */
[----:B------:R-:W-:Y:S01]  /*6e60*/  @!P4 IMAD.IADD R107, R107, 0x1, -R4 ;  /* 0x000000016b6bc824 */ /* 0x000fe200078e0a04 */
[----:B------:R-:W-:Y:S01]  /*6e70*/  ISETP.GT.U32.AND P4, PT, R4, R60, PT ;  /* 0x0000003c0400720c */ /* 0x000fe20003f84070 */
[----:B------:R-:W-:Y:S01]  /*6e80*/  IMAD.HI.U32 R3, R86, R28, RZ ;  /* 0x0000001c56037227 */ /* 0x000fe200078e00ff */
[----:B------:R-:W-:-:S03]  /*6e90*/  ISETP.GT.U32.AND P6, PT, R4, R106, PT ;  /* 0x0000006a0400720c */ /* 0x000fc60003fc4070 */
[----:B------:R-:W-:Y:S01]  /*6ea0*/  IMAD.MOV R22, RZ, RZ, -R22 ;  /* 0x000000ffff167224 */ /* 0x000fe200078e0a16 */
[----:B----4-:R-:W-:Y:S01]  /*6eb0*/  SHF.R.U32.HI R48, RZ, 0x6, R89 ;  /* 0x00000006ff307819 */ /* 0x010fe20000011659 */
[----:B------:R-:W-:Y:S02]  /*6ec0*/  IMAD.MOV R3, RZ, RZ, -R3 ;  /* 0x000000ffff037224 */ /* 0x000fe400078e0a03 */
[C---:B------:R-:W-:Y:S01]  /*6ed0*/  IMAD R10, R4.reuse, R22, R10 ;  /* 0x00000016040a7224 */ /* 0x040fe200078e020a */
[----:B------:R-:W-:Y:S01]  /*6ee0*/  IABS R22, R81 ;  /* 0x0000005100167213 */ /* 0x000fe20000000000 */
[----:B------:R-:W-:Y:S01]  /*6ef0*/  IMAD R28, R4, R3, R28 ;  /* 0x00000003041c7224 */ /* 0x000fe200078e021c */
[----:B------:R-:W-:Y:S01]  /*6f00*/  SGXT.U32 R3, R48, 0x1 ;  /* 0x000000013003781a */ /* 0x000fe20000000000 */
[--C-:B------:R-:W-:Y:S01]  /*6f10*/  @!P3 IMAD.IADD R110, R110, 0x1, -R4.reuse ;  /* 0x000000016e6eb824 */ /* 0x100fe200078e0a04 */
[----:B------:R-:W-:Y:S01]  /*6f20*/  ISETP.GE.AND P3, PT, R82, RZ, PT ;  /* 0x000000ff5200720c */ /* 0x000fe20003f66270 */
[----:B------:R-:W-:Y:S01]  /*6f30*/  @!P5 IMAD.IADD R61, R61, 0x1, -R4 ;  /* 0x000000013d3dd824 */ /* 0x000fe200078e0a04 */
[----:B------:R-:W-:Y:S01]  /*6f40*/  ISETP.GE.AND P5, PT, R83, RZ, PT ;  /* 0x000000ff5300720c */ /* 0x000fe20003fa6270 */
[----:B------:R-:W-:-:S04]  /*6f50*/  IMAD.HI.U32 R34, R86, R22, RZ ;  /* 0x0000001656227227 */ /* 0x000fc800078e00ff */
[--C-:B------:R-:W-:Y:S02]  /*6f60*/  @!P2 IMAD.IADD R64, R64, 0x1, -R4.reuse ;  /* 0x000000014040a824 */ /* 0x100fe400078e0a04 */
[----:B------:R-:W-:Y:S01]  /*6f70*/  @!P4 IMAD.IADD R60, R60, 0x1, -R4 ;  /* 0x000000013c3cc824 */ /* 0x000fe200078e0a04 */
[----:B------:R-:W-:Y:S01]  /*6f80*/  ISETP.GT.U32.AND P4, PT, R4, R110, PT ;  /* 0x0000006e0400720c */ /* 0x000fe20003f84070 */
[----:B------:R-:W-:Y:S02]  /*6f90*/  IMAD.MOV R34, RZ, RZ, -R34 ;  /* 0x000000ffff227224 */ /* 0x000fe400078e0a22 */
[----:B------:R-:W-:Y:S01]  /*6fa0*/  @!P6 IMAD.IADD R106, R106, 0x1, -R4 ;  /* 0x000000016a6ae824 */ /* 0x000fe200078e0a04 */
[----:B------:R-:W-:Y:S01]  /*6fb0*/  ISETP.GE.AND P6, PT, R149, RZ, PT ;  /* 0x000000ff9500720c */ /* 0x000fe20003fc6270 */
[----:B------:R-:W-:Y:S01]  /*6fc0*/  IMAD.MOV.U32 R49, RZ, RZ, R107 ;  /* 0x000000ffff317224 */ /* 0x000fe200078e006b */
[----:B------:R-:W-:Y:S01]  /*6fd0*/  IABS R57, R160 ;  /* 0x000000a000397213 */ /* 0x000fe20000000000 */
[C---:B------:R-:W-:Y:S01]  /*6fe0*/  IMAD R22, R4.reuse, R34, R22 ;  /* 0x0000002204167224 */ /* 0x040fe200078e0216 */
[----:B------:R-:W-:Y:S01]  /*6ff0*/  PRMT R34, RZ, 0x7610, R34 ;  /* 0x00007610ff227816 */ /* 0x000fe20000000022 */
[----:B------:R-:W-:Y:S01]  /*7000*/  @!P3 IMAD.MOV R49, RZ, RZ, -R49 ;  /* 0x000000ffff31b224 */ /* 0x000fe200078e0a31 */
[----:B------:R-:W-:Y:S01]  /*7010*/  IABS R58, R123 ;  /* 0x0000007b003a7213 */ /* 0x000fe20000000000 */
[----:B------:R-:W-:Y:S01]  /*7020*/  @!P5 IMAD.MOV R106, RZ, RZ, -R106 ;  /* 0x000000ffff6ad224 */ /* 0x000fe200078e0a6a */
[----:B------:R-:W-:Y:S01]  /*7030*/  ISETP.GT.U32.AND P3, PT, R4, R64, PT ;  /* 0x000000400400720c */ /* 0x000fe20003f64070 */
[----:B------:R-:W-:Y:S01]  /*7040*/  IMAD.HI.U32 R55, R86, R57, RZ ;  /* 0x0000003956377227 */ /* 0x000fe200078e00ff */
[----:B------:R-:W-:Y:S01]  /*7050*/  ISETP.GT.U32.AND P5, PT, R4, R59, PT ;  /* 0x0000003b0400720c */ /* 0x000fe20003fa4070 */
[----:B------:R-:W4:Y:S02]  /*7060*/  LDL.LU R149, [R1+0x858] ;  /* 0x0008580001957983 */ /* 0x000f240000300800 */
[----:B------:R-:W-:-:S02]  /*7070*/  IMAD.MOV.U32 R48, RZ, RZ, R109 ;  /* 0x000000ffff307224 */ /* 0x000fc400078e006d */
[----:B------:R-:W-:Y:S01]  /*7080*/  @!P4 IMAD.IADD R110, R110, 0x1, -R4 ;  /* 0x000000016e6ec824 */ /* 0x000fe200078e0a04 */
[----:B------:R-:W-:Y:S01]  /*7090*/  ISETP.GT.U32.AND P4, PT, R4, R56, PT ;  /* 0x000000380400720c */ /* 0x000fe20003f84070 */
[----:B------:R-:W-:Y:S02]  /*70a0*/  IMAD.MOV R55, RZ, RZ, -R55 ;  /* 0x000000ffff377224 */ /* 0x000fe400078e0a37 */
[----:B------:R-:W-:-:S04]  /*70b0*/  IMAD.HI.U32 R52, R86, R58, RZ ;  /* 0x0000003a56347227 */ /* 0x000fc800078e00ff */
[----:B------:R-:W-:Y:S01]  /*70c0*/  @!P6 IMAD.MOV R48, RZ, RZ, -R48 ;  /* 0x000000ffff30e224 */ /* 0x000fe200078e0a30 */
[C---:B------:R-:W-:Y:S01]  /*70d0*/  ISETP.GT.U32.AND P6, PT, R4.reuse, R60, PT ;  /* 0x0000003c0400720c */ /* 0x040fe20003fc4070 */
[----:B------:R-:W-:Y:S02]  /*70e0*/  IMAD R57, R4, R55, R57 ;  /* 0x0000003704397224 */ /* 0x000fe400078e0239 */
[----:B------:R-:W-:Y:S02]  /*70f0*/  IMAD.MOV R52, RZ, RZ, -R52 ;  /* 0x000000ffff347224 */ /* 0x000fe400078e0a34 */
[----:B------:R-:W-:Y:S01]  /*7100*/  @!P3 IMAD.IADD R64, R64, 0x1, -R4 ;  /* 0x000000014040b824 */ /* 0x000fe200078e0a04 */
[C---:B------:R-:W-:Y:S01]  /*7110*/  ISETP.GT.U32.AND P3, PT, R4.reuse, R57, PT ;  /* 0x000000390400720c */ /* 0x040fe20003f64070 */
[----:B------:R-:W-:Y:S02]  /*7120*/  IMAD R58, R4, R52, R58 ;  /* 0x00000034043a7224 */ /* 0x000fe400078e023a */
[--C-:B------:R-:W-:Y:S01]  /*7130*/  @!P5 IMAD.IADD R59, R59, 0x1, -R4.reuse ;  /* 0x000000013b3bd824 */ /* 0x100fe200078e0a04 */
[----:B------:R-:W-:Y:S01]  /*7140*/  ISETP.GE.AND P5, PT, R165, RZ, PT ;  /* 0x000000ffa500720c */ /* 0x000fe20003fa6270 */
[----:B------:R-:W-:Y:S01]  /*7150*/  @!P4 IMAD.IADD R56, R56, 0x1, -R4 ;  /* 0x000000013838c824 */ /* 0x000fe200078e0a04 */
[----:B------:R-:W-:-:S02]  /*7160*/  ISETP.GE.AND P4, PT, R163, RZ, PT ;  /* 0x000000ffa300720c */ /* 0x000fc40003f86270 */
[----:B------:R-:W-:Y:S01]  /*7170*/  LOP3.LUT R82, R0, 0x9e, RZ, 0xfc, !PT ;  /* 0x0000009e00527812 */ /* 0x000fe200078efcff */
[----:B------:R-:W-:Y:S01]  /*7180*/  @!P6 IMAD.IADD R60, R60, 0x1, -R4 ;  /* 0x000000013c3ce824 */ /* 0x000fe200078e0a04 */
[----:B------:R-:W-:Y:S01]  /*7190*/  ISETP.GE.AND P6, PT, R148, RZ, PT ;  /* 0x000000ff9400720c */ /* 0x000fe20003fc6270 */
[----:B------:R-:W-:Y:S01]  /*71a0*/  IMAD.MOV.U32 R53, RZ, RZ, R64 ;  /* 0x000000ffff357224 */ /* 0x000fe200078e0040 */
[----:B------:R-:W-:Y:S01]  /*71b0*/  IABS R104, R82 ;  /* 0x0000005200687213 */ /* 0x000fe20000000000 */
[----:B------:R-:W-:Y:S01]  /*71c0*/  @!P3 IMAD.IADD R57, R57, 0x1, -R4 ;  /* 0x000000013939b824 */ /* 0x000fe200078e0a04 */
[----:B------:R-:W-:-:S03]  /*71d0*/  ISETP.GE.AND P3, PT, R85, RZ, PT ;  /* 0x000000ff5500720c */ /* 0x000fc60003f66270 */
[----:B------:R-:W-:Y:S01]  /*71e0*/  @!P5 IMAD.MOV R53, RZ, RZ, -R53 ;  /* 0x000000ffff35d224 */ /* 0x000fe200078e0a35 */
[----:B------:R-:W-:Y:S01]  /*71f0*/  ISETP.GT.U32.AND P5, PT, R4, R56, PT ;  /* 0x000000380400720c */ /* 0x000fe20003fa4070 */
[----:B------:R-:W-:-:S04]  /*7200*/  IMAD.HI.U32 R54, R86, R104, RZ ;  /* 0x0000006856367227 */ /* 0x000fc800078e00ff */
[----:B------:R-:W-:Y:S02]  /*7210*/  IMAD.MOV.U32 R52, RZ, RZ, R110 ;  /* 0x000000ffff347224 */ /* 0x000fe400078e006e */
[----:B------:R-:W-:Y:S02]  /*7220*/  IMAD.MOV R54, RZ, RZ, -R54 ;  /* 0x000000ffff367224 */ /* 0x000fe400078e0a36 */
[----:B------:R-:W-:Y:S02]  /*7230*/  @!P6 IMAD.MOV R52, RZ, RZ, -R52 ;  /* 0x000000ffff34e224 */ /* 0x000fe400078e0a34 */
[----:B------:R-:W-:Y:S02]  /*7240*/  IMAD R104, R4, R54, R104 ;  /* 0x0000003604687224 */ /* 0x000fe400078e0268 */
[----:B------:R-:W-:Y:S02]  /*7250*/  IMAD.MOV.U32 R54, RZ, RZ, R60 ;  /* 0x000000ffff367224 */ /* 0x000fe400078e003c */
[----:B------:R-:W-:Y:S01]  /*7260*/  @!P5 IMAD.IADD R56, R56, 0x1, -R4 ;  /* 0x000000013838d824 */ /* 0x000fe200078e0a04 */
[C---:B------:R-:W-:Y:S01]  /*7270*/  ISETP.GT.U32.AND P5, PT, R4.reuse, R39, PT ;  /* 0x000000270400720c */ /* 0x040fe20003fa4070 */
[----:B------:R-:W-:Y:S01]  /*7280*/  @!P3 IMAD.MOV R54, RZ, RZ, -R54 ;  /* 0x000000ffff36b224 */ /* 0x000fe200078e0a36 */
[----:B------:R-:W-:-:S02]  /*7290*/  ISETP.GT.U32.AND P3, PT, R4, R113, PT ;  /* 0x000000710400720c */ /* 0x000fc40003f64070 */
[----:B---3--:R-:W-:-:S13]  /*72a0*/  ISETP.LT.AND P2, PT, R3, R2, P0 ;  /* 0x000000020300720c */ /* 0x008fda0000741270 */
[----:B--2---:R-:W2:Y:S01]  /*72b0*/  @P2 LDG.E.U16 R34, desc[UR20][R140.64] ;  /* 0x000000148c222981 */ /* 0x004ea2000c1e1500 */
[----:B------:R-:W-:-:S13]  /*72c0*/  ISETP.GT.U32.AND P2, PT, R4, R61, PT ;  /* 0x0000003d0400720c */ /* 0x000fda0003f44070 */
[----:B------:R-:W-:Y:S01]  /*72d0*/  @!P2 IMAD.IADD R61, R61, 0x1, -R4 ;  /* 0x000000013d3da824 */ /* 0x000fe200078e0a04 */
[----:B------:R-:W-:-:S03]  /*72e0*/  ISETP.GT.U32.AND P2, PT, R4, R58, PT ;  /* 0x0000003a0400720c */ /* 0x000fc60003f44070 */
[----:B------:R-:W-:-:S04]  /*72f0*/  IMAD.MOV.U32 R103, RZ, RZ, R61 ;  /* 0x000000ffff677224 */ /* 0x000fc800078e003d */
[----:B------:R-:W-:Y:S01]  /*7300*/  @!P4 IMAD.MOV R103, RZ, RZ, -R103 ;  /* 0x000000ffff67c224 */ /* 0x000fe200078e0a67 */
[----:B------:R-:W-:-:S05]  /*7310*/  ISETP.GT.U32.AND P4, PT, R4, R57, PT ;  /* 0x000000390400720c */ /* 0x000fca0003f84070 */
[----:B------:R-:W-:Y:S01]  /*7320*/  @!P2 IMAD.IADD R58, R58, 0x1, -R4 ;  /* 0x000000013a3aa824 */ /* 0x000fe200078e0a04 */
[----:B------:R-:W-:-:S04]  /*7330*/  ISETP.GT.U32.AND P2, PT, R4, R59, PT ;  /* 0x0000003b0400720c */ /* 0x000fc80003f44070 */
[----:B------:R-:W-:-:S03]  /*7340*/  ISETP.GT.U32.AND P6, PT, R4, R58, PT ;  /* 0x0000003a0400720c */ /* 0x000fc60003fc4070 */
[----:B------:R-:W-:Y:S01]  /*7350*/  @!P4 IMAD.IADD R57, R57, 0x1, -R4 ;  /* 0x000000013939c824 */ /* 0x000fe200078e0a04 */
[----:B------:R-:W-:-:S05]  /*7360*/  ISETP.GE.AND P4, PT, R162, RZ, PT ;  /* 0x000000ffa200720c */ /* 0x000fca0003f86270 */
[----:B------:R-:W-:Y:S01]  /*7370*/  @!P2 IMAD.IADD R59, R59, 0x1, -R4 ;  /* 0x000000013b3ba824 */ /* 0x000fe200078e0a04 */
[----:B------:R-:W-:-:S03]  /*7380*/  ISETP.GT.U32.AND P2, PT, R4, R65, PT ;  /* 0x000000410400720c */ /* 0x000fc60003f44070 */
[--C-:B------:R-:W-:Y:S01]  /*7390*/  @!P6 IMAD.IADD R58, R58, 0x1, -R4.reuse ;  /* 0x000000013a3ae824 */ /* 0x100fe200078e0a04 */
[----:B------:R-:W-:Y:S01]  /*73a0*/  ISETP.GT.U32.AND P6, PT, R4, R37, PT ;  /* 0x000000250400720c */ /* 0x000fe20003fc4070 */
[--C-:B------:R-:W-:Y:S02]  /*73b0*/  @!P3 IMAD.IADD R113, R113, 0x1, -R4.reuse ;  /* 0x000000017171b824 */ /* 0x100fe400078e0a04 */
[----:B------:R-:W-:Y:S01]  /*73c0*/  @!P5 IMAD.IADD R39, R39, 0x1, -R4 ;  /* 0x000000012727d824 */ /* 0x000fe200078e0a04 */
[----:B------:R-:W-:Y:S01]  /*73d0*/  ISETP.GE.AND P5, PT, R123, RZ, PT ;  /* 0x000000ff7b00720c */ /* 0x000fe20003fa6270 */
[----:B------:R-:W-:-:S04]  /*73e0*/  IMAD.MOV.U32 R55, RZ, RZ, R59 ;  /* 0x000000ffff377224 */ /* 0x000fc800078e003b */
[--C-:B------:R-:W-:Y:S02]  /*73f0*/  @!P2 IMAD.IADD R65, R65, 0x1, -R4.reuse ;  /* 0x000000014141a824 */ /* 0x100fe400078e0a04 */
[----:B------:R-:W-:Y:S01]  /*7400*/  @!P4 IMAD.MOV R55, RZ, RZ, -R55 ;  /* 0x000000ffff37c224 */ /* 0x000fe200078e0a37 */
[C---:B------:R-:W-:Y:S01]  /*7410*/  ISETP.GT.U32.AND P4, PT, R4.reuse, R113, PT ;  /* 0x000000710400720c */ /* 0x040fe20003f84070 */
[----:B------:R-:W-:Y:S01]  /*7420*/  @!P6 IMAD.IADD R37, R37, 0x1, -R4 ;  /* 0x000000012525e824 */ /* 0x000fe200078e0a04 */
[----:B------:R-:W-:-:S03]  /*7430*/  ISETP.GT.U32.AND P6, PT, R4, R65, PT ;  /* 0x000000410400720c */ /* 0x000fc60003fc4070 */
[----:B------:R-:W-:Y:S01]  /*7440*/  @!P5 IMAD.MOV R58, RZ, RZ, -R58 ;  /* 0x000000ffff3ad224 */ /* 0x000fe200078e0a3a */
[----:B------:R-:W-:-:S07]  /*7450*/  ISETP.GT.U32.AND P5, PT, R4, R36, PT ;  /* 0x000000240400720c */ /* 0x000fce0003fa4070 */
[--C-:B------:R-:W-:Y:S01]  /*7460*/  @!P4 IMAD.IADD R113, R113, 0x1, -R4.reuse ;  /* 0x000000017171c824 */ /* 0x100fe200078e0a04 */
[C---:B------:R-:W-:Y:S01]  /*7470*/  ISETP.GT.U32.AND P4, PT, R4.reuse, R33, PT ;  /* 0x000000210400720c */ /* 0x040fe20003f84070 */
[----:B------:R-:W-:Y:S01]  /*7480*/  @!P6 IMAD.IADD R65, R65, 0x1, -R4 ;  /* 0x000000014141e824 */ /* 0x000fe200078e0a04 */
[----:B------:R-:W-:-:S03]  /*7490*/  ISETP.GT.U32.AND P6, PT, R4, R31, PT ;  /* 0x0000001f0400720c */ /* 0x000fc60003fc4070 */
[----:B------:R-:W-:-:S08]  /*74a0*/  @!P5 IMAD.IADD R36, R36, 0x1, -R4 ;  /* 0x000000012424d824 */ /* 0x000fd000078e0a04 */
[--C-:B------:R-:W-:Y:S01]  /*74b0*/  @!P4 IMAD.IADD R33, R33, 0x1, -R4.reuse ;  /* 0x000000012121c824 */ /* 0x100fe200078e0a04 */
[----:B------:R-:W-:Y:S01]  /*74c0*/  ISETP.GT.U32.AND P4, PT, R4, R36, PT ;  /* 0x000000240400720c */ /* 0x000fe20003f84070 */
[----:B------:R-:W-:-:S03]  /*74d0*/  @!P6 IMAD.IADD R31, R31, 0x1, -R4 ;  /* 0x000000011f1fe824 */ /* 0x000fc600078e0a04 */
[----:B------:R-:W-:-:S09]  /*74e0*/  ISETP.GT.U32.AND P6, PT, R4, R33, PT ;  /* 0x000000210400720c */ /* 0x000fd20003fc4070 */
[----:B------:R-:W-:Y:S01]  /*74f0*/  @!P4 IMAD.IADD R36, R36, 0x1, -R4 ;  /* 0x000000012424c824 */ /* 0x000fe200078e0a04 */
[----:B------:R-:W-:-:S03]  /*7500*/  ISETP.GT.U32.AND P4, PT, R4, R25, PT ;  /* 0x000000190400720c */ /* 0x000fc60003f84070 */
[----:B------:R-:W-:Y:S01]  /*7510*/  @!P6 IMAD.IADD R33, R33, 0x1, -R4 ;  /* 0x000000012121e824 */ /* 0x000fe200078e0a04 */
[----:B------:R-:W-:-:S09]  /*7520*/  ISETP.GT.U32.AND P6, PT, R4, R24, PT ;  /* 0x000000180400720c */ /* 0x000fd20003fc4070 */
[----:B------:R-:W-:-:S04]  /*7530*/  @!P4 IMAD.IADD R25, R25, 0x1, -R4 ;  /* 0x000000011919c824 */ /* 0x000fc800078e0a04 */
[----:B------:R-:W-:Y:S01]  /*7540*/  @!P6 IMAD.IADD R24, R24, 0x1, -R4 ;  /* 0x000000011818e824 */ /* 0x000fe200078e0a04 */
[----:B------:R-:W-:Y:S02]  /*7550*/  ISETP.GT.U32.AND P6, PT, R4, R25, PT ;  /* 0x000000190400720c */ /* 0x000fe40003fc4070 */
[C---:B------:R-:W-:Y:S01]  /*7560*/  LOP3.LUT R83, R0.reuse, 0xa6, RZ, 0xfc, !PT ;  /* 0x000000a600537812 */ /* 0x040fe200078efcff */
[----:B------:R-:W-:Y:S01]  /*7570*/  STL [R1+0x3ac], R82 ;  /* 0x0003ac5201007387 */ /* 0x000fe20000100800 */
[C---:B------:R-:W-:Y:S02]  /*7580*/  LOP3.LUT R85, R0.reuse, 0xae, RZ, 0xfc, !PT ;  /* 0x000000ae00557812 */ /* 0x040fe400078efcff */
[----:B------:R-:W-:Y:S01]  /*7590*/  LOP3.LUT R163, R0, 0xb6, RZ, 0xfc, !PT ;  /* 0x000000b600a37812 */ /* 0x000fe200078efcff */
[----:B------:R-:W3:Y:S01]  /*75a0*/  LDL.LU.64 R140, [R1+0x850] ;  /* 0x00085000018c7983 */ /* 0x000ee20000300a00 */
[----:B------:R-:W-:-:S05]  /*75b0*/  ISETP.GE.AND P3, PT, R161, RZ, PT ;  /* 0x000000ffa100720c */ /* 0x000fca0003f66270 */
[----:B------:R-:W-:Y:S01]  /*75c0*/  @!P6 IMAD.IADD R25, R25, 0x1, -R4 ;  /* 0x000000011919e824 */ /* 0x000fe200078e0a04 */
[----:B------:R-:W-:Y:S01]  /*75d0*/  ISETP.GT.U32.AND P6, PT, R4, R13, PT ;  /* 0x0000000d0400720c */ /* 0x000fe20003fc4070 */
[----:B------:R-:W-:Y:S01]  /*75e0*/  STL [R1+0x3a8], R83 ;  /* 0x0003a85301007387 */ /* 0x000fe20000100800 */
[----:B------:R-:W-:Y:S02]  /*75f0*/  LOP3.LUT R162, R0, 0xbe, RZ, 0xfc, !PT ;  /* 0x000000be00a27812 */ /* 0x000fe400078efcff */
[----:B------:R-:W-:Y:S01]  /*7600*/  ISETP.GE.AND P2, PT, R160, RZ, PT ;  /* 0x000000ffa000720c */ /* 0x000fe20003f46270 */
[----:B------:R-:W2:Y:S01]  /*7610*/  LDL.LU R148, [R1+0x848] ;  /* 0x0008480001947983 */ /* 0x000ea20000300800 */
[C---:B-1----:R-:W-:Y:S02]  /*7620*/  LOP3.LUT R161, R0.reuse, 0xc6, RZ, 0xfc, !PT ;  /* 0x000000c600a17812 */ /* 0x042fe400078efcff */
[C---:B------:R-:W-:Y:S01]  /*7630*/  LOP3.LUT R160, R0.reuse, 0xce, RZ, 0xfc, !PT ;  /* 0x000000ce00a07812 */ /* 0x040fe200078efcff */
[----:B------:R-:W-:Y:S01]  /*7640*/  STL [R1+0x3a4], R85 ;  /* 0x0003a45501007387 */ /* 0x000fe20000100800 */
[----:B------:R-:W-:-:S02]  /*7650*/  LOP3.LUT R40, R0, 0xd6, RZ, 0xfc, !PT ;  /* 0x000000d600287812 */ /* 0x000fc400078efcff */
[----:B------:R-:W-:Y:S01]  /*7660*/  ISETP.GE.AND P4, PT, R164, RZ, PT ;  /* 0x000000ffa400720c */ /* 0x000fe20003f86270 */
[----:B------:R-:W-:Y:S01]  /*7670*/  STL [R1+0x3a0], R163 ;  /* 0x0003a0a301007387 */ /* 0x000fe20000100800 */
[C---:B------:R-:W-:Y:S02]  /*7680*/  LOP3.LUT R165, R0.reuse, 0xde, RZ, 0xfc, !PT ;  /* 0x000000de00a57812 */ /* 0x040fe400078efcff */
[----:B0-----:R-:W-:Y:S01]  /*7690*/  LOP3.LUT R164, R0, 0xe6, RZ, 0xfc, !PT ;  /* 0x000000e600a47812 */ /* 0x001fe200078efcff */
[----:B------:R-:W-:Y:S01]  /*76a0*/  STL [R1+0x39c], R162 ;  /* 0x00039ca201007387 */ /* 0x000fe20000100800 */
[----:B------:R-:W-:-:S03]  /*76b0*/  @!P6 IMAD.IADD R13, R13, 0x1, -R4 ;  /* 0x000000010d0de824 */ /* 0x000fc600078e0a04 */
[----:B------:R-:W-:Y:S01]  /*76c0*/  STL [R1+0x398], R161 ;  /* 0x000398a101007387 */ /* 0x000fe20000100800 */
[----:B------:R-:W-:-:S03]  /*76d0*/  ISETP.GE.AND P6, PT, R150, RZ, PT ;  /* 0x000000ff9600720c */ /* 0x000fc60003fc6270 */
[----:B------:R-:W-:Y:S04]  /*76e0*/  STL [R1+0x394], R160 ;  /* 0x000394a001007387 */ /* 0x000fe80000100800 */
[----:B------:R-:W-:Y:S04]  /*76f0*/  STL [R1+0x390], R40 ;  /* 0x0003902801007387 */ /* 0x000fe80000100800 */
[----:B------:R-:W-:Y:S04]  /*7700*/  STL [R1+0x38c], R165 ;  /* 0x00038ca501007387 */ /* 0x000fe80000100800 */
[----:B------:R-:W-:Y:S04]  /*7710*/  STL [R1+0x388], R164 ;  /* 0x000388a401007387 */ /* 0x000fe80000100800 */
[----:B------:R-:W2:Y:S01]  /*7720*/  LDL.LU R150, [R1+0x844] ;  /* 0x0008440001967983 */ /* 0x000ea20000300800 */
[----:B------:R-:W-:Y:S01]  /*7730*/  @!P2 IMAD.MOV R57, RZ, RZ, -R57 ;  /* 0x000000ffff39a224 */ /* 0x000fe200078e0a39 */
[C---:B------:R-:W-:Y:S01]  /*7740*/  ISETP.GT.U32.AND P2, PT, R4.reuse, R39, PT ;  /* 0x000000270400720c */ /* 0x040fe20003f44070 */
[----:B------:R-:W-:Y:S01]  /*7750*/  @!P3 IMAD.MOV R56, RZ, RZ, -R56 ;  /* 0x000000ffff38b224 */ /* 0x000fe200078e0a38 */
[----:B------:R-:W-:-:S02]  /*7760*/  ISETP.GT.U32.AND P3, PT, R4, R37, PT ;  /* 0x000000250400720c */ /* 0x000fc40003f64070 */
[----:B------:R-:W-:Y:S02]  /*7770*/  IABS R110, R85 ;  /* 0x00000055006e7213 */ /* 0x000fe40000000000 */
[----:B------:R-:W-:-:S07]  /*7780*/  ISETP.GE.AND P5, PT, R122, RZ, PT ;  /* 0x000000ff7a00720c */ /* 0x000fce0003fa6270 */
[--C-:B------:R-:W-:Y:S01]  /*7790*/  @!P2 IMAD.IADD R39, R39, 0x1, -R4.reuse ;  /* 0x000000012727a824 */ /* 0x100fe200078e0a04 */
[C---:B------:R-:W-:Y:S01]  /*77a0*/  ISETP.GT.U32.AND P2, PT, R4.reuse, R30, PT ;  /* 0x0000001e0400720c */ /* 0x040fe20003f44070 */
[----:B------:R-:W-:Y:S01]  /*77b0*/  @!P3 IMAD.IADD R37, R37, 0x1, -R4 ;  /* 0x000000012525b824 */ /* 0x000fe200078e0a04 */
[----:B------:R-:W-:Y:S01]  /*77c0*/  ISETP.GT.U32.AND P3, PT, R4, R27, PT ;  /* 0x0000001b0400720c */ /* 0x000fe20003f64070 */
[----:B------:R-:W-:-:S04]  /*77d0*/  IMAD.HI.U32 R60, R86, R110, RZ ;  /* 0x0000006e563c7227 */ /* 0x000fc800078e00ff */
[----:B------:R-:W-:-:S04]  /*77e0*/  IMAD.MOV R59, RZ, RZ, -R60 ;  /* 0x000000ffff3b7224 */ /* 0x000fc800078e0a3c */
[----:B------:R-:W-:Y:S02]  /*77f0*/  IMAD R110, R4, R59, R110 ;  /* 0x0000003b046e7224 */ /* 0x000fe400078e026e */
[----:B------:R-:W-:Y:S02]  /*7800*/  IMAD.MOV.U32 R59, RZ, RZ, R113 ;  /* 0x000000ffff3b7224 */ /* 0x000fe400078e0071 */
[--C-:B------:R-:W-:Y:S01]  /*7810*/  @!P2 IMAD.IADD R30, R30, 0x1, -R4.reuse ;  /* 0x000000011e1ea824 */ /* 0x100fe200078e0a04 */
[C---:B------:R-:W-:Y:S01]  /*7820*/  ISETP.GT.U32.AND P2, PT, R4.reuse, R31, PT ;  /* 0x0000001f0400720c */ /* 0x040fe20003f44070 */
[----:B------:R-:W-:Y:S02]  /*7830*/  @!P3 IMAD.IADD R27, R27, 0x1, -R4 ;  /* 0x000000011b1bb824 */ /* 0x000fe400078e0a04 */
[----:B------:R-:W-:Y:S01]  /*7840*/  @!P5 IMAD.MOV R59, RZ, RZ, -R59 ;  /* 0x000000ffff3bd224 */ /* 0x000fe200078e0a3b */
[C---:B------:R-:W-:Y:S02]  /*7850*/  ISETP.GT.U32.AND P5, PT, R4.reuse, R30, PT ;  /* 0x0000001e0400720c */ /* 0x040fe40003fa4070 */
[----:B------:R-:W-:-:S07]  /*7860*/  ISETP.GT.U32.AND P3, PT, R4, R27, PT ;  /* 0x0000001b0400720c */ /* 0x000fce0003f64070 */
[----:B------:R-:W-:Y:S01]  /*7870*/  @!P2 IMAD.IADD R31, R31, 0x1, -R4 ;  /* 0x000000011f1fa824 */ /* 0x000fe200078e0a04 */
[----:B------:R-:W-:-:S03]  /*7880*/  ISETP.GT.U32.AND P2, PT, R4, R21, PT ;  /* 0x000000150400720c */ /* 0x000fc60003f44070 */
[--C-:B------:R-:W-:Y:S01]  /*7890*/  @!P5 IMAD.IADD R30, R30, 0x1, -R4.reuse ;  /* 0x000000011e1ed824 */ /* 0x100fe200078e0a04 */
[C---:B------:R-:W-:Y:S01]  /*78a0*/  ISETP.GT.U32.AND P5, PT, R4.reuse, R18, PT ;  /* 0x000000120400720c */ /* 0x040fe20003fa4070 */
[----:B------:R-:W-:Y:S01]  /*78b0*/  @!P3 IMAD.IADD R27, R27, 0x1, -R4 ;  /* 0x000000011b1bb824 */ /* 0x000fe200078e0a04 */
[----:B------:R-:W-:Y:S01]  /*78c0*/  ISETP.GT.U32.AND P3, PT, R4, R15, PT ;  /* 0x0000000f0400720c */ /* 0x000fe20003f64070 */
[----:B------:R-:W-:-:S06]  /*78d0*/  IMAD.MOV.U32 R60, RZ, RZ, R65 ;  /* 0x000000ffff3c7224 */ /* 0x000fcc00078e0041 */
[----:B------:R-:W-:Y:S01]  /*78e0*/  @!P2 IMAD.IADD R21, R21, 0x1, -R4 ;  /* 0x000000011515a824 */ /* 0x000fe200078e0a04 */
[----:B------:R-:W-:-:S03]  /*78f0*/  ISETP.GT.U32.AND P2, PT, R4, R24, PT ;  /* 0x000000180400720c */ /* 0x000fc60003f44070 */
[--C-:B------:R-:W-:Y:S01]  /*7900*/  @!P5 IMAD.IADD R18, R18, 0x1, -R4.reuse ;  /* 0x000000011212d824 */ /* 0x100fe200078e0a04 */
[----:B------:R-:W-:Y:S01]  /*7910*/  ISETP.GT.U32.AND P5, PT, R4, R21, PT ;  /* 0x000000150400720c */ /* 0x000fe20003fa4070 */
[----:B------:R-:W-:-:S03]  /*7920*/  @!P3 IMAD.IADD R15, R15, 0x1, -R4 ;  /* 0x000000010f0fb824 */ /* 0x000fc600078e0a04 */
[C---:B------:R-:W-:Y:S01]  /*7930*/  ISETP.GT.U32.AND P3, PT, R4.reuse, R18, PT ;  /* 0x000000120400720c */ /* 0x040fe20003f64070 */
[----:B------:R-:W-:Y:S01]  /*7940*/  @!P4 IMAD.MOV R60, RZ, RZ, -R60 ;  /* 0x000000ffff3cc224 */ /* 0x000fe200078e0a3c */
[----:B------:R-:W-:-:S03]  /*7950*/  ISETP.GT.U32.AND P4, PT, R4, R15, PT ;  /* 0x0000000f0400720c */ /* 0x000fc60003f84070 */
[--C-:B------:R-:W-:Y:S01]  /*7960*/  @!P2 IMAD.IADD R24, R24, 0x1, -R4.reuse ;  /* 0x000000011818a824 */ /* 0x100fe200078e0a04 */
[C---:B------:R-:W-:Y:S02]  /*7970*/  ISETP.GT.U32.AND P2, PT, R4.reuse, R10, PT ;  /* 0x0000000a0400720c */ /* 0x040fe40003f44070 */
[----:B------:R-:W-:Y:S01]  /*7980*/  IABS R123, R161 ;  /* 0x000000a1007b7213 */ /* 0x000fe20000000000 */
[----:B------:R-:W-:Y:S01]  /*7990*/  @!P5 IMAD.IADD R21, R21, 0x1, -R4 ;  /* 0x000000011515d824 */ /* 0x000fe200078e0a04 */
[----:B------:R-:W-:-:S03]  /*79a0*/  ISETP.GT.U32.AND P5, PT, R4, R9, PT ;  /* 0x000000090400720c */ /* 0x000fc60003fa4070 */
[----:B------:R-:W-:Y:S01]  /*79b0*/  @!P3 IMAD.IADD R18, R18, 0x1, -R4 ;  /* 0x000000011212b824 */ /* 0x000fe200078e0a04 */
[----:B------:R-:W-:Y:S01]  /*79c0*/  ISETP.GT.U32.AND P3, PT, R4, R7, PT ;  /* 0x000000070400720c */ /* 0x000fe20003f64070 */
[----:B------:R-:W-:-:S04]  /*79d0*/  IMAD.HI.U32 R61, R86, R123, RZ ;  /* 0x0000007b563d7227 */ /* 0x000fc800078e00ff */
[--C-:B------:R-:W-:Y:S01]  /*79e0*/  @!P4 IMAD.IADD R15, R15, 0x1, -R4.reuse ;  /* 0x000000010f0fc824 */ /* 0x100fe200078e0a04 */
[----:B------:R-:W-:Y:S01]  /*79f0*/  ISETP.GT.U32.AND P4, PT, R4, R6, PT ;  /* 0x000000060400720c */ /* 0x000fe20003f84070 */
[----:B------:R-:W-:Y:S02]  /*7a00*/  IMAD.MOV R61, RZ, RZ, -R61 ;  /* 0x000000ffff3d7224 */ /* 0x000fe400078e0a3d */
[--C-:B------:R-:W-:Y:S02]  /*7a10*/  @!P2 IMAD.IADD R10, R10, 0x1, -R4.reuse ;  /* 0x000000010a0aa824 */ /* 0x100fe400078e0a04 */
[C---:B------:R-:W-:Y:S01]  /*7a20*/  IMAD R123, R4.reuse, R61, R123 ;  /* 0x0000003d047b7224 */ /* 0x040fe200078e027b */
[----:B------:R-:W-:Y:S01]  /*7a30*/  ISETP.GE.AND P2, PT, R157, RZ, PT ;  /* 0x000000ff9d00720c */ /* 0x000fe20003f46270 */
[--C-:B------:R-:W-:Y:S01]  /*7a40*/  @!P5 IMAD.IADD R9, R9, 0x1, -R4.reuse ;  /* 0x000000010909d824 */ /* 0x100fe200078e0a04 */
[C---:B------:R-:W-:Y:S01]  /*7a50*/  ISETP.GT.U32.AND P5, PT, R4.reuse, R13, PT ;  /* 0x0000000d0400720c */ /* 0x040fe20003fa4070 */
[--C-:B------:R-:W-:Y:S01]  /*7a60*/  @!P3 IMAD.IADD R7, R7, 0x1, -R4.reuse ;  /* 0x000000010707b824 */ /* 0x100fe200078e0a04 */
[----:B------:R-:W-:Y:S01]  /*7a70*/  ISETP.GT.U32.AND P3, PT, R4, R10, PT ;  /* 0x0000000a0400720c */ /* 0x000fe20003f64070 */
[----:B------:R-:W-:Y:S01]  /*7a80*/  IMAD.MOV.U32 R61, RZ, RZ, R39 ;  /* 0x000000ffff3d7224 */ /* 0x000fe200078e0027 */
[----:B------:R-:W-:Y:S01]  /*7a90*/  IABS R107, R83 ;  /* 0x00000053006b7213 */ /* 0x000fe20000000000 */
[----:B------:R-:W-:-:S02]  /*7aa0*/  @!P4 IMAD.IADD R6, R6, 0x1, -R4 ;  /* 0x000000010606c824 */ /* 0x000fc400078e0a04 */
[----:B------:R-:W-:Y:S01]  /*7ab0*/  @!P6 IMAD.MOV R61, RZ, RZ, -R61 ;  /* 0x000000ffff3de224 */ /* 0x000fe200078e0a3d */
[C---:B------:R-:W-:Y:S01]  /*7ac0*/  ISETP.GT.U32.AND P6, PT, R4.reuse, R9, PT ;  /* 0x000000090400720c */ /* 0x040fe20003fc4070 */
[----:B------:R-:W-:Y:S01]  /*7ad0*/  IMAD.MOV.U32 R62, RZ, RZ, R37 ;  /* 0x000000ffff3e7224 */ /* 0x000fe200078e0025 */
[----:B------:R-:W-:Y:S01]  /*7ae0*/  ISETP.GT.U32.AND P4, PT, R4, R6, PT ;  /* 0x000000060400720c */ /* 0x000fe20003f84070 */
[----:B------:R-:W-:Y:S01]  /*7af0*/  IMAD.HI.U32 R3, R86, R107, RZ ;  /* 0x0000006b56037227 */ /* 0x000fe200078e00ff */
[----:B------:R-:W-:-:S03]  /*7b00*/  IABS R109, R163 ;  /* 0x000000a3006d7213 */ /* 0x000fc60000000000 */
[----:B------:R-:W-:Y:S01]  /*7b10*/  @!P2 IMAD.MOV R62, RZ, RZ, -R62 ;  /* 0x000000ffff3ea224 */ /* 0x000fe200078e0a3e */
[C---:B------:R-:W-:Y:S01]  /*7b20*/  ISETP.GT.U32.AND P2, PT, R4.reuse, R7, PT ;  /* 0x000000070400720c */ /* 0x040fe20003f44070 */
[--C-:B------:R-:W-:Y:S01]  /*7b30*/  @!P5 IMAD.IADD R13, R13, 0x1, -R4.reuse ;  /* 0x000000010d0dd824 */ /* 0x100fe200078e0a04 */
[----:B------:R-:W-:Y:S01]  /*7b40*/  ISETP.GT.U32.AND P5, PT, R4, R19, PT ;  /* 0x000000130400720c */ /* 0x000fe20003fa4070 */
[--C-:B------:R-:W-:Y:S01]  /*7b50*/  @!P3 IMAD.IADD R10, R10, 0x1, -R4.reuse ;  /* 0x000000010a0ab824 */ /* 0x100fe200078e0a04 */
[C---:B------:R-:W-:Y:S01]  /*7b60*/  ISETP.GT.U32.AND P3, PT, R4.reuse, R28, PT ;  /* 0x0000001c0400720c */ /* 0x040fe20003f64070 */
[----:B------:R-:W-:Y:S02]  /*7b70*/  IMAD.MOV R3, RZ, RZ, -R3 ;  /* 0x000000ffff037224 */ /* 0x000fe400078e0a03 */
[----:B------:R-:W-:Y:S01]  /*7b80*/  @!P6 IMAD.IADD R9, R9, 0x1, -R4 ;  /* 0x000000010909e824 */ /* 0x000fe200078e0a04 */
[C---:B------:R-:W-:Y:S01]  /*7b90*/  ISETP.GT.U32.AND P6, PT, R4.reuse, R22, PT ;  /* 0x000000160400720c */ /* 0x040fe20003fc4070 */
[----:B------:R-:W-:-:S02]  /*7ba0*/  IMAD R107, R4, R3, R107 ;  /* 0x00000003046b7224 */ /* 0x000fc400078e026b */
[----:B------:R-:W-:Y:S01]  /*7bb0*/  IMAD.HI.U32 R3, R86, R109, RZ ;  /* 0x0000006d56037227 */ /* 0x000fe200078e00ff */
[----:B------:R-:W-:-:S03]  /*7bc0*/  IABS R63, R40 ;  /* 0x00000028003f7213 */ /* 0x000fc60000000000 */
[--C-:B------:R-:W-:Y:S01]  /*7bd0*/  @!P4 IMAD.IADD R6, R6, 0x1, -R4.reuse ;  /* 0x000000010606c824 */ /* 0x100fe200078e0a04 */
[C---:B------:R-:W-:Y:S01]  /*7be0*/  ISETP.GT.U32.AND P4, PT, R4.reuse, R107, PT ;  /* 0x0000006b0400720c */ /* 0x040fe20003f84070 */
[----:B------:R-:W-:Y:S02]  /*7bf0*/  IMAD.MOV R3, RZ, RZ, -R3 ;  /* 0x000000ffff037224 */ /* 0x000fe400078e0a03 */
[--C-:B------:R-:W-:Y:S01]  /*7c00*/  @!P2 IMAD.IADD R7, R7, 0x1, -R4.reuse ;  /* 0x000000010707a824 */ /* 0x100fe200078e0a04 */
[----:B------:R-:W-:Y:S01]  /*7c10*/  ISETP.GT.U32.AND P2, PT, R4, R104, PT ;  /* 0x000000680400720c */ /* 0x000fe20003f44070 */
[--C-:B------:R-:W-:Y:S01]  /*7c20*/  @!P5 IMAD.IADD R19, R19, 0x1, -R4.reuse ;  /* 0x000000011313d824 */ /* 0x100fe200078e0a04 */
[----:B------:R-:W-:Y:S01]  /*7c30*/  ISETP.GE.AND P5, PT, R136, RZ, PT ;  /* 0x000000ff8800720c */ /* 0x000fe20003fa6270 */
[----:B------:R-:W-:Y:S02]  /*7c40*/  @!P3 IMAD.IADD R28, R28, 0x1, -R4 ;  /* 0x000000011c1cb824 */ /* 0x000fe400078e0a04 */
[----:B------:R-:W-:Y:S01]  /*7c50*/  IMAD R109, R4, R3, R109 ;  /* 0x00000003046d7224 */ /* 0x000fe200078e026d */
[----:B------:R-:W-:Y:S01]  /*7c60*/  IABS R3, R162 ;  /* 0x000000a200037213 */ /* 0x000fe20000000000 */
[----:B------:R-:W-:-:S04]  /*7c70*/  IMAD.HI.U32 R37, R86, R63, RZ ;  /* 0x0000003f56257227 */ /* 0x000fc800078e00ff */
[----:B------:R-:W-:Y:S01]  /*7c80*/  @!P6 IMAD.IADD R22, R22, 0x1, -R4 ;  /* 0x000000011616e824 */ /* 0x000fe200078e0a04 */
[C---:B------:R-:W-:Y:S01]  /*7c90*/  ISETP.GT.U32.AND P6, PT, R4.reuse, R28, PT ;  /* 0x0000001c0400720c */ /* 0x040fe20003fc4070 */
[----:B------:R-:W-:Y:S02]  /*7ca0*/  IMAD.MOV R37, RZ, RZ, -R37 ;  /* 0x000000ffff257224 */ /* 0x000fe400078e0a25 */
[----:B------:R-:W-:Y:S02]  /*7cb0*/  IMAD.MOV.U32 R113, RZ, RZ, R3 ;  /* 0x000000ffff717224 */ /* 0x000fe400078e0003 */
[C---:B------:R-:W-:Y:S01]  /*7cc0*/  IMAD R37, R4.reuse, R37, R63 ;  /* 0x0000002504257224 */ /* 0x040fe200078e023f */
[----:B------:R-:W-:Y:S01]  /*7cd0*/  ISETP.GT.U32.AND P3, PT, R4, R19, PT ;  /* 0x000000130400720c */ /* 0x000fe20003f64070 */
[----:B------:R-:W-:Y:S02]  /*7ce0*/  IMAD.MOV.U32 R63, RZ, RZ, R36 ;  /* 0x000000ffff3f7224 */ /* 0x000fe400078e0024 */
[----:B------:R-:W-:-:S02]  /*7cf0*/  @!P4 IMAD.IADD R107, R107, 0x1, -R4 ;  /* 0x000000016b6bc824 */ /* 0x000fc400078e0a04 */
[----:B------:R-:W-:Y:S01]  /*7d00*/  IMAD.HI.U32 R3, R86, R113, RZ ;  /* 0x0000007156037227 */ /* 0x000fe200078e00ff */
[----:B------:R-:W-:-:S03]  /*7d10*/  IABS R122, R160 ;  /* 0x000000a0007a7213 */ /* 0x000fc60000000000 */
[--C-:B------:R-:W-:Y:S01]  /*7d20*/  @!P2 IMAD.IADD R104, R104, 0x1, -R4.reuse ;  /* 0x000000016868a824 */ /* 0x100fe200078e0a04 */
[C---:B------:R-:W-:Y:S01]  /*7d30*/  ISETP.GT.U32.AND P2, PT, R4.reuse, R22, PT ;  /* 0x000000160400720c */ /* 0x040fe20003f44070 */
[----:B------:R-:W-:Y:S01]  /*7d40*/  @!P5 IMAD.MOV R63, RZ, RZ, -R63 ;  /* 0x000000ffff3fd224 */ /* 0x000fe200078e0a3f */
[----:B------:R-:W-:Y:S01]  /*7d50*/  ISETP.GT.U32.AND P5, PT, R4, R107, PT ;  /* 0x0000006b0400720c */ /* 0x000fe20003fa4070 */
[----:B------:R-:W-:Y:S02]  /*7d60*/  IMAD.MOV R3, RZ, RZ, -R3 ;  /* 0x000000ffff037224 */ /* 0x000fe400078e0a03 */
[----:B------:R-:W-:Y:S01]  /*7d70*/  @!P6 IMAD.IADD R28, R28, 0x1, -R4 ;  /* 0x000000011c1ce824 */ /* 0x000fe200078e0a04 */
[C---:B------:R-:W-:Y:S01]  /*7d80*/  ISETP.GT.U32.AND P6, PT, R4.reuse, R109, PT ;  /* 0x0000006d0400720c */ /* 0x040fe20003fc4070 */
[----:B------:R-:W-:Y:S02]  /*7d90*/  IMAD R113, R4, R3, R113 ;  /* 0x0000000304717224 */ /* 0x000fe400078e0271 */
[----:B------:R-:W-:-:S04]  /*7da0*/  IMAD.HI.U32 R3, R86, R122, RZ ;  /* 0x0000007a56037227 */ /* 0x000fc800078e00ff */
[----:B------:R-:W-:Y:S02]  /*7db0*/  IMAD.MOV R3, RZ, RZ, -R3 ;  /* 0x000000ffff037224 */ /* 0x000fe400078e0a03 */
[----:B------:R-:W-:Y:S01]  /*7dc0*/  @!P3 IMAD.IADD R19, R19, 0x1, -R4 ;  /* 0x000000011313b824 */ /* 0x000fe200078e0a04 */
[C---:B------:R-:W-:Y:S01]  /*7dd0*/  ISETP.GT.U32.AND P3, PT, R4.reuse, R110, PT ;  /* 0x0000006e0400720c */ /* 0x040fe20003f64070 */
[C---:B------:R-:W-:Y:S01]  /*7de0*/  IMAD R122, R4.reuse, R3, R122 ;  /* 0x00000003047a7224 */ /* 0x040fe200078e027a */
[----:B------:R-:W-:Y:S01]  /*7df0*/  ISETP.GT.U32.AND P4, PT, R4, R104, PT ;  /* 0x000000680400720c */ /* 0x000fe20003f84070 */
[--C-:B------:R-:W-:Y:S01]  /*7e00*/  @!P2 IMAD.IADD R22, R22, 0x1, -R4.reuse ;  /* 0x000000011616a824 */ /* 0x100fe200078e0a04 */
[C---:B------:R-:W-:Y:S01]  /*7e10*/  ISETP.GT.U32.AND P2, PT, R4.reuse, R113, PT ;  /* 0x000000710400720c */ /* 0x040fe20003f44070 */
[--C-:B------:R-:W-:Y:S01]  /*7e20*/  @!P5 IMAD.IADD R107, R107, 0x1, -R4.reuse ;  /* 0x000000016b6bd824 */ /* 0x100fe200078e0a04 */
[C---:B------:R-:W-:Y:S01]  /*7e30*/  ISETP.GT.U32.AND P5, PT, R4.reuse, R123, PT ;  /* 0x0000007b0400720c */ /* 0x040fe20003fa4070 */
[----:B------:R-:W-:Y:S01]  /*7e40*/  @!P6 IMAD.IADD R109, R109, 0x1, -R4 ;  /* 0x000000016d6de824 */ /* 0x000fe200078e0a04 */
[----:B------:R-:W-:-:S02]  /*7e50*/  ISETP.GT.U32.AND P6, PT, R4, R122, PT ;  /* 0x0000007a0400720c */ /* 0x000fc40003fc4070 */
[----:B------:R-:W-:Y:S02]  /*7e60*/  IABS R3, R165 ;  /* 0x000000a500037213 */ /* 0x000fe40000000000 */
[----:B------:R-:W-:Y:S01]  /*7e70*/  IABS R64, R164 ;  /* 0x000000a400407213 */ /* 0x000fe20000000000 */
[--C-:B------:R-:W-:Y:S02]  /*7e80*/  @!P3 IMAD.IADD R110, R110, 0x1, -R4.reuse ;  /* 0x000000016e6eb824 */ /* 0x100fe400078e0a04 */
[--C-:B------:R-:W-:Y:S01]  /*7e90*/  @!P4 IMAD.IADD R104, R104, 0x1, -R4.reuse ;  /* 0x000000016868c824 */ /* 0x100fe200078e0a04 */
[----:B------:R-:W-:Y:S01]  /*7ea0*/  ISETP.GE.AND P4, PT, R139, RZ, PT ;  /* 0x000000ff8b00720c */ /* 0x000fe20003f86270 */
[--C-:B------:R-:W-:Y:S02]  /*7eb0*/  @!P2 IMAD.IADD R113, R113, 0x1, -R4.reuse ;  /* 0x000000017171a824 */ /* 0x100fe400078e0a04 */
[----:B------:R-:W-:Y:S01]  /*7ec0*/  @!P5 IMAD.IADD R123, R123, 0x1, -R4 ;  /* 0x000000017b7bd824 */ /* 0x000fe200078e0a04 */
[----:B------:R-:W-:Y:S01]  /*7ed0*/  ISETP.GT.U32.AND P5, PT, R4, R110, PT ;  /* 0x0000006e0400720c */ /* 0x000fe20003fa4070 */
[----:B------:R-:W-:-:S02]  /*7ee0*/  IMAD.MOV.U32 R39, RZ, RZ, R3 ;  /* 0x000000ffff277224 */ /* 0x000fc400078e0003 */
[----:B------:R-:W-:Y:S02]  /*7ef0*/  IMAD.MOV.U32 R3, RZ, RZ, R64 ;  /* 0x000000ffff037224 */ /* 0x000fe400078e0040 */
[----:B------:R-:W-:Y:S01]  /*7f00*/  @!P6 IMAD.IADD R122, R122, 0x1, -R4 ;  /* 0x000000017a7ae824 */ /* 0x000fe200078e0a04 */
[----:B------:R-:W-:Y:S01]  /*7f10*/  ISETP.GT.U32.AND P6, PT, R4, R113, PT ;  /* 0x000000710400720c */ /* 0x000fe20003fc4070 */
[----:B------:R-:W-:Y:S01]  /*7f20*/  IMAD.HI.U32 R65, R86, R3, RZ ;  /* 0x0000000356417227 */ /* 0x000fe200078e00ff */
[----:B------:R-:W-:Y:S02]  /*7f30*/  ISETP.GE.AND P3, PT, R138, RZ, PT ;  /* 0x000000ff8a00720c */ /* 0x000fe40003f66270 */
[----:B------:R-:W-:Y:S01]  /*7f40*/  ISETP.GE.AND P2, PT, R137, RZ, PT ;  /* 0x000000ff8900720c */ /* 0x000fe20003f46270 */
[----:B------:R-:W-:Y:S01]  /*7f50*/  IMAD.MOV.U32 R138, RZ, RZ, R33 ;  /* 0x000000ffff8a7224 */ /* 0x000fe200078e0021 */
[C---:B------:R-:W-:Y:S01]  /*7f60*/  LOP3.LUT R136, R0.reuse, 0xee, RZ, 0xfc, !PT ;  /* 0x000000ee00887812 */ /* 0x040fe200078efcff */
[----:B------:R-:W-:Y:S01]  /*7f70*/  IMAD.MOV R36, RZ, RZ, -R65 ;  /* 0x000000ffff247224 */ /* 0x000fe200078e0a41 */
[----:B------:R-:W-:Y:S01]  /*7f80*/  LOP3.LUT R157, R0, 0xf6, RZ, 0xfc, !PT ;  /* 0x000000f6009d7812 */ /* 0x000fe200078efcff */
[----:B------:R-:W-:Y:S01]  /*7f90*/  @!P4 IMAD.MOV R138, RZ, RZ, -R138 ;  /* 0x000000ffff8ac224 */ /* 0x000fe200078e0a8a */
[C---:B------:R-:W-:Y:S01]  /*7fa0*/  ISETP.GT.U32.AND P4, PT, R4.reuse, R109, PT ;  /* 0x0000006d0400720c */ /* 0x040fe20003f84070 */
[----:B------:R-:W-:Y:S01]  /*7fb0*/  IMAD R36, R4, R36, R3 ;  /* 0x0000002404247224 */ /* 0x000fe200078e0203 */
[----:B------:R-:W-:Y:S01]  /*7fc0*/  IABS R65, R136 ;  /* 0x0000008800417213 */ /* 0x000fe20000000000 */
[----:B------:R-:W-:Y:S01]  /*7fd0*/  @!P5 IMAD.IADD R110, R110, 0x1, -R4 ;  /* 0x000000016e6ed824 */ /* 0x000fe200078e0a04 */
[----:B------:R-:W-:Y:S01]  /*7fe0*/  ISETP.GT.U32.AND P5, PT, R4, R37, PT ;  /* 0x000000250400720c */ /* 0x000fe20003fa4070 */
[----:B------:R-:W-:Y:S01]  /*7ff0*/  IMAD.HI.U32 R64, R86, R39, RZ ;  /* 0x0000002756407227 */ /* 0x000fe200078e00ff */
[----:B------:R-:W-:-:S03]  /*8000*/  IABS R3, R157 ;  /* 0x0000009d00037213 */ /* 0x000fc60000000000 */
[----:B------:R-:W-:Y:S02]  /*8010*/  IMAD.MOV.U32 R139, RZ, RZ, R31 ;  /* 0x000000ffff8b7224 */ /* 0x000fe400078e001f */
[----:B------:R-:W-:Y:S01]  /*8020*/  @!P6 IMAD.IADD R113, R113, 0x1, -R4 ;  /* 0x000000017171e824 */ /* 0x000fe200078e0a04 */
[C---:B------:R-:W-:Y:S01]  /*8030*/  ISETP.GT.U32.AND P6, PT, R4.reuse, R36, PT ;  /* 0x000000240400720c */ /* 0x040fe20003fc4070 */
[----:B------:R-:W-:Y:S02]  /*8040*/  IMAD.MOV R64, RZ, RZ, -R64 ;  /* 0x000000ffff407224 */ /* 0x000fe400078e0a40 */
[----:B------:R-:W-:Y:S02]  /*8050*/  IMAD.MOV.U32 R137, RZ, RZ, R30 ;  /* 0x000000ffff897224 */ /* 0x000fe400078e001e */
[----:B------:R-:W-:Y:S01]  /*8060*/  @!P3 IMAD.MOV R139, RZ, RZ, -R139 ;  /* 0x000000ffff8bb224 */ /* 0x000fe200078e0a8b */
[----:B------:R-:W-:Y:S01]  /*8070*/  ISETP.GT.U32.AND P3, PT, R4, R122, PT ;  /* 0x0000007a0400720c */ /* 0x000fe20003f64070 */
[----:B------:R-:W-:-:S04]  /*8080*/  IMAD.HI.U32 R33, R86, R65, RZ ;  /* 0x0000004156217227 */ /* 0x000fc800078e00ff */
[----:B------:R-:W-:-:S04]  /*8090*/  IMAD.HI.U32 R86, R86, R3, RZ ;  /* 0x0000000356567227 */ /* 0x000fc800078e00ff */
[C---:B------:R-:W-:Y:S02]  /*80a0*/  IMAD R39, R4.reuse, R64, R39 ;  /* 0x0000004004277224 */ /* 0x040fe400078e0227 */
[----:B------:R-:W-:Y:S01]  /*80b0*/  @!P2 IMAD.MOV R137, RZ, RZ, -R137 ;  /* 0x000000ffff89a224 */ /* 0x000fe200078e0a89 */
[C---:B------:R-:W-:Y:S01]  /*80c0*/  ISETP.GT.U32.AND P2, PT, R4.reuse, R123, PT ;  /* 0x0000007b0400720c */ /* 0x040fe20003f44070 */
[----:B------:R-:W-:Y:S02]  /*80d0*/  IMAD.MOV R86, RZ, RZ, -R86 ;  /* 0x000000ffff567224 */ /* 0x000fe400078e0a56 */
[--C-:B------:R-:W-:Y:S01]  /*80e0*/  @!P4 IMAD.IADD R109, R109, 0x1, -R4.reuse ;  /* 0x000000016d6dc824 */ /* 0x100fe200078e0a04 */
[----:B------:R-:W-:Y:S01]  /*80f0*/  ISETP.GT.U32.AND P4, PT, R4, R39, PT ;  /* 0x000000270400720c */ /* 0x000fe20003f84070 */
[----:B------:R-:W-:Y:S02]  /*8100*/  @!P5 IMAD.IADD R37, R37, 0x1, -R4 ;  /* 0x000000012525d824 */ /* 0x000fe400078e0a04 */
[----:B------:R-:W-:-:S02]  /*8110*/  IMAD.MOV R33, RZ, RZ, -R33 ;  /* 0x000000ffff217224 */ /* 0x000fc400078e0a21 */
[----:B------:R-:W-:Y:S02]  /*8120*/  IMAD R64, R4, R86, R3 ;  /* 0x0000005604407224 */ /* 0x000fe400078e0203 */
[--C-:B------:R-:W-:Y:S01]  /*8130*/  @!P6 IMAD.IADD R36, R36, 0x1, -R4.reuse ;  /* 0x000000012424e824 */ /* 0x100fe200078e0a04 */
[C---:B------:R-:W-:Y:S01]  /*8140*/  ISETP.GT.U32.AND P6, PT, R4.reuse, R37, PT ;  /* 0x000000250400720c */ /* 0x040fe20003fc4070 */
[----:B------:R-:W-:Y:S02]  /*8150*/  IMAD R65, R4, R33, R65 ;  /* 0x0000002104417224 */ /* 0x000fe400078e0241 */
[--C-:B------:R-:W-:Y:S01]  /*8160*/  @!P3 IMAD.IADD R122, R122, 0x1, -R4.reuse ;  /* 0x000000017a7ab824 */ /* 0x100fe200078e0a04 */
[C---:B------:R-:W-:Y:S01]  /*8170*/  ISETP.GT.U32.AND P3, PT, R4.reuse, R64, PT ;  /* 0x000000400400720c */ /* 0x040fe20003f64070 */
[--C-:B------:R-:W-:Y:S01]  /*8180*/  @!P2 IMAD.IADD R123, R123, 0x1, -R4.reuse ;  /* 0x000000017b7ba824 */ /* 0x100fe200078e0a04 */
[----:B------:R-:W-:Y:S01]  /*8190*/  ISETP.GT.U32.AND P2, PT, R4, R65, PT ;  /* 0x000000410400720c */ /* 0x000fe20003f44070 */
[----:B------:R-:W-:Y:S01]  /*81a0*/  @!P4 IMAD.IADD R39, R39, 0x1, -R4 ;  /* 0x000000012727c824 */ /* 0x000fe200078e0a04 */
[----:B------:R-:W-:-:S02]  /*81b0*/  ISETP.GE.AND P4, PT, R155, RZ, PT ;  /* 0x000000ff9b00720c */ /* 0x000fc40003f86270 */
[----:B------:R-:W-:-:S03]  /*81c0*/  ISETP.GE.AND P5, PT, R156, RZ, PT ;  /* 0x000000ff9c00720c */ /* 0x000fc60003fa6270 */
[--C-:B------:R-:W-:Y:S01]  /*81d0*/  @!P6 IMAD.IADD R37, R37, 0x1, -R4.reuse ;  /* 0x000000012525e824 */ /* 0x100fe200078e0a04 */
[----:B------:R-:W-:Y:S02]  /*81e0*/  ISETP.GE.AND P6, PT, R151, RZ, PT ;  /* 0x000000ff9700720c */ /* 0x000fe40003fc6270 */
[----:B------:R-:W0:Y:S01]  /*81f0*/  S2R R151, SR_TID.X ;  /* 0x0000000000977919 */ /* 0x000e220000002100 */
[--C-:B------:R-:W-:Y:S01]  /*8200*/  @!P3 IMAD.IADD R64, R64, 0x1, -R4.reuse ;  /* 0x000000014040b824 */ /* 0x100fe200078e0a04 */
[----:B------:R-:W-:Y:S01]  /*8210*/  ISETP.GT.U32.AND P3, PT, R4, R36, PT ;  /* 0x000000240400720c */ /* 0x000fe20003f64070 */
[----:B------:R-:W-:Y:S02]  /*8220*/  @!P2 IMAD.IADD R65, R65, 0x1, -R4 ;  /* 0x000000014141a824 */ /* 0x000fe400078e0a04 */
[----:B------:R-:W-:Y:S02]  /*8230*/  IMAD.MOV.U32 R155, RZ, RZ, R25 ;  /* 0x000000ffff9b7224 */ /* 0x000fe400078e0019 */
[----:B------:R-:W-:-:S02]  /*8240*/  IMAD.MOV.U32 R156, RZ, RZ, R27 ;  /* 0x000000ffff9c7224 */ /* 0x000fc400078e001b */
[----:B------:R-:W-:Y:S01]  /*8250*/  @!P4 IMAD.MOV R155, RZ, RZ, -R155 ;  /* 0x000000ffff9bc224 */ /* 0x000fe200078e0a9b */
[C---:B------:R-:W-:Y:S01]  /*8260*/  ISETP.GT.U32.AND P4, PT, R4.reuse, R65, PT ;  /* 0x000000410400720c */ /* 0x040fe20003f84070 */
[----:B------:R-:W-:Y:S01]  /*8270*/  @!P5 IMAD.MOV R156, RZ, RZ, -R156 ;  /* 0x000000ffff9cd224 */ /* 0x000fe200078e0a9c */
[----:B------:R-:W-:-:S03]  /*8280*/  ISETP.GT.U32.AND P5, PT, R4, R64, PT ;  /* 0x000000400400720c */ /* 0x000fc60003fa4070 */
[--C-:B------:R-:W-:Y:S01]  /*8290*/  @!P3 IMAD.IADD R36, R36, 0x1, -R4.reuse ;  /* 0x000000012424b824 */ /* 0x100fe200078e0a04 */
[----:B------:R-:W-:Y:S02]  /*82a0*/  ISETP.GE.AND P3, PT, R154, RZ, PT ;  /* 0x000000ff9a00720c */ /* 0x000fe40003f66270 */
[----:B------:R-:W-:Y:S02]  /*82b0*/  SHF.R.S32.HI R30, RZ, 0x6, R89 ;  /* 0x00000006ff1e7819 */ /* 0x000fe40000011459 */
[----:B------:R-:W-:Y:S02]  /*82c0*/  LOP3.LUT R89, R89, 0x3f, RZ, 0xc0, !PT ;  /* 0x0000003f59597812 */ /* 0x000fe400078ec0ff */
[----:B------:R-:W-:Y:S01]  /*82d0*/  ISETP.GT.U32.AND P2, PT, R4, R39, PT ;  /* 0x000000270400720c */ /* 0x000fe20003f44070 */
[----:B------:R-:W-:Y:S01]  /*82e0*/  @!P4 IMAD.IADD R65, R65, 0x1, -R4 ;  /* 0x000000014141c824 */ /* 0x000fe200078e0a04 */
[----:B------:R-:W-:Y:S01]  /*82f0*/  ISETP.GE.AND P4, PT, R153, RZ, PT ;  /* 0x000000ff9900720c */ /* 0x000fe20003f86270 */
[----:B------:R-:W-:Y:S01]  /*8300*/  IMAD.MOV.U32 R153, RZ, RZ, R21 ;  /* 0x000000ffff997224 */ /* 0x000fe200078e0015 */
[----:B------:R-:W-:-:S04]  /*8310*/  @!UP1 UIADD3 UR4, UPT, UPT, -UR6, 0x100000, URZ ;  /* 0x0010000006049890 */ /* 0x000fc8000fffe1ff */
[----:B------:R-:W-:Y:S02]  /*8320*/  @!UP1 USHF.L.U32 UR5, UR4, 0xb, URZ ;  /* 0x0000000b04059899 */ /* 0x000fe400080006ff */
[----:B------:R-:W-:Y:S01]  /*8330*/  @!UP1 USHF.L.U32 UR4, UR4, 0x1, URZ ;  /* 0x0000000104049899 */ /* 0x000fe200080006ff */
[----:B------:R-:W-:Y:S01]  /*8340*/  IMAD.SHL.U32 R3, R89, 0x2, RZ ;  /* 0x0000000259037824 */ /* 0x000fe200078e00ff */
[----:B------:R-:W-:Y:S01]  /*8350*/  SGXT R30, R30, 0x1 ;  /* 0x000000011e1e781a */ /* 0x000fe20000000200 */
[----:B------:R-:W-:Y:S01]  /*8360*/  @!P5 IMAD.IADD R64, R64, 0x1, -R4 ;  /* 0x000000014040d824 */ /* 0x000fe200078e0a04 */
[----:B------:R-:W-:Y:S01]  /*8370*/  ISETP.GE.AND P5, PT, R152, RZ, PT ;  /* 0x000000ff9800720c */ /* 0x000fe20003fa6270 */
[----:B------:R-:W-:Y:S01]  /*8380*/  @!P3 IMAD.MOV R153, RZ, RZ, -R153 ;  /* 0x000000ffff99b224 */ /* 0x000fe200078e0a99 */
[----:B------:R-:W-:Y:S01]  /*8390*/  ISETP.GE.AND P3, PT, R145, RZ, PT ;  /* 0x000000ff9100720c */ /* 0x000fe20003f66270 */
[----:B------:R-:W-:Y:S01]  /*83a0*/  VOTEU.ALL UP1, P1 ;  /* 0x0000000000ff7886 */ /* 0x000fe20000820000 */
[----:B------:R-:W-:Y:S01]  /*83b0*/  LOP3.LUT R3, R3, 0x90, R30, 0x78, !PT ;  /* 0x0000009003037812 */ /* 0x000fe200078e781e */
[----:B------:R-:W-:Y:S01]  /*83c0*/  IMAD.MOV.U32 R154, RZ, RZ, R24 ;  /* 0x000000ffff9a7224 */ /* 0x000fe200078e0018 */
[----:B0-----:R-:W-:Y:S01]  /*83d0*/  SHF.R.U32.HI R151, RZ, 0x5, R151 ;  /* 0x00000005ff977819 */ /* 0x001fe20000011697 */
[----:B------:R-:W-:Y:S01]  /*83e0*/  IMAD.MOV.U32 R152, RZ, RZ, R18 ;  /* 0x000000ffff987224 */ /* 0x000fe200078e0012 */
[----:B------:R-:W-:Y:S01]  /*83f0*/  STL [R1+0x384], R136 ;  /* 0x0003848801007387 */ /* 0x000fe20000100800 */
[----:B------:R-:W-:Y:S01]  /*8400*/  @!P2 IMAD.IADD R39, R39, 0x1, -R4 ;  /* 0x000000012727a824 */ /* 0x000fe200078e0a04 */
[----:B------:R0:W1:Y:S01]  /*8410*/  @!UP1 SYNCS.EXCH.64 URZ, [UR9+0x14008], UR4 ;  /* 0x0140080409ff95b2 */ /* 0x0000620008000100 */
[----:B------:R-:W-:Y:S01]  /*8420*/  ISETP.NE.U32.AND P2, PT, R151, RZ, PT ;  /* 0x000000ff9700720c */ /* 0x000fe20003f45070 */
[----:B------:R-:W-:Y:S01]  /*8430*/  STL [R1+0x4fc], R0 ;  /* 0x0004fc0001007387 */ /* 0x000fe20000100800 */
[----:B------:R-:W-:-:S02]  /*8440*/  @!P6 IMAD.MOV R154, RZ, RZ, -R154 ;  /* 0x000000ffff9ae224 */ /* 0x000fc400078e0a9a */
[----:B------:R-:W-:Y:S01]  /*8450*/  IMAD.MOV.U32 R151, RZ, RZ, R15 ;  /* 0x000000ffff977224 */ /* 0x000fe200078e000f */
[----:B--2---:R2:W-:Y:S01]  /*8460*/  STS.U16 [R3+UR9+0x10400], R150 ;  /* 0x0104009603007988 */ /* 0x0045e20008000409 */
[----:B------:R-:W-:-:S03]  /*8470*/  @!P4 IMAD.MOV R152, RZ, RZ, -R152 ;  /* 0x000000ffff98c224 */ /* 0x000fc600078e0a98 */
[----:B------:R-:W-:Y:S01]  /*8480*/  STL [R1+0x5ec], R0 ;  /* 0x0005ec0001007387 */ /* 0x000fe20000100800 */
[----:B------:R-:W-:Y:S01]  /*8490*/  @!P5 IMAD.MOV R151, RZ, RZ, -R151 ;  /* 0x000000ffff97d224 */ /* 0x000fe200078e0a97 */
[----:B------:R-:W-:Y:S01]  /*84a0*/  LOP3.LUT R89, R3, 0x20, RZ, 0x3c, !PT ;  /* 0x0000002003597812 */ /* 0x000fe200078e3cff */
[----:B0-----:R-:W0:Y:S01]  /*84b0*/  LDCU UR4, c[0x0][0x3b0] ;  /* 0x00007600ff0477ac */ /* 0x001e220008000800 */
[----:B------:R-:W-:Y:S01]  /*84c0*/  STL [R1+0x6d8], R0 ;  /* 0x0006d80001007387 */ /* 0x000fe20000100800 */
[----:B--2---:R-:W-:-:S03]  /*84d0*/  IMAD.MOV.U32 R150, RZ, RZ, R13 ;  /* 0x000000ffff967224 */ /* 0x004fc600078e000d */
[----:B------:R-:W-:Y:S01]  /*84e0*/  STL [R1+0x380], R157 ;  /* 0x0003809d01007387 */ /* 0x000fe20000100800 */
[----:B------:R-:W-:-:S03]  /*84f0*/  @!P3 IMAD.MOV R150, RZ, RZ, -R150 ;  /* 0x000000ffff96b224 */ /* 0x000fc600078e0a96 */
[----:B------:R-:W-:Y:S01]  /*8500*/  STL [R1+0x790], R156 ;  /* 0x0007909c01007387 */ /* 0x000fe20000100800 */
[----:B------:R-:W-:-:S03]  /*8510*/  ISETP.GE.AND P6, PT, R158, RZ, PT ;  /* 0x000000ff9e00720c */ /* 0x000fc60003fc6270 */
[----:B------:R-:W-:Y:S01]  /*8520*/  STL.64 [R1+0x750], R154 ;  /* 0x0007509a01007387 */ /* 0x000fe20000100a00 */
[----:B------:R-:W-:-:S03]  /*8530*/  ISETP.GE.AND P4, PT, R159, RZ, PT ;  /* 0x000000ff9f00720c */ /* 0x000fc60003f86270 */
[----:B------:R-:W2:Y:S01]  /*8540*/  LDL.LU R145, [R1+0x840] ;  /* 0x0008400001917983 */ /* 0x000ea20000300800 */
[----:B------:R-:W-:-:S03]  /*8550*/  ISETP.GE.AND P5, PT, R147, RZ, PT ;  /* 0x000000ff9300720c */ /* 0x000fc60003fa6270 */
[----:B------:R-:W-:Y:S04]  /*8560*/  STL.64 [R1+0x758], R152 ;  /* 0x0007589801007387 */ /* 0x000fe80000100a00 */
[----:B------:R-:W2:Y:S04]  /*8570*/  LDL.LU R158, [R1+0x83c] ;  /* 0x00083c00019e7983 */ /* 0x000ea80000300800 */
[----:B------:R-:W2:Y:S04]  /*8580*/  LDL.LU R159, [R1+0x838] ;  /* 0x00083800019f7983 */ /* 0x000ea80000300800 */
[----:B------:R-:W-:Y:S04]  /*8590*/  STL.64 [R1+0x768], R150 ;  /* 0x0007689601007387 */ /* 0x000fe80000100a00 */
[----:B------:R-:W2:Y:S01]  /*85a0*/  LDL.LU R147, [R1+0x834] ;  /* 0x0008340001937983 */ /* 0x000ea20000300800 */
[----:B------:R-:W-:-:S03]  /*85b0*/  ISETP.GE.AND P3, PT, R144, RZ, PT ;  /* 0x000000ff9000720c */ /* 0x000fc60003f66270 */
[----:B------:R-:W2:Y:S04]  /*85c0*/  LDL.LU R144, [R1+0x830] ;  /* 0x0008300001907983 */ /* 0x000ea80000300800 */
[----:B------:R0:W-:Y:S04]  /*85d0*/  STS.U16 [R3+UR9+0x10800], R148 ;  /* 0x0108009403007988 */ /* 0x0001e80008000409 */
[----:B----4-:R4:W-:Y:S04]  /*85e0*/  STS.U16 [R3+UR9+0x10c00], R149 ;  /* 0x010c009503007988 */ /* 0x0109e80008000409 */
[----:B------:R-:W-:Y:S01]  /*85f0*/  STS.U16 [R3+UR9+0x10000], R34 ;  /* 0x0100002203007988 */ /* 0x000fe20008000409 */
[----:B0-----:R-:W-:-:S03]  /*8600*/  IMAD.MOV.U32 R148, RZ, RZ, R9 ;  /* 0x000000ffff947224 */ /* 0x001fc600078e0009 */
[----:B------:R0:W-:Y:S01]  /*8610*/  STS.U16 [R3+UR9+0x11000], R146 ;  /* 0x0110009203007988 */ /* 0x0001e20008000409 */
[----:B----4-:R-:W-:-:S03]  /*8620*/  IMAD.MOV.U32 R149, RZ, RZ, R10 ;  /* 0x000000ffff957224 */ /* 0x010fc600078e000a */
[----:B---3--:R-:W-:Y:S01]  /*8630*/  STS.U16 [R3+UR9+0x11800], R141 ;  /* 0x0118008d03007988 */ /* 0x008fe20008000409 */
[----:B------:R-:W-:-:S03]  /*8640*/  @!P4 IMAD.MOV R148, RZ, RZ, -R148 ;  /* 0x000000ffff94c224 */ /* 0x000fc600078e0a94 */
[----:B------:R3:W-:Y:S01]  /*8650*/  STS.U16 [R3+UR9+0x11c00], R143 ;  /* 0x011c008f03007988 */ /* 0x0007e20008000409 */
[----:B------:R-:W-:Y:S01]  /*8660*/  @!P6 IMAD.MOV R149, RZ, RZ, -R149 ;  /* 0x000000ffff95e224 */ /* 0x000fe200078e0a95 */
[----:B------:R-:W-:Y:S02]  /*8670*/  ISETP.GE.AND P6, PT, R51, RZ, PT ;  /* 0x000000ff3300720c */ /* 0x000fe40003fc6270 */
[----:B------:R-:W-:Y:S01]  /*8680*/  ISETP.GE.AND P4, PT, R80, RZ, PT ;  /* 0x000000ff5000720c */ /* 0x000fe20003f86270 */
[----:B0-----:R-:W-:Y:S01]  /*8690*/  IMAD.MOV.U32 R146, RZ, RZ, R6 ;  /* 0x000000ffff927224 */ /* 0x001fe200078e0006 */
[----:B------:R-:W-:Y:S03]  /*86a0*/  STL [R1+0x794], R3 ;  /* 0x0007940301007387 */ /* 0x000fe60000100800 */
[----:B------:R-:W-:Y:S01]  /*86b0*/  @!P3 IMAD.MOV R146, RZ, RZ, -R146 ;  /* 0x000000ffff92b224 */ /* 0x000fe200078e0a92 */
[----:B------:R0:W-:Y:S01]  /*86c0*/  STL.64 [R1+0x770], R148 ;  /* 0x0007709401007387 */ /* 0x0001e20000100a00 */
[----:B---3--:R-:W-:Y:S01]  /*86d0*/  IMAD.MOV.U32 R143, RZ, RZ, R22 ;  /* 0x000000ffff8f7224 */ /* 0x008fe200078e0016 */
[----:B------:R-:W-:-:S02]  /*86e0*/  PRMT R152, RZ, 0x7610, R152 ;  /* 0x00007610ff987816 */ /* 0x000fc40000000098 */
[----:B------:R-:W3:Y:S01]  /*86f0*/  LDL.LU R51, [R1+0x82c] ;  /* 0x00082c0001337983 */ /* 0x000ee20000300800 */
[----:B------:R-:W-:-:S03]  /*8700*/  PRMT R151, RZ, 0x7610, R151 ;  /* 0x00007610ff977816 */ /* 0x000fc60000000097 */
[----:B------:R-:W4:Y:S01]  /*8710*/  LDL.LU R80, [R1+0x828] ;  /* 0x0008280001507983 */ /* 0x000f220000300800 */
[----:B------:R-:W-:Y:S02]  /*8720*/  PRMT R150, RZ, 0x7610, R150 ;  /* 0x00007610ff967816 */ /* 0x000fe40000000096 */
[----:B------:R-:W-:Y:S02]  /*8730*/  PRMT R141, RZ, 0x7610, R141 ;  /* 0x00007610ff8d7816 */ /* 0x000fe4000000008d */
[----:B0-----:R-:W-:Y:S02]  /*8740*/  PRMT R149, RZ, 0x7610, R149 ;  /* 0x00007610ff957816 */ /* 0x001fe40000000095 */
[----:B------:R-:W-:Y:S01]  /*8750*/  PRMT R148, RZ, 0x7610, R148 ;  /* 0x00007610ff947816 */ /* 0x000fe20000000094 */
[----:B--2---:R0:W-:Y:S04]  /*8760*/  STS.U16 [R3+UR9+0x11400], R145 ;  /* 0x0114009103007988 */ /* 0x0041e80008000409 */
[----:B------:R-:W-:Y:S04]  /*8770*/  STS.U16 [R89+UR9+0x10d00], R159 ;  /* 0x010d009f59007988 */ /* 0x000fe80008000409 */
[----:B------:R2:W-:Y:S01]  /*8780*/  STS.U16 [R89+UR9+0x11100], R147 ;  /* 0x0111009359007988 */ /* 0x0005e20008000409 */
[----:B0-----:R-:W-:-:S02]  /*8790*/  IMAD.MOV.U32 R145, RZ, RZ, R19 ;  /* 0x000000ffff917224 */ /* 0x001fc400078e0013 */
[----:B--2---:R-:W-:Y:S01]  /*87a0*/  IMAD.MOV.U32 R147, RZ, RZ, R7 ;  /* 0x000000ffff937224 */ /* 0x004fe200078e0007 */
[----:B------:R-:W-:Y:S03]  /*87b0*/  STS.U16 [R89+UR9+0x11500], R158 ;  /* 0x0115009e59007988 */ /* 0x000fe60008000409 */
[----:B------:R-:W-:Y:S01]  /*87c0*/  @!P5 IMAD.MOV R147, RZ, RZ, -R147 ;  /* 0x000000ffff93d224 */ /* 0x000fe200078e0a93 */
[----:B------:R-:W-:Y:S01]  /*87d0*/  ISETP.GE.AND P5, PT, R81, RZ, PT ;  /* 0x000000ff5100720c */ /* 0x000fe20003fa6270 */
[----:B------:R0:W-:Y:S01]  /*87e0*/  STS.U16 [R89+UR9+0x11900], R144 ;  /* 0x0119009059007988 */ /* 0x0001e20008000409 */
[----:B------:R-:W-:Y:S02]  /*87f0*/  @!P6 IMAD.MOV R145, RZ, RZ, -R145 ;  /* 0x000000ffff91e224 */ /* 0x000fe400078e0a91 */
[----:B0-----:R-:W-:Y:S01]  /*8800*/  IMAD.MOV.U32 R144, RZ, RZ, R28 ;  /* 0x000000ffff907224 */ /* 0x001fe200078e001c */
[----:B------:R-:W-:Y:S03]  /*8810*/  STL.64 [R1+0x778], R146 ;  /* 0x0007789201007387 */ /* 0x000fe60000100a00 */
[----:B------:R-:W-:Y:S01]  /*8820*/  @!P4 IMAD.MOV R144, RZ, RZ, -R144 ;  /* 0x000000ffff90c224 */ /* 0x000fe200078e0a90 */
[----:B------:R-:W-:Y:S01]  /*8830*/  ISETP.GE.AND P4, PT, R82, RZ, PT ;  /* 0x000000ff5200720c */ /* 0x000fe20003f86270 */
[----:B------:R-:W2:Y:S03]  /*8840*/  LDL.LU R81, [R1+0x824] ;  /* 0x0008240001517983 */ /* 0x000ea60000300800 */
[----:B------:R-:W-:Y:S01]  /*8850*/  @!P5 IMAD.MOV R143, RZ, RZ, -R143 ;  /* 0x000000ffff8fd224 */ /* 0x000fe200078e0a8f */
[----:B------:R-:W-:Y:S01]  /*8860*/  ISETP.GE.AND P5, PT, R83, RZ, PT ;  /* 0x000000ff5300720c */ /* 0x000fe20003fa6270 */
[----:B------:R-:W-:Y:S04]  /*8870*/  STS.U16 [R89+UR9+0x11d00], R140 ;  /* 0x011d008c59007988 */ /* 0x000fe80008000409 */
[----:B------:R0:W-:Y:S04]  /*8880*/  STS.U16 [R89+UR9+0x10500], R142 ;  /* 0x0105008e59007988 */ /* 0x0001e80008000409 */
[----:B------:R-:W-:Y:S04]  /*8890*/  STL.64 [R1+0x780], R144 ;  /* 0x0007809001007387 */ /* 0x000fe80000100a00 */
[----:B------:R-:W2:Y:S01]  /*88a0*/  LDL.LU R82, [R1+0x820] ;  /* 0x0008200001527983 */ /* 0x000ea20000300800 */
[----:B0-----:R-:W-:-:S03]  /*88b0*/  PRMT R142, RZ, 0x7610, R142 ;  /* 0x00007610ff8e7816 */ /* 0x001fc6000000008e */
[----:B------:R-:W2:Y:S04]  /*88c0*/  LDL.LU R83, [R1+0x81c] ;  /* 0x00081c0001537983 */ /* 0x000ea80000300800 */
[----:B------:R-:W-:Y:S04]  /*88d0*/  STL.S16 [R1+0x228], R152 ;  /* 0x0002289801007387 */ /* 0x000fe80000100600 */
[----:B------:R-:W-:Y:S04]  /*88e0*/  STL.S16 [R1+0x224], R151 ;  /* 0x0002249701007387 */ /* 0x000fe80000100600 */
[----:B------:R-:W-:Y:S04]  /*88f0*/  STL.S16 [R1+0x220], R150 ;  /* 0x0002209601007387 */ /* 0x000fe80000100600 */
[----:B------:R0:W-:Y:S04]  /*8900*/  STL.S16 [R1+0x21c], R142 ;  /* 0x00021c8e01007387 */ /* 0x0001e80000100600 */
[----:B------:R-:W-:Y:S01]  /*8910*/  STL.S16 [R1+0x218], R149 ;  /* 0x0002189501007387 */ /* 0x000fe20000100600 */
[----:B------:R-:W-:-:S03]  /*8920*/  PRMT R147, RZ, 0x7610, R147 ;  /* 0x00007610ff937816 */ /* 0x000fc60000000093 */
[----:B------:R1:W-:Y:S01]  /*8930*/  STL.S16 [R1+0x164], R141 ;  /* 0x0001648d01007387 */ /* 0x0003e20000100600 */
[----:B0-----:R-:W-:-:S04]  /*8940*/  IMAD.MOV.U32 R142, RZ, RZ, R104 ;  /* 0x000000ffff8e7224 */ /* 0x001fc800078e0068 */
[----:B------:R-:W-:Y:S02]  /*8950*/  @!P4 IMAD.MOV R142, RZ, RZ, -R142 ;  /* 0x000000ffff8ec224 */ /* 0x000fe400078e0a8e */
[----:B-1----:R-:W-:Y:S01]  /*8960*/  IMAD.MOV.U32 R141, RZ, RZ, R107 ;  /* 0x000000ffff8d7224 */ /* 0x002fe200078e006b */
[----:B------:R-:W-:Y:S01]  /*8970*/  STL.S16 [R1+0x140], R148 ;  /* 0x0001409401007387 */ /* 0x000fe20000100600 */
[----:B------:R-:W-:Y:S02]  /*8980*/  ISETP.GE.AND P4, PT, R85, RZ, PT ;  /* 0x000000ff5500720c */ /* 0x000fe40003f86270 */
[----:B------:R-:W-:Y:S01]  /*8990*/  @!P5 IMAD.MOV R141, RZ, RZ, -R141 ;  /* 0x000000ffff8dd224 */ /* 0x000fe200078e0a8d */
[----:B------:R0:W-:Y:S01]  /*89a0*/  STL.64 [R1+0x788], R142 ;  /* 0x0007888e01007387 */ /* 0x0001e20000100a00 */
[----:B------:R-:W-:Y:S02]  /*89b0*/  PRMT R146, RZ, 0x7610, R146 ;  /* 0x00007610ff927816 */ /* 0x000fe40000000092 */
[----:B------:R-:W-:Y:S01]  /*89c0*/  PRMT R145, RZ, 0x7610, R145 ;  /* 0x00007610ff917816 */ /* 0x000fe20000000091 */
[----:B------:R-:W-:Y:S01]  /*89d0*/  STL.S16 [R1+0x124], R147 ;  /* 0x0001249301007387 */ /* 0x000fe20000100600 */
[----:B------:R-:W-:-:S02]  /*89e0*/  PRMT R144, RZ, 0x7610, R144 ;  /* 0x00007610ff907816 */ /* 0x000fc40000000090 */
[----:B------:R-:W-:Y:S01]  /*89f0*/  ISETP.GE.AND P5, PT, R163, RZ, PT ;  /* 0x000000ffa300720c */ /* 0x000fe20003fa6270 */
[----:B------:R-:W2:Y:S01]  /*8a00*/  LDL.LU R85, [R1+0x818] ;  /* 0x0008180001557983 */ /* 0x000ea20000300800 */
[----:B------:R-:W-:-:S03]  /*8a10*/  PRMT R140, RZ, 0x7610, R140 ;  /* 0x00007610ff8c7816 */ /* 0x000fc6000000008c */
[----:B------:R-:W-:Y:S04]  /*8a20*/  STL [R1+0x798], R141 ;  /* 0x0007988d01007387 */ /* 0x000fe80000100800 */
[----:B------:R-:W2:Y:S04]  /*8a30*/  LDL.LU R163, [R1+0x814] ;  /* 0x0008140001a37983 */ /* 0x000ea80000300800 */
[----:B------:R-:W-:Y:S04]  /*8a40*/  STL.S16 [R1+0x120], R146 ;  /* 0x0001209201007387 */ /* 0x000fe80000100600 */
[----:B------:R-:W-:Y:S01]  /*8a50*/  STL.S16 [R1+0x104], R145 ;  /* 0x0001049101007387 */ /* 0x000fe20000100600 */
[----:B0-----:R-:W-:-:S03]  /*8a60*/  PRMT R143, RZ, 0x7610, R143 ;  /* 0x00007610ff8f7816 */ /* 0x001fc6000000008f */
[----:B------:R-:W-:Y:S01]  /*8a70*/  STL.S16 [R1+0x100], R144 ;  /* 0x0001009001007387 */ /* 0x000fe20000100600 */
[----:B------:R-:W-:-:S03]  /*8a80*/  PRMT R142, RZ, 0x7610, R142 ;  /* 0x00007610ff8e7816 */ /* 0x000fc6000000008e */
[----:B------:R0:W-:Y:S01]  /*8a90*/  STL.S16 [R1+0xe4], R140 ;  /* 0x0000e48c01007387 */ /* 0x0001e20000100600 */
[----:B------:R-:W-:Y:S02]  /*8aa0*/  PRMT R107, RZ, 0x7610, R107 ;  /* 0x00007610ff6b7816 */ /* 0x000fe4000000006b */
[----:B------:R-:W-:Y:S01]  /*8ab0*/  PRMT R104, RZ, 0x7610, R104 ;  /* 0x00007610ff687816 */ /* 0x000fe20000000068 */
[----:B------:R-:W-:Y:S01]  /*8ac0*/  STL.S16 [R1+0xe0], R143 ;  /* 0x0000e08f01007387 */ /* 0x000fe20000100600 */
[----:B0-----:R-:W-:-:S03]  /*8ad0*/  IMAD.MOV.U32 R140, RZ, RZ, R110 ;  /* 0x000000ffff8c7224 */ /* 0x001fc600078e006e */
[----:B------:R-:W-:Y:S01]  /*8ae0*/  STL.S16 [R1+0xc4], R142 ;  /* 0x0000c48e01007387 */ /* 0x000fe20000100600 */
[----:B------:R-:W-:-:S03]  /*8af0*/  @!P4 IMAD.MOV R140, RZ, RZ, -R140 ;  /* 0x000000ffff8cc224 */ /* 0x000fc600078e0a8c */
[----:B------:R0:W-:Y:S01]  /*8b00*/  STL.S16 [R1+0xc0], R107 ;  /* 0x0000c06b01007387 */ /* 0x0001e20000100600 */
[----:B------:R-:W-:-:S03]  /*8b10*/  ISETP.GE.AND P4, PT, R162, RZ, PT ;  /* 0x000000ffa200720c */ /* 0x000fc60003f86270 */
[----:B------:R-:W-:Y:S04]  /*8b20*/  STL [R1+0x79c], R140 ;  /* 0x00079c8c01007387 */ /* 0x000fe80000100800 */
[----:B------:R1:W-:Y:S04]  /*8b30*/  STL.S16 [R1+0xa4], R104 ;  /* 0x0000a46801007387 */ /* 0x0003e80000100600 */
[----:B------:R-:W2:Y:S01]  /*8b40*/  LDL.LU R162, [R1+0x810] ;  /* 0x0008100001a27983 */ /* 0x000ea20000300800 */
[----:B------:R-:W-:-:S04]  /*8b50*/  IMAD.MOV.U32 R110, RZ, RZ, R109 ;  /* 0x000000ffff6e7224 */ /* 0x000fc800078e006d */
[----:B------:R-:W-:Y:S01]  /*8b60*/  @!P5 IMAD.MOV R110, RZ, RZ, -R110 ;  /* 0x000000ffff6ed224 */ /* 0x000fe200078e0a6e */
[----:B------:R-:W-:Y:S01]  /*8b70*/  ISETP.GE.AND P5, PT, R161, RZ, PT ;  /* 0x000000ffa100720c */ /* 0x000fe20003fa6270 */
[----:B------:R-:W-:Y:S01]  /*8b80*/  @!P4 IMAD.MOV R113, RZ, RZ, -R113 ;  /* 0x000000ffff71c224 */ /* 0x000fe200078e0a71 */
[----:B------:R-:W-:Y:S02]  /*8b90*/  PRMT R34, RZ, 0x7610, R34 ;  /* 0x00007610ff227816 */ /* 0x000fe40000000022 */
[----:B------:R-:W-:Y:S02]  /*8ba0*/  PRMT R33, RZ, 0x7610, R33 ;  /* 0x00007610ff217816 */ /* 0x000fe40000000021 */
[----:B------:R-:W-:Y:S01]  /*8bb0*/  ISETP.GE.AND P4, PT, R160, RZ, PT ;  /* 0x000000ffa000720c */ /* 0x000fe20003f86270 */
[----:B------:R-:W-:Y:S01]  /*8bc0*/  STL [R1+0x7a0], R110 ;  /* 0x0007a06e01007387 */ /* 0x000fe20000100800 */
[----:B------:R-:W-:Y:S02]  /*8bd0*/  PRMT R31, RZ, 0x7610, R31 ;  /* 0x00007610ff1f7816 */ /* 0x000fe4000000001f */
[----:B------:R-:W-:Y:S01]  /*8be0*/  PRMT R30, RZ, 0x7610, R30 ;  /* 0x00007610ff1e7816 */ /* 0x000fe2000000001e */
[----:B------:R-:W2:Y:S02]  /*8bf0*/  LDL.LU R161, [R1+0x80c] ;  /* 0x00080c0001a17983 */ /* 0x000ea40000300800 */
[----:B------:R-:W-:Y:S01]  /*8c00*/  @!P5 IMAD.MOV R123, RZ, RZ, -R123 ;  /* 0x000000ffff7bd224 */ /* 0x000fe200078e0a7b */
[----:B------:R-:W-:Y:S01]  /*8c10*/  ISETP.GE.AND P5, PT, R40, RZ, PT ;  /* 0x000000ff2800720c */ /* 0x000fe20003fa6270 */
[----:B------:R-:W-:Y:S01]  /*8c20*/  STL.S16 [R1+0xa0], R34 ;  /* 0x0000a02201007387 */ /* 0x000fe20000100600 */
[----:B------:R-:W-:-:S02]  /*8c30*/  PRMT R28, RZ, 0x7610, R28 ;  /* 0x00007610ff1c7816 */ /* 0x000fc4000000001c */
[----:B------:R-:W-:Y:S01]  /*8c40*/  PRMT R27, RZ, 0x7610, R27 ;  /* 0x00007610ff1b7816 */ /* 0x000fe2000000001b */
[----:B------:R-:W-:Y:S01]  /*8c50*/  STL.S16 [R1+0x84], R33 ;  /* 0x0000842101007387 */ /* 0x000fe20000100600 */
[----:B------:R-:W-:Y:S02]  /*8c60*/  PRMT R25, RZ, 0x7610, R25 ;  /* 0x00007610ff197816 */ /* 0x000fe40000000019 */
[----:B------:R-:W-:Y:S01]  /*8c70*/  PRMT R24, RZ, 0x7610, R24 ;  /* 0x00007610ff187816 */ /* 0x000fe20000000018 */
[----:B------:R-:W-:Y:S01]  /*8c80*/  STL.S16 [R1+0x80], R31 ;  /* 0x0000801f01007387 */ /* 0x000fe20000100600 */
[----:B------:R-:W-:-:S03]  /*8c90*/  PRMT R22, RZ, 0x7610, R22 ;  /* 0x00007610ff167816 */ /* 0x000fc60000000016 */
[----:B------:R-:W-:Y:S01]  /*8ca0*/  STL.S16 [R1+0x64], R30 ;  /* 0x0000641e01007387 */ /* 0x000fe20000100600 */
[----:B------:R-:W-:-:S03]  /*8cb0*/  PRMT R21, RZ, 0x7610, R21 ;  /* 0x00007610ff157816 */ /* 0x000fc60000000015 */
[----:B------:R-:W-:Y:S01]  /*8cc0*/  STL.S16 [R1+0x60], R28 ;  /* 0x0000601c01007387 */ /* 0x000fe20000100600 */
[----:B------:R-:W-:-:S03]  /*8cd0*/  IMAD.MOV.U32 R109, RZ, RZ, R37 ;  /* 0x000000ffff6d7224 */ /* 0x000fc600078e0025 */
[----:B------:R-:W-:Y:S01]  /*8ce0*/  STL.S16 [R1+0x44], R27 ;  /* 0x0000441b01007387 */ /* 0x000fe20000100600 */
[----:B------:R-:W-:-:S03]  /*8cf0*/  PRMT R19, RZ, 0x7610, R19 ;  /* 0x00007610ff137816 */ /* 0x000fc60000000013 */
[----:B------:R-:W-:Y:S01]  /*8d00*/  STL.S16 [R1+0x40], R25 ;  /* 0x0000401901007387 */ /* 0x000fe20000100600 */
[----:B------:R-:W-:-:S03]  /*8d10*/  @!P4 IMAD.MOV R122, RZ, RZ, -R122 ;  /* 0x000000ffff7ac224 */ /* 0x000fc600078e0a7a */
[----:B------:R-:W-:Y:S01]  /*8d20*/  STL [R1+0x7a4], R113 ;  /* 0x0007a47101007387 */ /* 0x000fe20000100800 */
[----:B------:R-:W-:-:S03]  /*8d30*/  PRMT R18, RZ, 0x7610, R18 ;  /* 0x00007610ff127816 */ /* 0x000fc60000000012 */
[----:B------:R-:W-:Y:S01]  /*8d40*/  STL.S16 [R1+0x24], R24 ;  /* 0x0000241801007387 */ /* 0x000fe20000100600 */
[----:B------:R-:W-:-:S03]  /*8d50*/  @!P5 IMAD.MOV R109, RZ, RZ, -R109 ;  /* 0x000000ffff6dd224 */ /* 0x000fc600078e0a6d */
[----:B------:R-:W2:Y:S01]  /*8d60*/  LDL.LU R160, [R1+0x808] ;  /* 0x0008080001a07983 */ /* 0x000ea20000300800 */
[----:B------:R-:W-:-:S03]  /*8d70*/  PRMT R15, RZ, 0x7610, R15 ;  /* 0x00007610ff0f7816 */ /* 0x000fc6000000000f */
[----:B------:R-:W-:Y:S01]  /*8d80*/  STL [R1+0x7a8], R123 ;  /* 0x0007a87b01007387 */ /* 0x000fe20000100800 */
[----:B------:R-:W-:-:S03]  /*8d90*/  PRMT R13, RZ, 0x7610, R13 ;  /* 0x00007610ff0d7816 */ /* 0x000fc6000000000d */
[----:B------:R-:W-:Y:S01]  /*8da0*/  STL.S16 [R1+0x20], R22 ;  /* 0x0000201601007387 */ /* 0x000fe20000100600 */
[----:B------:R-:W-:-:S03]  /*8db0*/  PRMT R10, RZ, 0x7610, R10 ;  /* 0x00007610ff0a7816 */ /* 0x000fc6000000000a */
[----:B------:R-:W-:Y:S01]  /*8dc0*/  STL.S16 [R1+0x4], R21 ;  /* 0x0000041501007387 */ /* 0x000fe20000100600 */
[----:B------:R-:W-:-:S03]  /*8dd0*/  PRMT R9, RZ, 0x7610, R9 ;  /* 0x00007610ff097816 */ /* 0x000fc60000000009 */
[----:B------:R-:W-:Y:S01]  /*8de0*/  STL.S16 [R1], R19 ;  /* 0x0000001301007387 */ /* 0x000fe20000100600 */
[----:B------:R-:W-:-:S03]  /*8df0*/  PRMT R7, RZ, 0x7610, R7 ;  /* 0x00007610ff077816 */ /* 0x000fc60000000007 */
[----:B------:R-:W-:Y:S01]  /*8e00*/  STL [R1+0x7ac], R122 ;  /* 0x0007ac7a01007387 */ /* 0x000fe20000100800 */
[----:B------:R-:W-:-:S03]  /*8e10*/  PRMT R4, RZ, 0x7610, R4 ;  /* 0x00007610ff047816 */ /* 0x000fc60000000004 */
[----:B------:R-:W-:Y:S01]  /*8e20*/  STL.S16 [R1+0x284], R18 ;  /* 0x0002841201007387 */ /* 0x000fe20000100600 */
[----:B------:R-:W-:-:S03]  /*8e30*/  ISETP.GE.AND P4, PT, R165, RZ, PT ;  /* 0x000000ffa500720c */ /* 0x000fc60003f86270 */
[----:B------:R-:W-:Y:S01]  /*8e40*/  STL [R1+0x7b8], R109 ;  /* 0x0007b86d01007387 */ /* 0x000fe20000100800 */
[----:B---3--:R-:W-:-:S03]  /*8e50*/  ISETP.NE.AND P3, PT, R51, RZ, PT ;  /* 0x000000ff3300720c */ /* 0x008fc60003f65270 */
[----:B------:R3:W-:Y:S01]  /*8e60*/  STL.S16 [R1+0x260], R15 ;  /* 0x0002600f01007387 */ /* 0x0007e20000100600 */
[----:B------:R-:W-:-:S03]  /*8e70*/  LOP3.LUT R89, RZ, R51, RZ, 0x33, !PT ;  /* 0x00000033ff597212 */ /* 0x000fc600078e33ff */
[----:B------:R-:W-:Y:S04]  /*8e80*/  STL.S16 [R1+0x298], R13 ;  /* 0x0002980d01007387 */ /* 0x000fe80000100600 */
[----:B------:R-:W-:Y:S01]  /*8e90*/  STL.S16 [R1+0x294], R10 ;  /* 0x0002940a01007387 */ /* 0x000fe20000100600 */
[----:B------:R-:W-:-:S03]  /*8ea0*/  ISETP.GE.AND P5, PT, R164, RZ, PT ;  /* 0x000000ffa400720c */ /* 0x000fc60003fa6270 */
[----:B------:R-:W-:Y:S04]  /*8eb0*/  STL.S16 [R1+0x290], R9 ;  /* 0x0002900901007387 */ /* 0x000fe80000100600 */
[----:B------:R-:W-:Y:S04]  /*8ec0*/  STL.S16 [R1+0x28c], R7 ;  /* 0x00028c0701007387 */ /* 0x000fe80000100600 */
[----:B------:R2:W-:Y:S01]  /*8ed0*/  STL.S16 [R1+0x288], R4 ;  /* 0x0002880401007387 */ /* 0x0005e20000100600 */
[----:B0-----:R-:W-:Y:S01]  /*8ee0*/  IMAD.MOV.U32 R107, RZ, RZ, R39 ;  /* 0x000000ffff6b7224 */ /* 0x001fe200078e0027 */
[----:B------:R-:W-:Y:S01]  /*8ef0*/  PRMT R6, RZ, 0x7610, R6 ;  /* 0x00007610ff067816 */ /* 0x000fe20000000006 */
[----:B-1----:R-:W-:Y:S01]  /*8f00*/  IMAD.MOV.U32 R104, RZ, RZ, R36 ;  /* 0x000000ffff687224 */ /* 0x002fe200078e0024 */
[C---:B------:R-:W-:Y:S01]  /*8f10*/  SEL R37, R89.reuse, R106, !P3 ;  /* 0x0000006a59257207 */ /* 0x040fe20005800000 */
[----:B------:R-:W-:Y:S01]  /*8f20*/  @!P4 IMAD.MOV R107, RZ, RZ, -R107 ;  /* 0x000000ffff6bc224 */ /* 0x000fe200078e0a6b */
[C---:B----4-:R-:W-:Y:S01]  /*8f30*/  SEL R80, R89.reuse, R80, !P3 ;  /* 0x0000005059507207 */ /* 0x050fe20005800000 */
[----:B------:R-:W-:Y:S01]  /*8f40*/  STL.S16 [R1+0x25c], R6 ;  /* 0x00025c0601007387 */ /* 0x000fe20000100600 */
[----:B------:R-:W-:Y:S01]  /*8f50*/  @!P5 IMAD.MOV R104, RZ, RZ, -R104 ;  /* 0x000000ffff68d224 */ /* 0x000fe200078e0a68 */
[----:B------:R-:W-:-:S02]  /*8f60*/  SEL R90, R89, R90, !P3 ;  /* 0x0000005a595a7207 */ /* 0x000fc40005800000 */
[----:B------:R0:W-:Y:S01]  /*8f70*/  STL [R1+0x7e8], R107 ;  /* 0x0007e86b01007387 */ /* 0x0001e20000100800 */
[C---:B------:R-:W-:Y:S01]  /*8f80*/  SEL R79, R89.reuse, R79, !P3 ;  /* 0x0000004f594f7207 */ /* 0x040fe20005800000 */
[----:B------:R-:W-:Y:S01]  /*8f90*/  IMAD R80, R80, UR4, RZ ;  /* 0x0000000450507c24 */ /* 0x000fe2000f8e02ff */
[C---:B------:R-:W-:Y:S02]  /*8fa0*/  SEL R78, R89.reuse, R78, !P3 ;  /* 0x0000004e594e7207 */ /* 0x040fe40005800000 */
[C---:B------:R-:W-:Y:S02]  /*8fb0*/  SEL R91, R89.reuse, R91, !P3 ;  /* 0x0000005b595b7207 */ /* 0x040fe40005800000 */
[C---:B---3--:R-:W-:Y:S01]  /*8fc0*/  SEL R15, R89.reuse, R26, !P3 ;  /* 0x0000001a590f7207 */ /* 0x048fe20005800000 */
[----:B------:R-:W-:Y:S01]  /*8fd0*/  IMAD R26, R90, UR4, RZ ;  /* 0x000000045a1a7c24 */ /* 0x000fe2000f8e02ff */
[----:B------:R-:W-:Y:S01]  /*8fe0*/  SEL R77, R89, R77, !P3 ;  /* 0x0000004d594d7207 */ /* 0x000fe20005800000 */
[----:B------:R-:W-:Y:S01]  /*8ff0*/  IMAD R79, R79, UR4, RZ ;  /* 0x000000044f4f7c24 */ /* 0x000fe2000f8e02ff */
[----:B------:R-:W-:Y:S01]  /*9000*/  STL [R1+0x7f8], R104 ;  /* 0x0007f86801007387 */ /* 0x000fe20000100800 */
[C---:B------:R-:W-:Y:S01]  /*9010*/  SEL R76, R89.reuse, R76, !P3 ;  /* 0x0000004c594c7207 */ /* 0x040fe20005800000 */
[----:B------:R-:W-:Y:S01]  /*9020*/  IMAD R78, R78, UR4, RZ ;  /* 0x000000044e4e7c24 */ /* 0x000fe2000f8e02ff */
[----:B------:R-:W-:Y:S01]  /*9030*/  SEL R28, R89, R11, !P3 ;  /* 0x0000000b591c7207 */ /* 0x000fe20005800000 */
[----:B------:R-:W-:Y:S01]  /*9040*/  IMAD R11, R91, UR4, RZ ;  /* 0x000000045b0b7c24 */ /* 0x000fe2000f8e02ff */
[----:B------:R-:W-:Y:S01]  /*9050*/  SEL R75, R89, R75, !P3 ;  /* 0x0000004b594b7207 */ /* 0x000fe20005800000 */
[----:B------:R-:W-:Y:S01]  /*9060*/  IMAD R77, R77, UR4, RZ ;  /* 0x000000044d4d7c24 */ /* 0x000fe2000f8e02ff */
[C---:B------:R-:W-:Y:S01]  /*9070*/  SEL R95, R89.reuse, R95, !P3 ;  /* 0x0000005f595f7207 */ /* 0x040fe20005800000 */
[----:B------:R-:W-:Y:S01]  /*9080*/  IMAD R76, R76, UR4, RZ ;  /* 0x000000044c4c7c24 */ /* 0x000fe2000f8e02ff */
[----:B------:R-:W-:-:S02]  /*9090*/  SEL R22, R89, R94, !P3 ;  /* 0x0000005e59167207 */ /* 0x000fc40005800000 */
[----:B------:R-:W-:Y:S01]  /*90a0*/  SEL R74, R89, R74, !P3 ;  /* 0x0000004a594a7207 */ /* 0x000fe20005800000 */
[----:B------:R-:W-:Y:S01]  /*90b0*/  IMAD R75, R75, UR4, RZ ;  /* 0x000000044b4b7c24 */ /* 0x000fe2000f8e02ff */
[----:B------:R-:W-:Y:S01]  /*90c0*/  SEL R19, R89, R20, !P3 ;  /* 0x0000001459137207 */ /* 0x000fe20005800000 */
[----:B------:R-:W-:Y:S01]  /*90d0*/  IMAD R20, R95, UR4, RZ ;  /* 0x000000045f147c24 */ /* 0x000fe2000f8e02ff */
[----:B------:R-:W-:Y:S01]  /*90e0*/  SEL R84, R89, R84, !P3 ;  /* 0x0000005459547207 */ /* 0x000fe20005800000 */
[----:B------:R-:W-:-:S04]  /*90f0*/  IMAD R74, R74, UR4, RZ ;  /* 0x000000044a4a7c24 */ /* 0x000fc8000f8e02ff */
[----:B------:R-:W-:Y:S01]  /*9100*/  IMAD R84, R84, UR4, RZ ;  /* 0x0000000454547c24 */ /* 0x000fe2000f8e02ff */
[----:B--2---:R-:W-:-:S05]  /*9110*/  SEL R81, R89, R81, !P3 ;  /* 0x0000005159517207 */ /* 0x004fca0005800000 */
[----:B------:R-:W-:Y:S01]  /*9120*/  IMAD R81, R81, UR4, RZ ;  /* 0x0000000451517c24 */ /* 0x000fe2000f8e02ff */
[C---:B------:R-:W-:Y:S02]  /*9130*/  SEL R82, R89.reuse, R82, !P3 ;  /* 0x0000005259527207 */ /* 0x040fe40005800000 */
[----:B------:R-:W-:-:S03]  /*9140*/  SEL R83, R89, R83, !P3 ;  /* 0x0000005359537207 */ /* 0x000fc60005800000 */
[----:B------:R-:W-:Y:S02]  /*9150*/  IMAD R82, R82, UR4, RZ ;  /* 0x0000000452527c24 */ /* 0x000fe4000f8e02ff */
[----:B------:R-:W-:Y:S01]  /*9160*/  IMAD R83, R83, UR4, RZ ;  /* 0x0000000453537c24 */ /* 0x000fe2000f8e02ff */
[----:B------:R-:W-:-:S05]  /*9170*/  SEL R4, R89, R85, !P3 ;  /* 0x0000005559047207 */ /* 0x000fca0005800000 */
[----:B------:R-:W-:Y:S02]  /*9180*/  IMAD R4, R4, UR4, RZ ;  /* 0x0000000404047c24 */ /* 0x000fe4000f8e02ff */
[----:B------:R-:W-:Y:S01]  /*9190*/  IMAD.MOV.U32 R85, RZ, RZ, R79 ;  /* 0x000000ffff557224 */ /* 0x000fe200078e004f */
[C---:B------:R-:W-:Y:S02]  /*91a0*/  SEL R25, R89.reuse, R92, !P3 ;  /* 0x0000005c59197207 */ /* 0x040fe40005800000 */
[----:B------:R-:W-:Y:S02]  /*91b0*/  SEL R24, R89, R93, !P3 ;  /* 0x0000005d59187207 */ /* 0x000fe40005800000 */
[CC--:B------:R-:W-:Y:S02]  /*91c0*/  LEA R106, P4, R4.reuse, R162.reuse, 0x1 ;  /* 0x000000a2046a7211 */ /* 0x0c0fe400078808ff */
[----:B------:R-:W-:Y:S02]  /*91d0*/  LEA R144, P5, R83, R162, 0x1 ;  /* 0x000000a253907211 */ /* 0x000fe400078a08ff */
[----:B0-----:R-:W-:-:S02]  /*91e0*/  LEA.HI.X.SX32 R107, R4, R163, 0x1, P4 ;  /* 0x000000a3046b7211 */ /* 0x001fc400020f0eff */
[CC--:B------:R-:W-:Y:S02]  /*91f0*/  LEA R142, P4, R82.reuse, R162.reuse, 0x1 ;  /* 0x000000a2528e7211 */ /* 0x0c0fe400078808ff */
[-C--:B------:R-:W-:Y:S02]  /*9200*/  LEA.HI.X.SX32 R145, R83, R163.reuse, 0x1, P5 ;  /* 0x000000a353917211 */ /* 0x080fe400028f0eff */
[CC--:B------:R-:W-:Y:S02]  /*9210*/  LEA R4, P5, R81.reuse, R162.reuse, 0x1 ;  /* 0x000000a251047211 */ /* 0x0c0fe400078a08ff */
[-C--:B------:R-:W-:Y:S02]  /*9220*/  LEA.HI.X.SX32 R143, R82, R163.reuse, 0x1, P4 ;  /* 0x000000a3528f7211 */ /* 0x080fe400020f0eff */
[----:B------:R-:W-:Y:S01]  /*9230*/  LEA R90, P4, R80, R162, 0x1 ;  /* 0x000000a2505a7211 */ /* 0x000fe200078808ff */
[----:B------:R-:W-:Y:S01]  /*9240*/  IMAD.MOV.U32 R83, RZ, RZ, R5 ;  /* 0x000000ffff537224 */ /* 0x000fe200078e0005 */
[----:B------:R-:W-:Y:S01]  /*9250*/  STL.64 [R1+0x178], R106 ;  /* 0x0001786a01007387 */ /* 0x000fe20000100a00 */
[----:B------:R-:W-:-:S02]  /*9260*/  LEA.HI.X.SX32 R83, R81, R163, 0x1, P5 ;  /* 0x000000a351537211 */ /* 0x000fc400028f0eff */
[----:B------:R-:W-:Y:S01]  /*9270*/  LEA.HI.X.SX32 R91, R80, R163, 0x1, P4 ;  /* 0x000000a3505b7211 */ /* 0x000fe200020f0eff */
[----:B------:R0:W-:Y:S01]  /*9280*/  STL.64 [R1+0x170], R144 ;  /* 0x0001709001007387 */ /* 0x0001e20000100a00 */
[----:B------:R-:W-:-:S03]  /*9290*/  LEA R94, P4, R78, R162, 0x1 ;  /* 0x000000a24e5e7211 */ /* 0x000fc600078808ff */
[----:B------:R-:W-:Y:S04]  /*92a0*/  STL [R1+0x158], R4 ;  /* 0x0001580401007387 */ /* 0x000fe80000100800 */
[----:B------:R-:W-:Y:S01]  /*92b0*/  STL.64 [R1+0x168], R142 ;  /* 0x0001688e01007387 */ /* 0x000fe20000100a00 */
[----:B0-----:R-:W-:-:S03]  /*92c0*/  LEA R144, P5, R79, R162, 0x1 ;  /* 0x000000a24f907211 */ /* 0x001fc600078a08ff */
[----:B------:R-:W-:Y:S01]  /*92d0*/  STL.64 [R1+0x7b0], R142 ;  /* 0x0007b08e01007387 */ /* 0x000fe20000100a00 */
[-C--:B------:R-:W-:Y:S02]  /*92e0*/  LEA.HI.X.SX32 R95, R78, R163.reuse, 0x1, P4 ;  /* 0x000000a34e5f7211 */ /* 0x080fe400020f0eff */
[----:B------:R-:W-:Y:S01]  /*92f0*/  LEA.HI.X.SX32 R145, R79, R163, 0x1, P5 ;  /* 0x000000a34f917211 */ /* 0x000fe200028f0eff */
[----:B------:R-:W-:Y:S01]  /*9300*/  STL [R1+0x15c], R83 ;  /* 0x00015c5301007387 */ /* 0x000fe20000100800 */
[----:B------:R-:W-:-:S03]  /*9310*/  LEA R146, P4, R76, R162, 0x1 ;  /* 0x000000a24c927211 */ /* 0x000fc600078808ff */
[----:B------:R0:W-:Y:S01]  /*9320*/  STL.64 [R1+0x150], R90 ;  /* 0x0001505a01007387 */ /* 0x0001e20000100a00 */
[----:B------:R-:W-:Y:S02]  /*9330*/  LEA.HI.X.SX32 R147, R76, R163, 0x1, P4 ;  /* 0x000000a34c937211 */ /* 0x000fe400020f0eff */
[-C--:B------:R-:W-:Y:S02]  /*9340*/  LEA R80, P4, R74, R162.reuse, 0x1 ;  /* 0x000000a24a507211 */ /* 0x080fe400078808ff */
[----:B0-----:R-:W-:-:S04]  /*9350*/  LEA R90, P5, R77, R162, 0x1 ;  /* 0x000000a24d5a7211 */ /* 0x001fc800078a08ff */
[-C--:B------:R-:W-:Y:S02]  /*9360*/  LEA.HI.X.SX32 R91, R77, R163.reuse, 0x1, P5 ;  /* 0x000000a34d5b7211 */ /* 0x080fe400028f0eff */
[CC--:B------:R-:W-:Y:S01]  /*9370*/  LEA R154, P5, R75.reuse, R162.reuse, 0x1 ;  /* 0x000000a24b9a7211 */ /* 0x0c0fe200078a08ff */
[----:B------:R-:W-:Y:S01]  /*9380*/  STL.64 [R1+0x148], R144 ;  /* 0x0001489001007387 */ /* 0x000fe20000100a00 */
[-C--:B------:R-:W-:Y:S02]  /*9390*/  LEA.HI.X.SX32 R81, R74, R163.reuse, 0x1, P4 ;  /* 0x000000a34a517211 */ /* 0x080fe400020f0eff */
[-C--:B------:R-:W-:Y:S01]  /*93a0*/  LEA.HI.X.SX32 R155, R75, R163.reuse, 0x1, P5 ;  /* 0x000000a34b9b7211 */ /* 0x080fe200028f0eff */
[----:B------:R-:W-:Y:S01]  /*93b0*/  STL.64 [R1+0x7c0], R144 ;  /* 0x0007c09001007387 */ /* 0x000fe20000100a00 */
[-C--:B------:R-:W-:Y:S02]  /*93c0*/  LEA R148, P5, R84, R162.reuse, 0x1 ;  /* 0x000000a254947211 */ /* 0x080fe400078a08ff */
[----:B------:R-:W-:Y:S01]  /*93d0*/  LEA R78, P4, R26, R162, 0x1 ;  /* 0x000000a21a4e7211 */ /* 0x000fe200078808ff */
[----:B------:R-:W-:Y:S01]  /*93e0*/  STL.64 [R1+0x138], R94 ;  /* 0x0001385e01007387 */ /* 0x000fe20000100a00 */
[----:B------:R-:W-:-:S03]  /*93f0*/  LEA.HI.X.SX32 R149, R84, R163, 0x1, P5 ;  /* 0x000000a354957211 */ /* 0x000fc600028f0eff */
[----:B------:R-:W-:Y:S01]  /*9400*/  STL.64 [R1+0x130], R90 ;  /* 0x0001305a01007387 */ /* 0x000fe20000100a00 */
[----:B------:R-:W-:-:S03]  /*9410*/  LEA.HI.X.SX32 R85, R26, R163, 0x1, P4 ;  /* 0x000000a31a557211 */ /* 0x000fc600020f0eff */
[----:B------:R-:W-:Y:S04]  /*9420*/  STL.64 [R1+0x128], R146 ;  /* 0x0001289201007387 */ /* 0x000fe80000100a00 */
[----:B------:R-:W-:Y:S04]  /*9430*/  STL.64 [R1+0x7c8], R146 ;  /* 0x0007c89201007387 */ /* 0x000fe80000100a00 */
[----:B------:R-:W-:Y:S04]  /*9440*/  STL.64 [R1+0x118], R154 ;  /* 0x0001189a01007387 */ /* 0x000fe80000100a00 */
[----:B------:R-:W-:Y:S04]  /*9450*/  STL [R1+0xf8], R78 ;  /* 0x0000f84e01007387 */ /* 0x000fe80000100800 */
[----:B------:R0:W-:Y:S04]  /*9460*/  STL.64 [R1+0x110], R80 ;  /* 0x0001105001007387 */ /* 0x0001e80000100a00 */
[----:B------:R-:W-:Y:S04]  /*9470*/  STL.64 [R1+0x108], R148 ;  /* 0x0001089401007387 */ /* 0x000fe80000100a00 */
[----:B------:R-:W-:Y:S04]  /*9480*/  STL.64 [R1+0x7d0], R148 ;  /* 0x0007d09401007387 */ /* 0x000fe80000100a00 */
[----:B------:R-:W-:Y:S04]  /*9490*/  STL [R1+0xfc], R85 ;  /* 0x0000fc5501007387 */ /* 0x000fe80000100800 */
[----:B------:R-:W2:Y:S01]  /*94a0*/  LDL.64 R92, [R1+0x190] ;  /* 0x00019000015c7983 */ /* 0x000ea20000100a00 */
[----:B------:R-:W-:Y:S01]  /*94b0*/  IMAD R24, R24, UR4, RZ ;  /* 0x0000000418187c24 */ /* 0x000fe2000f8e02ff */
[----:B------:R-:W-:Y:S01]  /*94c0*/  LEA R76, P5, R11, R162, 0x1 ;  /* 0x000000a20b4c7211 */ /* 0x000fe200078a08ff */
[----:B------:R-:W-:Y:S01]  /*94d0*/  IMAD R25, R25, UR4, RZ ;  /* 0x0000000419197c24 */ /* 0x000fe2000f8e02ff */
[----:B------:R-:W-:-:S02]  /*94e0*/  SEL R97, R89, R97, !P3 ;  /* 0x0000006159617207 */ /* 0x000fc40005800000 */
[----:B------:R-:W-:Y:S02]  /*94f0*/  LEA.HI.X.SX32 R77, R11, R163, 0x1, P5 ;  /* 0x000000a30b4d7211 */ /* 0x000fe400028f0eff */
[-C--:B0-----:R-:W-:Y:S01]  /*9500*/  LEA R80, P5, R24, R162.reuse, 0x1 ;  /* 0x000000a218507211 */ /* 0x081fe200078a08ff */
[----:B------:R-:W-:Y:S01]  /*9510*/  IMAD R22, R22, UR4, RZ ;  /* 0x0000000416167c24 */ /* 0x000fe2000f8e02ff */
[----:B------:R-:W-:Y:S02]  /*9520*/  LEA R150, P4, R25, R162, 0x1 ;  /* 0x000000a219967211 */ /* 0x000fe400078808ff */
[----:B------:R-:W-:Y:S01]  /*9530*/  SEL R21, R89, R17, !P3 ;  /* 0x0000001159157207 */ /* 0x000fe20005800000 */
[----:B------:R-:W-:Y:S01]  /*9540*/  IMAD R17, R97, UR4, RZ ;  /* 0x0000000461117c24 */ /* 0x000fe2000f8e02ff */
[----:B------:R-:W-:Y:S02]  /*9550*/  LEA.HI.X.SX32 R81, R24, R163, 0x1, P5 ;  /* 0x000000a318517211 */ /* 0x000fe400028f0eff */
[----:B------:R-:W-:-:S02]  /*9560*/  SEL R18, R89, R96, !P3 ;  /* 0x0000006059127207 */ /* 0x000fc40005800000 */
[----:B------:R-:W-:Y:S02]  /*9570*/  SEL R99, R89, R99, !P3 ;  /* 0x0000006359637207 */ /* 0x000fe40005800000 */
[-C--:B------:R-:W-:Y:S02]  /*9580*/  LEA R164, P5, R20, R162.reuse, 0x1 ;  /* 0x000000a214a47211 */ /* 0x080fe400078a08ff */
[-C--:B------:R-:W-:Y:S02]  /*9590*/  LEA.HI.X.SX32 R151, R25, R163.reuse, 0x1, P4 ;  /* 0x000000a319977211 */ /* 0x080fe400020f0eff */
[----:B------:R-:W-:Y:S01]  /*95a0*/  LEA R146, P4, R22, R162, 0x1 ;  /* 0x000000a216927211 */ /* 0x000fe200078808ff */
[----:B------:R-:W-:Y:S01]  /*95b0*/  IMAD R18, R18, UR4, RZ ;  /* 0x0000000412127c24 */ /* 0x000fe2000f8e02ff */
[----:B------:R-:W-:Y:S01]  /*95c0*/  SEL R27, R89, R14, !P3 ;  /* 0x0000000e591b7207 */ /* 0x000fe20005800000 */
[----:B------:R-:W-:Y:S01]  /*95d0*/  IMAD R14, R99, UR4, RZ ;  /* 0x00000004630e7c24 */ /* 0x000fe2000f8e02ff */
[----:B------:R-:W-:-:S02]  /*95e0*/  LEA.HI.X.SX32 R165, R20, R163, 0x1, P5 ;  /* 0x000000a314a57211 */ /* 0x000fc400028f0eff */
[C---:B------:R-:W-:Y:S02]  /*95f0*/  SEL R98, R89.reuse, R98, !P3 ;  /* 0x0000006259627207 */ /* 0x040fe40005800000 */
[----:B------:R-:W-:Y:S02]  /*9600*/  SEL R10, R89, R102, !P3 ;  /* 0x00000066590a7207 */ /* 0x000fe40005800000 */
[----:B------:R-:W-:Y:S01]  /*9610*/  LEA R144, P5, R17, R162, 0x1 ;  /* 0x000000a211907211 */ /* 0x000fe200078a08ff */
[----:B------:R0:W-:Y:S01]  /*9620*/  STL.64 [R1+0xf0], R76 ;  /* 0x0000f04c01007387 */ /* 0x0001e20000100a00 */
[-C--:B------:R-:W-:Y:S01]  /*9630*/  LEA.HI.X.SX32 R147, R22, R163.reuse, 0x1, P4 ;  /* 0x000000a316937211 */ /* 0x080fe200020f0eff */
[----:B------:R-:W-:Y:S01]  /*9640*/  IMAD R10, R10, UR4, RZ ;  /* 0x000000040a0a7c24 */ /* 0x000fe2000f8e02ff */
[----:B------:R-:W-:Y:S01]  /*9650*/  SEL R33, R89, R16, !P3 ;  /* 0x0000001059217207 */ /* 0x000fe20005800000 */
[----:B------:R-:W-:Y:S01]  /*9660*/  STL.64 [R1+0xe8], R150 ;  /* 0x0000e89601007387 */ /* 0x000fe20000100a00 */
[----:B------:R-:W-:Y:S01]  /*9670*/  LEA.HI.X.SX32 R145, R17, R163, 0x1, P5 ;  /* 0x000000a311917211 */ /* 0x000fe200028f0eff */
[----:B------:R-:W-:Y:S01]  /*9680*/  IMAD R16, R98, UR4, RZ ;  /* 0x0000000462107c24 */ /* 0x000fe2000f8e02ff */
[C---:B------:R-:W-:Y:S01]  /*9690*/  SEL R100, R89.reuse, R100, !P3 ;  /* 0x0000006459647207 */ /* 0x040fe20005800000 */
[----:B------:R-:W-:Y:S01]  /*96a0*/  STL.64 [R1+0x7d8], R150 ;  /* 0x0007d89601007387 */ /* 0x000fe20000100a00 */
[----:B------:R-:W-:-:S02]  /*96b0*/  SEL R108, R89, R108, !P3 ;  /* 0x0000006c596c7207 */ /* 0x000fc40005800000 */
[-C--:B------:R-:W-:Y:S01]  /*96c0*/  LEA R74, P5, R14, R162.reuse, 0x1 ;  /* 0x000000a20e4a7211 */ /* 0x080fe200078a08ff */
[----:B------:R-:W-:Y:S01]  /*96d0*/  STL.64 [R1+0xd8], R80 ;  /* 0x0000d85001007387 */ /* 0x000fe20000100a00 */
[C---:B0-----:R-:W-:Y:S01]  /*96e0*/  LEA R76, P4, R18.reuse, R162, 0x1 ;  /* 0x000000a2124c7211 */ /* 0x041fe200078808ff */
[--C-:B------:R-:W-:Y:S02]  /*96f0*/  IMAD.MOV.U32 R82, RZ, RZ, R4.reuse ;  /* 0x000000ffff527224 */ /* 0x100fe400078e0004 */
[----:B------:R-:W-:Y:S01]  /*9700*/  STL.64 [R1+0xd0], R146 ;  /* 0x0000d09201007387 */ /* 0x000fe20000100a00 */
[C---:B------:R-:W-:Y:S01]  /*9710*/  SEL R31, R89.reuse, R12, !P3 ;  /* 0x0000000c591f7207 */ /* 0x040fe20005800000 */
[----:B------:R-:W-:Y:S02]  /*9720*/  IMAD.MOV.U32 R82, RZ, RZ, R4 ;  /* 0x000000ffff527224 */ /* 0x000fe400078e0004 */
[----:B------:R-:W-:Y:S01]  /*9730*/  STL.64 [R1+0x7e0], R146 ;  /* 0x0007e09201007387 */ /* 0x000fe20000100a00 */
[-C--:B------:R-:W-:Y:S01]  /*9740*/  LEA.HI.X.SX32 R77, R18, R163.reuse, 0x1, P4 ;  /* 0x000000a3124d7211 */ /* 0x080fe200020f0eff */
[----:B------:R-:W-:Y:S01]  /*9750*/  IMAD R12, R100, UR4, RZ ;  /* 0x00000004640c7c24 */ /* 0x000fe2000f8e02ff */
[----:B------:R-:W-:Y:S01]  /*9760*/  LEA.HI.X.SX32 R75, R14, R163, 0x1, P5 ;  /* 0x000000a30e4b7211 */ /* 0x000fe200028f0eff */
[----:B------:R-:W-:Y:S01]  /*9770*/  STL.64 [R1+0xc8], R164 ;  /* 0x0000c8a401007387 */ /* 0x000fe20000100a00 */
[C---:B------:R-:W-:Y:S01]  /*9780*/  SEL R105, R89.reuse, R105, !P3 ;  /* 0x0000006959697207 */ /* 0x040fe20005800000 */
[----:B------:R-:W-:Y:S01]  /*9790*/  IMAD R4, R108, UR4, RZ ;  /* 0x000000046c047c24 */ /* 0x000fe2000f8e02ff */
[----:B------:R-:W-:Y:S01]  /*97a0*/  SEL R112, R89, R112, !P3 ;  /* 0x0000007059707207 */ /* 0x000fe20005800000 */
[----:B------:R0:W-:Y:S01]  /*97b0*/  STL.64 [R1+0x7f0], R164 ;  /* 0x0007f0a401007387 */ /* 0x0001e20000100a00 */
[----:B------:R-:W-:-:S02]  /*97c0*/  LEA R152, P4, R16, R162, 0x1 ;  /* 0x000000a210987211 */ /* 0x000fc400078808ff */
[C---:B------:R-:W-:Y:S02]  /*97d0*/  SEL R13, R89.reuse, R29, !P3 ;  /* 0x0000001d590d7207 */ /* 0x040fe40005800000 */
[----:B------:R-:W-:Y:S01]  /*97e0*/  SEL R29, R89, R8, !P3 ;  /* 0x00000008591d7207 */ /* 0x000fe20005800000 */
[----:B------:R-:W-:Y:S01]  /*97f0*/  IMAD R8, R105, UR4, RZ ;  /* 0x0000000469087c24 */ /* 0x000fe2000f8e02ff */
[C---:B------:R-:W-:Y:S02]  /*9800*/  SEL R30, R89.reuse, R5, !P3 ;  /* 0x00000005591e7207 */ /* 0x040fe40005800000 */
[----:B0-----:R-:W-:Y:S01]  /*9810*/  LEA R164, P5, R10, R162, 0x1 ;  /* 0x000000a20aa47211 */ /* 0x001fe200078a08ff */
[----:B------:R-:W-:Y:S01]  /*9820*/  IMAD R5, R112, UR4, RZ ;  /* 0x0000000470057c24 */ /* 0x000fe2000f8e02ff */
[-C--:B------:R-:W-:Y:S02]  /*9830*/  LEA.HI.X.SX32 R153, R16, R163.reuse, 0x1, P4 ;  /* 0x000000a310997211 */ /* 0x080fe400020f0eff */
[----:B------:R-:W-:Y:S01]  /*9840*/  LEA.HI.X.SX32 R165, R10, R163, 0x1, P5 ;  /* 0x000000a30aa57211 */ /* 0x000fe200028f0eff */
[----:B------:R-:W0:Y:S01]  /*9850*/  S2R R40, SR_TID.X ;  /* 0x0000000000287919 */ /* 0x000e220000002100 */
[----:B------:R-:W-:-:S02]  /*9860*/  SEL R9, R89, R35, !P3 ;  /* 0x0000002359097207 */ /* 0x000fc40005800000 */
[-C--:B------:R-:W-:Y:S02]  /*9870*/  LEA R142, P4, R12, R162.reuse, 0x1 ;  /* 0x000000a20c8e7211 */ /* 0x080fe400078808ff */
[-C--:B------:R-:W-:Y:S01]  /*9880*/  LEA R150, P5, R4, R162.reuse, 0x1 ;  /* 0x000000a204967211 */ /* 0x080fe200078a08ff */
[----:B------:R-:W-:Y:S01]  /*9890*/  IMAD R9, R9, UR4, RZ ;  /* 0x0000000409097c24 */ /* 0x000fe2000f8e02ff */
[-C--:B------:R-:W-:Y:S02]  /*98a0*/  LEA.HI.X.SX32 R143, R12, R163.reuse, 0x1, P4 ;  /* 0x000000a30c8f7211 */ /* 0x080fe400020f0eff */
[-C--:B------:R-:W-:Y:S02]  /*98b0*/  LEA.HI.X.SX32 R151, R4, R163.reuse, 0x1, P5 ;  /* 0x000000a304977211 */ /* 0x080fe400028f0eff */
[CC--:B------:R-:W-:Y:S02]  /*98c0*/  LEA R146, P4, R8.reuse, R162.reuse, 0x1 ;  /* 0x000000a208927211 */ /* 0x0c0fe400078808ff */
[----:B------:R-:W-:Y:S01]  /*98d0*/  LEA R4, P5, R5, R162, 0x1 ;  /* 0x000000a205047211 */ /* 0x000fe200078a08ff */
[----:B------:R-:W-:Y:S01]  /*98e0*/  IMAD R13, R13, UR4, RZ ;  /* 0x000000040d0d7c24 */ /* 0x000fe2000f8e02ff */
[----:B------:R-:W-:-:S02]  /*98f0*/  LEA.HI.X.SX32 R147, R8, R163, 0x1, P4 ;  /* 0x000000a308937211 */ /* 0x000fc400020f0eff */
[----:B------:R-:W-:Y:S02]  /*9900*/  LEA.HI.X.SX32 R5, R5, R163, 0x1, P5 ;  /* 0x000000a305057211 */ /* 0x000fe400028f0eff */
[----:B------:R-:W-:Y:S02]  /*9910*/  SEL R23, R89, R23, !P3 ;  /* 0x0000001759177207 */ /* 0x000fe40005800000 */
[----:B------:R-:W-:-:S03]  /*9920*/  LEA R8, P5, R9, R162, 0x1 ;  /* 0x000000a209087211 */ /* 0x000fc600078a08ff */
[----:B------:R-:W-:Y:S01]  /*9930*/  IMAD R17, R23, UR4, RZ ;  /* 0x0000000417117c24 */ /* 0x000fe2000f8e02ff */
[----:B------:R-:W-:Y:S02]  /*9940*/  LEA.HI.X.SX32 R9, R9, R163, 0x1, P5 ;  /* 0x000000a309097211 */ /* 0x000fe400028f0eff */
[----:B------:R-:W-:Y:S01]  /*9950*/  LEA R12, P5, R13, R162, 0x1 ;  /* 0x000000a20d0c7211 */ /* 0x000fe200078a08ff */
[----:B------:R-:W-:-:S03]  /*9960*/  IMAD R21, R21, UR4, RZ ;  /* 0x0000000415157c24 */ /* 0x000fc6000f8e02ff */
[----:B------:R-:W-:Y:S02]  /*9970*/  LEA.HI.X.SX32 R13, R13, R163, 0x1, P5 ;  /* 0x000000a30d0d7211 */ /* 0x000fe400028f0eff */
[----:B------:R-:W-:Y:S01]  /*9980*/  LEA R16, P5, R17, R162, 0x1 ;  /* 0x000000a211107211 */ /* 0x000fe200078a08ff */
[----:B------:R-:W-:-:S03]  /*9990*/  IMAD R25, R28, UR4, RZ ;  /* 0x000000041c197c24 */ /* 0x000fc6000f8e02ff */
[-C--:B------:R-:W-:Y:S02]  /*99a0*/  LEA.HI.X.SX32 R17, R17, R163.reuse, 0x1, P5 ;  /* 0x000000a311117211 */ /* 0x080fe400028f0eff */
[-C--:B------:R-:W-:Y:S01]  /*99b0*/  LEA R20, P5, R21, R162.reuse, 0x1 ;  /* 0x000000a215147211 */ /* 0x080fe200078a08ff */
[----:B------:R-:W-:Y:S02]  /*99c0*/  IMAD R23, R27, UR4, RZ ;  /* 0x000000041b177c24 */ /* 0x000fe4000f8e02ff */
[----:B------:R-:W-:Y:S01]  /*99d0*/  IMAD R27, R29, UR4, RZ ;  /* 0x000000041d1b7c24 */ /* 0x000fe2000f8e02ff */
[----:B------:R-:W-:Y:S01]  /*99e0*/  LEA.HI.X.SX32 R21, R21, R163, 0x1, P5 ;  /* 0x000000a315157211 */ /* 0x000fe200028f0eff */
[----:B------:R-:W-:Y:S01]  /*99f0*/  IMAD R29, R30, UR4, RZ ;  /* 0x000000041e1d7c24 */ /* 0x000fe2000f8e02ff */
[----:B------:R-:W-:Y:S02]  /*9a00*/  LEA R24, P5, R25, R162, 0x1 ;  /* 0x000000a219187211 */ /* 0x000fe400078a08ff */
[----:B------:R-:W-:-:S02]  /*9a10*/  SEL R6, R89, R111, !P3 ;  /* 0x0000006f59067207 */ /* 0x000fc40005800000 */
[----:B0-----:R-:W-:Y:S01]  /*9a20*/  SHF.R.U32.HI R40, RZ, 0x6, R40 ;  /* 0x00000006ff287819 */ /* 0x001fe20000011628 */
[----:B------:R-:W-:Y:S01]  /*9a30*/  IMAD R33, R33, UR4, RZ ;  /* 0x0000000421217c24 */ /* 0x000fe2000f8e02ff */
[----:B------:R-:W-:Y:S02]  /*9a40*/  SEL R32, R89, R32, !P3 ;  /* 0x0000002059207207 */ /* 0x000fe40005800000 */
[-C--:B------:R-:W-:Y:S01]  /*9a50*/  LEA.HI.X.SX32 R25, R25, R163.reuse, 0x1, P5 ;  /* 0x000000a319197211 */ /* 0x080fe200028f0eff */
[----:B------:R-:W-:Y:S01]  /*9a60*/  IMAD R6, R6, UR4, RZ ;  /* 0x0000000406067c24 */ /* 0x000fe2000f8e02ff */
[----:B------:R-:W-:Y:S02]  /*9a70*/  LEA R28, P5, R29, R162, 0x1 ;  /* 0x000000a21d1c7211 */ /* 0x000fe400078a08ff */
[----:B------:R-:W-:Y:S02]  /*9a80*/  SEL R7, R89, R38, !P3 ;  /* 0x0000002659077207 */ /* 0x000fe40005800000 */
[----:B------:R-:W-:Y:S01]  /*9a90*/  SGXT.U32 R40, R40, 0x1 ;  /* 0x000000012828781a */ /* 0x000fe20000000000 */
[----:B------:R-:W-:Y:S01]  /*9aa0*/  IMAD R11, R32, UR4, RZ ;  /* 0x00000004200b7c24 */ /* 0x000fe2000f8e02ff */
[----:B------:R-:W-:Y:S01]  /*9ab0*/  LEA.HI.X.SX32 R29, R29, R163, 0x1, P5 ;  /* 0x000000a31d1d7211 */ /* 0x000fe200028f0eff */
[----:B------:R-:W-:Y:S01]  /*9ac0*/  IMAD R7, R7, UR4, RZ ;  /* 0x0000000407077c24 */ /* 0x000fe2000f8e02ff */
[----:B------:R-:W-:-:S02]  /*9ad0*/  LEA R32, P5, R33, R162, 0x1 ;  /* 0x000000a221207211 */ /* 0x000fc400078a08ff */
[----:B------:R-:W-:Y:S02]  /*9ae0*/  LOP3.LUT R36, R40, 0x2, RZ, 0xfc, !PT ;  /* 0x0000000228247812 */ /* 0x000fe400078efcff */
[C---:B------:R-:W-:Y:S02]  /*9af0*/  LEA R148, P4, R6.reuse, R162, 0x1 ;  /* 0x000000a206947211 */ /* 0x040fe400078808ff */
[-C--:B------:R-:W-:Y:S02]  /*9b00*/  LEA.HI.X.SX32 R33, R33, R163.reuse, 0x1, P5 ;  /* 0x000000a321217211 */ /* 0x080fe400028f0eff */
[----:B------:R-:W-:Y:S02]  /*9b10*/  LEA.HI.X.SX32 R149, R6, R163, 0x1, P4 ;  /* 0x000000a306957211 */ /* 0x000fe400020f0eff */
[----:B------:R-:W-:Y:S02]  /*9b20*/  ISETP.LT.AND P5, PT, R36, R2, P0 ;  /* 0x000000022400720c */ /* 0x000fe400007a1270 */
[----:B------:R-:W-:Y:S01]  /*9b30*/  LEA R6, P4, R7, R162, 0x1 ;  /* 0x000000a207067211 */ /* 0x000fe200078808ff */
[----:B------:R-:W-:Y:S01]  /*9b40*/  IMAD R15, R15, UR4, RZ ;  /* 0x000000040f0f7c24 */ /* 0x000fe2000f8e02ff */
[----:B------:R-:W-:-:S02]  /*9b50*/  PRMT R51, RZ, 0x7610, R51 ;  /* 0x00007610ff337816 */ /* 0x000fc40000000033 */
[----:B------:R-:W-:Y:S02]  /*9b60*/  LEA.HI.X.SX32 R7, R7, R163, 0x1, P4 ;  /* 0x000000a307077211 */ /* 0x000fe400020f0eff */
[----:B------:R-:W-:Y:S01]  /*9b70*/  LEA R10, P4, R11, R162, 0x1 ;  /* 0x000000a20b0a7211 */ /* 0x000fe200078808ff */
[----:B------:R-:W-:-:S03]  /*9b80*/  IMAD R19, R19, UR4, RZ ;  /* 0x0000000413137c24 */ /* 0x000fc6000f8e02ff */
[----:B------:R-:W-:Y:S02]  /*9b90*/  LEA.HI.X.SX32 R11, R11, R163, 0x1, P4 ;  /* 0x000000a30b0b7211 */ /* 0x000fe400020f0eff */
[----:B------:R-:W-:-:S04]  /*9ba0*/  LEA R14, P4, R15, R162, 0x1 ;  /* 0x000000a20f0e7211 */ /* 0x000fc800078808ff */
[----:B------:R-:W-:Y:S02]  /*9bb0*/  LEA.HI.X.SX32 R15, R15, R163, 0x1, P4 ;  /* 0x000000a30f0f7211 */ /* 0x000fe400020f0eff */
[----:B------:R-:W-:-:S04]  /*9bc0*/  LEA R18, P4, R19, R162, 0x1 ;  /* 0x000000a213127211 */ /* 0x000fc800078808ff */
[----:B------:R-:W-:Y:S02]  /*9bd0*/  LEA.HI.X.SX32 R19, R19, R163, 0x1, P4 ;  /* 0x000000a313137211 */ /* 0x000fe400020f0eff */
[-C--:B------:R-:W-:Y:S01]  /*9be0*/  LEA R22, P4, R23, R162.reuse, 0x1 ;  /* 0x000000a217167211 */ /* 0x080fe200078808ff */
[----:B------:R-:W-:Y:S01]  /*9bf0*/  IMAD R31, R31, UR4, RZ ;  /* 0x000000041f1f7c24 */ /* 0x000fe2000f8e02ff */
[----:B------:R-:W-:Y:S02]  /*9c00*/  SEL R35, R89, R101, !P3 ;  /* 0x0000006559237207 */ /* 0x000fe40005800000 */
[----:B------:R-:W-:Y:S02]  /*9c10*/  LEA.HI.X.SX32 R23, R23, R163, 0x1, P4 ;  /* 0x000000a317177211 */ /* 0x000fe400020f0eff */
[----:B------:R-:W-:Y:S01]  /*9c20*/  LEA R26, P4, R27, R162, 0x1 ;  /* 0x000000a21b1a7211 */ /* 0x000fe200078808ff */
[----:B------:R-:W-:-:S03]  /*9c30*/  IMAD R35, R35, UR4, RZ ;  /* 0x0000000423237c24 */ /* 0x000fc6000f8e02ff */
[----:B------:R-:W-:Y:S02]  /*9c40*/  LEA.HI.X.SX32 R27, R27, R163, 0x1, P4 ;  /* 0x000000a31b1b7211 */ /* 0x000fe400020f0eff */
[-C--:B------:R-:W-:Y:S01]  /*9c50*/  LEA R30, P4, R31, R162.reuse, 0x1 ;  /* 0x000000a21f1e7211 */ /* 0x080fe200078808ff */
[----:B------:R-:W-:Y:S01]  /*9c60*/  IMAD R37, R37, UR4, RZ ;  /* 0x0000000425257c24 */ /* 0x000fe2000f8e02ff */
[----:B------:R-:W-:Y:S02]  /*9c70*/  SEL R39, R89, R103, !P3 ;  /* 0x0000006759277207 */ /* 0x000fe40005800000 */
[-C--:B------:R-:W-:Y:S02]  /*9c80*/  LEA.HI.X.SX32 R31, R31, R163.reuse, 0x1, P4 ;  /* 0x000000a31f1f7211 */ /* 0x080fe400020f0eff */
[----:B------:R-:W-:Y:S01]  /*9c90*/  LEA R34, P4, R35, R162, 0x1 ;  /* 0x000000a223227211 */ /* 0x000fe200078808ff */
[----:B------:R-:W-:Y:S01]  /*9ca0*/  IMAD R39, R39, UR4, RZ ;  /* 0x0000000427277c24 */ /* 0x000fe2000f8e02ff */
[----:B------:R-:W-:Y:S02]  /*9cb0*/  STL.64 [R1+0xb8], R76 ;  /* 0x0000b84c01007387 */ /* 0x000fe40000100a00 */
[----:B------:R-:W-:-:S02]  /*9cc0*/  LEA.HI.X.SX32 R35, R35, R163, 0x1, P4 ;  /* 0x000000a323237211 */ /* 0x000fc400020f0eff */
[CC--:B------:R-:W-:Y:S01]  /*9cd0*/  LEA R36, P4, R37.reuse, R162.reuse, 0x1 ;  /* 0x000000a225247211 */ /* 0x0c0fe200078808ff */
[----:B------:R-:W-:Y:S03]  /*9ce0*/  STL.64 [R1+0xb0], R144 ;  /* 0x0000b09001007387 */ /* 0x000fe60000100a00 */
[----:B------:R-:W-:Y:S01]  /*9cf0*/  LEA.HI.X.SX32 R37, R37, R163, 0x1, P4 ;  /* 0x000000a325257211 */ /* 0x000fe200020f0eff */
[----:B------:R-:W-:Y:S01]  /*9d00*/  STL [R1+0x7fc], R145 ;  /* 0x0007fc9101007387 */ /* 0x000fe20000100800 */
[----:B------:R-:W-:-:S03]  /*9d10*/  LEA R38, P4, R39, R162, 0x1 ;  /* 0x000000a227267211 */ /* 0x000fc600078808ff */
[----:B------:R-:W-:Y:S04]  /*9d20*/  STL.64 [R1+0xa8], R152 ;  /* 0x0000a89801007387 */ /* 0x000fe80000100a00 */
[----:B------:R0:W-:Y:S01]  /*9d30*/  STL.64 [R1+0x98], R74 ;  /* 0x0000984a01007387 */ /* 0x0001e20000100a00 */
[----:B------:R-:W-:-:S03]  /*9d40*/  LEA.HI.X.SX32 R39, R39, R163, 0x1, P4 ;  /* 0x000000a327277211 */ /* 0x000fc600020f0eff */
[----:B------:R-:W-:Y:S01]  /*9d50*/  STL.64 [R1+0x90], R142 ;  /* 0x0000908e01007387 */ /* 0x000fe20000100a00 */
[----:B------:R-:W-:-:S03]  /*9d60*/  ISETP.GE.AND P4, PT, R136, RZ, PT ;  /* 0x000000ff8800720c */ /* 0x000fc60003f86270 */
[----:B------:R-:W-:Y:S01]  /*9d70*/  STL.64 [R1+0x78], R164 ;  /* 0x000078a401007387 */ /* 0x000fe20000100a00 */
[----:B------:R-:W-:-:S03]  /*9d80*/  ISETP.GE.AND P6, PT, R157, RZ, PT ;  /* 0x000000ff9d00720c */ /* 0x000fc60003fc6270 */
[----:B------:R-:W-:Y:S04]  /*9d90*/  STL.64 [R1+0x58], R146 ;  /* 0x0000589201007387 */ /* 0x000fe80000100a00 */
[----:B------:R-:W-:Y:S04]  /*9da0*/  STL.64 [R1+0x38], R150 ;  /* 0x0000389601007387 */ /* 0x000fe80000100a00 */
[----:B------:R-:W-:Y:S04]  /*9db0*/  STL.64 [R1+0x18], R148 ;  /* 0x0000189401007387 */ /* 0x000fe80000100a00 */
[----:B------:R-:W3:Y:S04]  /*9dc0*/  LDL.LU R136, [R1+0x804] ;  /* 0x0008040001887983 */ /* 0x000ee80000300800 */
[----:B------:R-:W4:Y:S04]  /*9dd0*/  LDL.LU R157, [R1+0x800] ;  /* 0x00080000019d7983 */ /* 0x000f280000300800 */
[----:B--2---:R4:W2:Y:S01]  /*9de0*/  @P5 LDG.E.U16 R51, desc[UR20][R92.64] ;  /* 0x000000145c335981 */ /* 0x0048a2000c1e1500 */
[--C-:B------:R-:W-:Y:S01]  /*9df0*/  IMAD.MOV.U32 R84, RZ, RZ, R78.reuse ;  /* 0x000000ffff547224 */ /* 0x100fe200078e004e */
[C---:B------:R-:W-:Y:S01]  /*9e00*/  LOP3.LUT R79, R40.reuse, 0x4, RZ, 0xfc, !PT ;  /* 0x00000004284f7812 */ /* 0x040fe200078efcff */
[----:B------:R-:W-:Y:S01]  /*9e10*/  IMAD.MOV.U32 R84, RZ, RZ, R78 ;  /* 0x000000ffff547224 */ /* 0x000fe200078e004e */
[----:B------:R-:W-:Y:S01]  /*9e20*/  LOP3.LUT R78, R40, 0x6, RZ, 0xfc, !PT ;  /* 0x00000006284e7812 */ /* 0x000fe200078efcff */
[----:B------:R-:W-:Y:S01]  /*9e30*/  IMAD.MOV.U32 R91, RZ, RZ, R65 ;  /* 0x000000ffff5b7224 */ /* 0x000fe200078e0041 */
[----:B------:R-:W-:-:S03]  /*9e40*/  ISETP.LT.AND P5, PT, R79, R2, P0 ;  /* 0x000000024f00720c */ /* 0x000fc600007a1270 */
[----:B------:R-:W-:Y:S01]  /*9e50*/  @!P4 IMAD.MOV R91, RZ, RZ, -R91 ;  /* 0x000000ffff5bc224 */ /* 0x000fe200078e0a5b */
[----:B------:R-:W-:Y:S02]  /*9e60*/  ISETP.LT.AND P4, PT, R78, R2, P0 ;  /* 0x000000024e00720c */ /* 0x000fe40000781270 */
[C---:B------:R-:W-:Y:S02]  /*9e70*/  SEL R97, R89.reuse, R118, !P3 ;  /* 0x0000007659617207 */ /* 0x040fe40005800000 */
[C---:B------:R-:W-:Y:S02]  /*9e80*/  SEL R99, R89.reuse, R116, !P3 ;  /* 0x0000007459637207 */ /* 0x040fe40005800000 */
[C---:B------:R-:W-:Y:S02]  /*9e90*/  SEL R101, R89.reuse, R114, !P3 ;  /* 0x0000007259657207 */ /* 0x040fe40005800000 */
[C---:B------:R-:W-:Y:S02]  /*9ea0*/  SEL R103, R89.reuse, R73, !P3 ;  /* 0x0000004959677207 */ /* 0x040fe40005800000 */
[----:B------:R-:W-:-:S02]  /*9eb0*/  SEL R105, R89, R71, !P3 ;  /* 0x0000004759697207 */ /* 0x000fc40005800000 */
[C---:B------:R-:W-:Y:S02]  /*9ec0*/  SEL R111, R89.reuse, R69, !P3 ;  /* 0x00000045596f7207 */ /* 0x040fe40005800000 */
[C---:B------:R-:W-:Y:S02]  /*9ed0*/  SEL R112, R89.reuse, R67, !P3 ;  /* 0x0000004359707207 */ /* 0x040fe40005800000 */
[C---:B------:R-:W-:Y:S01]  /*9ee0*/  SEL R40, R89.reuse, R134, !P3 ;  /* 0x0000008659287207 */ /* 0x040fe20005800000 */
[----:B------:R-:W-:Y:S01]  /*9ef0*/  IMAD.MOV.U32 R134, RZ, RZ, R74 ;  /* 0x000000ffff867224 */ /* 0x000fe200078e004a */
[C---:B------:R-:W-:Y:S01]  /*9f00*/  SEL R67, R89.reuse, R42, !P3 ;  /* 0x0000002a59437207 */ /* 0x040fe20005800000 */
[----:B------:R-:W-:Y:S01]  /*9f10*/  IMAD.MOV.U32 R42, RZ, RZ, R106 ;  /* 0x000000ffff2a7224 */ /* 0x000fe200078e006a */
[C---:B------:R-:W-:Y:S02]  /*9f20*/  SEL R114, R89.reuse, R41, !P3 ;  /* 0x0000002959727207 */ /* 0x040fe40005800000 */
[C---:B0-----:R-:W-:Y:S01]  /*9f30*/  SEL R74, R89.reuse, R132, !P3 ;  /* 0x00000084594a7207 */ /* 0x041fe20005800000 */
[----:B------:R-:W-:Y:S01]  /*9f40*/  IMAD.MOV.U32 R132, RZ, RZ, R76 ;  /* 0x000000ffff847224 */ /* 0x000fe200078e004c */
[C---:B------:R-:W-:Y:S01]  /*9f50*/  SEL R106, R89.reuse, R45, !P3 ;  /* 0x0000002d596a7207 */ /* 0x040fe20005800000 */
        /* <DEDUP_REMOVED lines=9> */
[----:B----4-:R-:W-:Y:S01]  /*9ff0*/  SEL R93, R89, R157, !P3 ;  /* 0x0000009d595d7207 */ /* 0x010fe20005800000 */
[----:B--2---:R0:W-:Y:S02]  /*a000*/  STL [R1+0x160], R51 ;  /* 0x0001603301007387 */ /* 0x0041e40000100800 */
[----:B0-----:R-:W0:Y:S02]  /*a010*/  S2R R51, SR_TID.X ;  /* 0x0000000000337919 */ /* 0x001e240000002100 */
[----:B------:R-:W-:Y:S04]  /*a020*/  STL [R1+0x500], R2 ;  /* 0x0005000201007387 */ /* 0x000fe80000100800 */
[----:B------:R-:W-:Y:S04]  /*a030*/  STL [R1+0x658], R2 ;  /* 0x0006580201007387 */ /* 0x000fe80000100800 */
[----:B------:R1:W-:Y:S04]  /*a040*/  STL [R1+0x724], R93 ;  /* 0x0007245d01007387 */ /* 0x0003e80000100800 */
[----:B-1----:R-:W2:Y:S01]  /*a050*/  LDL.LU R93, [R1+0x104] ;  /* 0x00010400015d7983 */ /* 0x002ea20000300800 */
[----:B0-----:R-:W-:-:S04]  /*a060*/  LOP3.LUT R51, R51, 0x3f, RZ, 0xc0, !PT ;  /* 0x0000003f33337812 */ /* 0x001fc800078ec0ff */
[----:B------:R-:W-:Y:S02]  /*a070*/  ISETP.LT.AND P0, PT, R51, R2, P0 ;  /* 0x000000023300720c */ /* 0x000fe40000701270 */
[C---:B------:R-:W-:Y:S01]  /*a080*/  SEL R51, R89.reuse, R135, !P3 ;  /* 0x0000008759337207 */ /* 0x040fe20005800000 */
[----:B------:R-:W-:Y:S01]  /*a090*/  IMAD.MOV.U32 R135, RZ, RZ, R75 ;  /* 0x000000ffff877224 */ /* 0x000fe200078e004b */
[C---:B------:R-:W-:Y:S01]  /*a0a0*/  SEL R75, R89.reuse, R131, !P3 ;  /* 0x00000083594b7207 */ /* 0x040fe20005800000 */
[----:B------:R-:W-:Y:S01]  /*a0b0*/  IMAD.MOV.U32 R131, RZ, RZ, R95 ;  /* 0x000000ffff837224 */ /* 0x000fe200078e005f */
[----:B------:R-:W-:-:S05]  /*a0c0*/  SEL R95, R89, R120, !P3 ;  /* 0x00000078595f7207 */ /* 0x000fca0005800000 */
[----:B------:R0:W-:Y:S04]  /*a0d0*/  STL [R1+0x728], R95 ;  /* 0x0007285f01007387 */ /* 0x0001e80000100800 */
[----:B0-----:R-:W4:Y:S04]  /*a0e0*/  LDL.LU R95, [R1+0x120] ;  /* 0x00012000015f7983 */ /* 0x001f280000300800 */
[----:B------:R0:W-:Y:S04]  /*a0f0*/  STL [R1+0x72c], R97 ;  /* 0x00072c6101007387 */ /* 0x0001e80000100800 */
[----:B0-----:R-:W3:Y:S04]  /*a100*/  LDL.LU R97, [R1+0x124] ;  /* 0x0001240001617983 */ /* 0x001ee80000300800 */
        /* <DEDUP_REMOVED lines=14> */
[----:B------:R-:W3:Y:S01]  /*a1f0*/  LDL.64 R154, [R1+0x188] ;  /* 0x00018800019a7983 */ /* 0x000ee20000100a00 */
[----:B------:R-:W-:-:S02]  /*a200*/  SEL R129, R89, R129, !P3 ;  /* 0x0000008159817207 */ /* 0x000fc40005800000 */
[C---:B------:R-:W-:Y:S02]  /*a210*/  SEL R128, R89.reuse, R128, !P3 ;  /* 0x0000008059807207 */ /* 0x040fe40005800000 */
[C---:B------:R-:W-:Y:S02]  /*a220*/  SEL R125, R89.reuse, R125, !P3 ;  /* 0x0000007d597d7207 */ /* 0x040fe40005800000 */
[C---:B------:R-:W-:Y:S02]  /*a230*/  SEL R124, R89.reuse, R124, !P3 ;  /* 0x0000007c597c7207 */ /* 0x040fe40005800000 */
[C---:B------:R-:W-:Y:S01]  /*a240*/  SEL R102, R89.reuse, R47, !P3 ;  /* 0x0000002f59667207 */ /* 0x040fe20005800000 */
[----:B------:R-:W-:Y:S01]  /*a250*/  IMAD R47, R74, UR4, RZ ;  /* 0x000000044a2f7c24 */ /* 0x000fe2000f8e02ff */
[C---:B------:R-:W-:Y:S01]  /*a260*/  SEL R121, R89.reuse, R121, !P3 ;  /* 0x0000007959797207 */ /* 0x040fe20005800000 */
[----:B------:R-:W-:Y:S01]  /*a270*/  IMAD.MOV.U32 R74, RZ, RZ, R42 ;  /* 0x000000ffff4a7224 */ /* 0x000fe200078e002a */
[C---:B------:R-:W-:Y:S01]  /*a280*/  SEL R108, R89.reuse, R50, !P3 ;  /* 0x00000032596c7207 */ /* 0x040fe20005800000 */
[----:B------:R-:W-:Y:S01]  /*a290*/  IMAD R50, R40, UR4, RZ ;  /* 0x0000000428327c24 */ /* 0x000fe2000f8e02ff */
[----:B------:R-:W-:Y:S01]  /*a2a0*/  SEL R119, R89, R119, !P3 ;  /* 0x0000007759777207 */ /* 0x000fe20005800000 */
[----:B------:R-:W-:Y:S01]  /*a2b0*/  IMAD R40, R129, UR4, RZ ;  /* 0x0000000481287c24 */ /* 0x000fe2000f8e02ff */
[C---:B------:R-:W-:Y:S01]  /*a2c0*/  SEL R92, R89.reuse, R63, !P3 ;  /* 0x0000003f595c7207 */ /* 0x040fe20005800000 */
[----:B------:R-:W-:Y:S01]  /*a2d0*/  IMAD.MOV.U32 R63, RZ, RZ, R45 ;  /* 0x000000ffff3f7224 */ /* 0x000fe200078e002d */
[C---:B------:R-:W-:Y:S01]  /*a2e0*/  SEL R100, R89.reuse, R49, !P3 ;  /* 0x0000003159647207 */ /* 0x040fe20005800000 */
[----:B------:R-:W-:Y:S01]  /*a2f0*/  IMAD R42, R128, UR4, RZ ;  /* 0x00000004802a7c24 */ /* 0x000fe2000f8e02ff */
[----:B------:R-:W-:Y:S01]  /*a300*/  SEL R78, R89, R52, !P3 ;  /* 0x00000034594e7207 */ /* 0x000fe20005800000 */
[----:B------:R-:W3:Y:S01]  /*a310*/  LDL.64 R128, [R1+0x180] ;  /* 0x0001800001807983 */ /* 0x000ee20000100a00 */
[----:B------:R-:W-:Y:S01]  /*a320*/  IMAD R45, R125, UR4, RZ ;  /* 0x000000047d2d7c24 */ /* 0x000fe2000f8e02ff */
[----:B------:R-:W-:Y:S01]  /*a330*/  SEL R98, R89, R53, !P3 ;  /* 0x0000003559627207 */ /* 0x000fe20005800000 */
[----:B------:R-:W-:Y:S01]  /*a340*/  IMAD R52, R51, UR4, RZ ;  /* 0x0000000433347c24 */ /* 0x000fe2000f8e02ff */
[----:B------:R-:W3:Y:S01]  /*a350*/  LDL.LU R125, [R1+0xc4] ;  /* 0x0000c400017d7983 */ /* 0x000ee20000300800 */
[----:B------:R-:W-:-:S02]  /*a360*/  IMAD R49, R124, UR4, RZ ;  /* 0x000000047c317c24 */ /* 0x000fc4000f8e02ff */
[----:B------:R-:W-:Y:S01]  /*a370*/  IMAD R51, R121, UR4, RZ ;  /* 0x0000000479337c24 */ /* 0x000fe2000f8e02ff */
[----:B------:R-:W3:Y:S01]  /*a380*/  LDL.LU R124, [R1+0xe0] ;  /* 0x0000e000017c7983 */ /* 0x000ee20000300800 */
[----:B------:R-:W-:Y:S01]  /*a390*/  IMAD R53, R119, UR4, RZ ;  /* 0x0000000477357c24 */ /* 0x000fe2000f8e02ff */
[----:B------:R-:W-:Y:S02]  /*a3a0*/  PRMT R86, RZ, 0x7610, R86 ;  /* 0x00007610ff567816 */ /* 0x000fe40000000056 */
[----:B------:R-:W3:Y:S04]  /*a3b0*/  LDL.LU R121, [R1+0xe4] ;  /* 0x0000e40001797983 */ /* 0x000ee80000300800 */
[----:B------:R-:W3:Y:S01]  /*a3c0*/  LDL.LU R119, [R1+0x100] ;  /* 0x0001000001777983 */ /* 0x000ee20000300800 */
[----:B------:R-:W-:-:S02]  /*a3d0*/  SEL R116, R89, R43, !P3 ;  /* 0x0000002b59747207 */ /* 0x000fc40005800000 */
[C---:B------:R-:W-:Y:S02]  /*a3e0*/  SEL R126, R89.reuse, R126, !P3 ;  /* 0x0000007e597e7207 */ /* 0x040fe40005800000 */
[C---:B------:R-:W-:Y:S02]  /*a3f0*/  SEL R127, R89.reuse, R127, !P3 ;  /* 0x0000007f597f7207 */ /* 0x040fe40005800000 */
[C---:B------:R-:W-:Y:S02]  /*a400*/  SEL R73, R89.reuse, R46, !P3 ;  /* 0x0000002e59497207 */ /* 0x040fe40005800000 */
[C---:B------:R-:W-:Y:S02]  /*a410*/  SEL R65, R89.reuse, R133, !P3 ;  /* 0x0000008559417207 */ /* 0x040fe40005800000 */
[C---:B------:R-:W-:Y:S01]  /*a420*/  SEL R69, R89.reuse, R88, !P3 ;  /* 0x0000005859457207 */ /* 0x040fe20005800000 */
[----:B------:R-:W-:Y:S01]  /*a430*/  IMAD.MOV.U32 R90, RZ, RZ, R64 ;  /* 0x000000ffff5a7224 */ /* 0x000fe200078e0040 */
[----:B--2---:R-:W2:Y:S04]  /*a440*/  @P0 LDG.E.U16 R93, desc[UR20][R164.64] ;  /* 0x00000014a45d0981 */ /* 0x004ea8000c1e1500 */
[----:B----4-:R-:W4:Y:S01]  /*a450*/  @P0 LDG.E.U16 R95, desc[UR20][R134.64] ;  /* 0x00000014865f0981 */ /* 0x010f22000c1e1500 */
[----:B------:R-:W-:-:S02]  /*a460*/  SEL R71, R89, R44, !P3 ;  /* 0x0000002c59477207 */ /* 0x000fc40005800000 */
[C---:B------:R-:W-:Y:S02]  /*a470*/  SEL R79, R89.reuse, R54, !P3 ;  /* 0x00000036594f7207 */ /* 0x040fe40005800000 */
[C---:B------:R-:W-:Y:S02]  /*a480*/  SEL R117, R89.reuse, R117, !P3 ;  /* 0x0000007559757207 */ /* 0x040fe40005800000 */
[C---:B------:R-:W-:Y:S02]  /*a490*/  SEL R87, R89.reuse, R87, !P3 ;  /* 0x0000005759577207 */ /* 0x040fe40005800000 */
[C---:B------:R-:W-:Y:S02]  /*a4a0*/  SEL R96, R89.reuse, R55, !P3 ;  /* 0x0000003759607207 */ /* 0x040fe40005800000 */
[C---:B------:R-:W-:Y:S02]  /*a4b0*/  SEL R70, R89.reuse, R70, !P3 ;  /* 0x0000004659467207 */ /* 0x040fe40005800000 */
[----:B------:R-:W-:-:S02]  /*a4c0*/  SEL R115, R89, R115, !P3 ;  /* 0x0000007359737207 */ /* 0x000fc40005800000 */
[C---:B------:R-:W-:Y:S02]  /*a4d0*/  SEL R66, R89.reuse, R66, !P3 ;  /* 0x0000004259427207 */ /* 0x040fe40005800000 */
[C---:B------:R-:W-:Y:S02]  /*a4e0*/  SEL R72, R89.reuse, R72, !P3 ;  /* 0x0000004859487207 */ /* 0x040fe40005800000 */
[----:B------:R-:W-:Y:S02]  /*a4f0*/  SEL R68, R89, R68, !P3 ;  /* 0x0000004459447207 */ /* 0x000fe40005800000 */
[----:B------:R-:W-:Y:S02]  /*a500*/  PRMT R161, RZ, 0x7610, R161 ;  /* 0x00007610ffa17816 */ /* 0x000fe400000000a1 */
[----:B------:R-:W-:Y:S01]  /*a510*/  PRMT R160, RZ, 0x7610, R160 ;  /* 0x00007610ffa07816 */ /* 0x000fe200000000a0 */
[----:B------:R-:W-:Y:S01]  /*a520*/  IMAD R85, R85, UR4, RZ ;  /* 0x0000000455557c24 */ /* 0x000fe2000f8e02ff */
[----:B------:R-:W-:Y:S01]  /*a530*/  PRMT R159, RZ, 0x7610, R159 ;  /* 0x00007610ff9f7816 */ /* 0x000fe2000000009f */
[----:B---3--:R-:W3:Y:S04]  /*a540*/  @P0 LDG.E.U16 R103, desc[UR20][R58.64] ;  /* 0x000000143a670981 */ /* 0x008ee8000c1e1500 */
[----:B------:R-:W2:Y:S01]  /*a550*/  @P5 LDG.E.U16 R86, desc[UR20][R154.64] ;  /* 0x000000149a565981 */ /* 0x000ea2000c1e1500 */
[----:B------:R-:W-:-:S02]  /*a560*/  IMAD.MOV.U32 R43, RZ, RZ, R107 ;  /* 0x000000ffff2b7224 */ /* 0x000fc400078e006b */
[----:B------:R-:W-:Y:S02]  /*a570*/  IMAD R46, R75, UR4, RZ ;  /* 0x000000044b2e7c24 */ /* 0x000fe4000f8e02ff */
[----:B------:R-:W-:Y:S02]  /*a580*/  IMAD R41, R127, UR4, RZ ;  /* 0x000000047f297c24 */ /* 0x000fe4000f8e02ff */
[----:B------:R-:W-:Y:S01]  /*a590*/  IMAD.MOV.U32 R133, RZ, RZ, R77 ;  /* 0x000000ffff857224 */ /* 0x000fe200078e004d */
[C---:B------:R-:W-:Y:S01]  /*a5a0*/  SEL R88, R89.reuse, R61, !P3 ;  /* 0x0000003d59587207 */ /* 0x040fe20005800000 */
[----:B------:R-:W-:Y:S01]  /*a5b0*/  IMAD.MOV.U32 R75, RZ, RZ, R43 ;  /* 0x000000ffff4b7224 */ /* 0x000fe200078e002b */
[----:B------:R-:W-:Y:S01]  /*a5c0*/  SEL R64, R89, R136, !P3 ;  /* 0x0000008859407207 */ /* 0x000fe20005800000 */
[----:B------:R-:W-:Y:S01]  /*a5d0*/  IMAD R43, R126, UR4, RZ ;  /* 0x000000047e2b7c24 */ /* 0x000fe2000f8e02ff */
[----:B------:R-:W3:Y:S04]  /*a5e0*/  @P0 LDG.E.U16 R97, desc[UR20][R132.64] ;  /* 0x0000001484610981 */ /* 0x000ee8000c1e1500 */
[----:B------:R-:W3:Y:S04]  /*a5f0*/  LDL.LU R126, [R1+0xc0] ;  /* 0x0000c000017e7983 */ /* 0x000ee80000300800 */
[----:B------:R-:W3:Y:S04]  /*a600*/  LDL.LU R127, [R1+0xa4] ;  /* 0x0000a400017f7983 */ /* 0x000ee80000300800 */
[----:B------:R-:W3:Y:S01]  /*a610*/  @P4 LDG.E.U16 R114, desc[UR20][R128.64] ;  /* 0x0000001480724981 */ /* 0x000ee2000c1e1500 */
[----:B------:R-:W-:Y:S01]  /*a620*/  IMAD.MOV.U32 R61, RZ, RZ, R131 ;  /* 0x000000ffff3d7224 */ /* 0x000fe200078e0083 */
[----:B------:R-:W-:-:S02]  /*a630*/  PRMT R109, RZ, 0x7610, R109 ;  /* 0x00007610ff6d7816 */ /* 0x000fc4000000006d */
[----:B------:R-:W-:Y:S02]  /*a640*/  PRMT R122, RZ, 0x7610, R122 ;  /* 0x00007610ff7a7816 */ /* 0x000fe4000000007a */
[----:B------:R-:W-:Y:S01]  /*a650*/  PRMT R123, RZ, 0x7610, R123 ;  /* 0x00007610ff7b7816 */ /* 0x000fe2000000007b */
[----:B------:R-:W3:Y:S04]  /*a660*/  @P0 LDG.E.U16 R124, desc[UR20][R148.64] ;  /* 0x00000014947c0981 */ /* 0x000ee8000c1e1500 */
[----:B------:R-:W3:Y:S04]  /*a670*/  LDL.LU R128, [R1+0xa0] ;  /* 0x0000a00001807983 */ /* 0x000ee80000300800 */
[----:B------:R-:W3:Y:S04]  /*a680*/  LDL.LU R129, [R1+0x84] ;  /* 0x0000840001817983 */ /* 0x000ee80000300800 */
[----:B------:R-:W3:Y:S04]  /*a690*/  @P0 LDG.E.U16 R119, desc[UR20][R146.64] ;  /* 0x0000001492770981 */ /* 0x000ee8000c1e1500 */
[----:B------:R-:W3:Y:S04]  /*a6a0*/  LDL.LU R118, [R1+0x80] ;  /* 0x0000800001767983 */ /* 0x000ee80000300800 */
[----:B------:R-:W3:Y:S04]  /*a6b0*/  @P0 LDG.E.U16 R121, desc[UR20][R150.64] ;  /* 0x0000001496790981 */ /* 0x000ee8000c1e1500 */
[----:B------:R-:W3:Y:S04]  /*a6c0*/  LDL R145, [R1+0x284] ;  /* 0x0002840001917983 */ /* 0x000ee80000100800 */
[----:B------:R-:W3:Y:S04]  /*a6d0*/  LDL R104, [R1+0x260] ;  /* 0x0002600001687983 */ /* 0x000ee80000100800 */
[----:B------:R-:W3:Y:S04]  /*a6e0*/  LDL.64 R164, [R1+0x170] ;  /* 0x0001700001a47983 */ /* 0x000ee80000100a00 */
[----:B------:R-:W3:Y:S04]  /*a6f0*/  LDL R107, [R1+0x298] ;  /* 0x00029800016b7983 */ /* 0x000ee80000100800 */
[----:B------:R-:W3:Y:S04]  /*a700*/  LDL.64 R146, [R1+0x150] ;  /* 0x0001500001927983 */ /* 0x000ee80000100a00 */
[----:B------:R-:W3:Y:S04]  /*a710*/  LDL.64 R150, [R1+0x130] ;  /* 0x0001300001967983 */ /* 0x000ee80000100a00 */
[----:B------:R-:W3:Y:S04]  /*a720*/  LDL.64 R148, [R1+0x110] ;  /* 0x0001100001947983 */ /* 0x000ee80000100a00 */
[----:B------:R-:W3:Y:S04]  /*a730*/  LDL.LU R120, [R1+0x64] ;  /* 0x0000640001787983 */ /* 0x000ee80000300800 */
[----:B------:R-:W3:Y:S04]  /*a740*/  LDL.LU R131, [R1+0x60] ;  /* 0x0000600001837983 */ /* 0x000ee80000300800 */
[----:B------:R-:W3:Y:S04]  /*a750*/  LDL.LU R132, [R1+0x44] ;  /* 0x0000440001847983 */ /* 0x000ee80000300800 */
[----:B------:R-:W3:Y:S04]  /*a760*/  LDL.LU R133, [R1+0x40] ;  /* 0x0000400001857983 */ /* 0x000ee80000300800 */
[----:B------:R-:W3:Y:S01]  /*a770*/  LDL.LU R134, [R1+0x24] ;  /* 0x0000240001867983 */ /* 0x000ee20000300800 */
[----:B------:R-:W-:Y:S01]  /*a780*/  IMAD R64, R64, UR4, RZ ;  /* 0x0000000440407c24 */ /* 0x000fe2000f8e02ff */
[----:B------:R-:W-:Y:S01]  /*a790*/  SEL R77, R89, R48, !P3 ;  /* 0x00000030594d7207 */ /* 0x000fe20005800000 */
[----:B------:R-:W-:Y:S01]  /*a7a0*/  IMAD.MOV.U32 R44, RZ, RZ, R82 ;  /* 0x000000ffff2c7224 */ /* 0x000fe200078e0052 */
[----:B------:R-:W3:Y:S01]  /*a7b0*/  @P0 LDG.E.U16 R112, desc[UR20][R74.64] ;  /* 0x000000144a700981 */ /* 0x000ee2000c1e1500 */
[----:B------:R-:W-:-:S02]  /*a7c0*/  IMAD.MOV.U32 R54, RZ, RZ, R80 ;  /* 0x000000ffff367224 */ /* 0x000fc400078e0050 */
[----:B------:R-:W-:Y:S01]  /*a7d0*/  IMAD R117, R117, UR4, RZ ;  /* 0x0000000475757c24 */ /* 0x000fe2000f8e02ff */
[----:B------:R-:W3:Y:S01]  /*a7e0*/  @P0 LDG.E.U16 R161, desc[UR20][R32.64] ;  /* 0x0000001420a10981 */ /* 0x000ee2000c1e1500 */
[----:B------:R-:W-:Y:S02]  /*a7f0*/  IMAD.MOV.U32 R55, RZ, RZ, R81 ;  /* 0x000000ffff377224 */ /* 0x000fe400078e0051 */
[----:B------:R-:W-:Y:S01]  /*a800*/  IMAD R87, R87, UR4, RZ ;  /* 0x0000000457577c24 */ /* 0x000fe2000f8e02ff */
[----:B------:R-:W3:Y:S01]  /*a810*/  @P0 LDG.E.U16 R160, desc[UR20][R34.64] ;  /* 0x0000001422a00981 */ /* 0x000ee2000c1e1500 */
[----:B------:R-:W-:Y:S02]  /*a820*/  IMAD R70, R70, UR4, RZ ;  /* 0x0000000446467c24 */ /* 0x000fe4000f8e02ff */
[----:B------:R-:W-:Y:S01]  /*a830*/  IMAD R115, R115, UR4, RZ ;  /* 0x0000000473737c24 */ /* 0x000fe2000f8e02ff */
[----:B------:R-:W3:Y:S01]  /*a840*/  @P0 LDG.E.U16 R159, desc[UR20][R36.64] ;  /* 0x00000014249f0981 */ /* 0x000ee2000c1e1500 */
[----:B------:R-:W-:-:S02]  /*a850*/  IMAD R72, R72, UR4, RZ ;  /* 0x0000000448487c24 */ /* 0x000fc4000f8e02ff */
[----:B------:R-:W-:Y:S01]  /*a860*/  IMAD R69, R69, UR4, RZ ;  /* 0x0000000445457c24 */ /* 0x000fe2000f8e02ff */
[----:B------:R-:W-:Y:S01]  /*a870*/  PRMT R113, RZ, 0x7610, R113 ;  /* 0x00007610ff717816 */ /* 0x000fe20000000071 */
[----:B------:R-:W-:Y:S01]  /*a880*/  IMAD R73, R73, UR4, RZ ;  /* 0x0000000449497c24 */ /* 0x000fe2000f8e02ff */
[----:B------:R-:W-:Y:S01]  /*a890*/  PRMT R110, RZ, 0x7610, R110 ;  /* 0x00007610ff6e7816 */ /* 0x000fe2000000006e */
[----:B------:R-:W3:Y:S01]  /*a8a0*/  @P0 LDG.E.U16 R122, desc[UR20][R142.64] ;  /* 0x000000148e7a0981 */ /* 0x000ee2000c1e1500 */
[----:B------:R-:W-:Y:S02]  /*a8b0*/  PRMT R140, RZ, 0x7610, R140 ;  /* 0x00007610ff8c7816 */ /* 0x000fe4000000008c */
[----:B------:R-:W-:Y:S02]  /*a8c0*/  PRMT R0, RZ, 0x7610, R0 ;  /* 0x00007610ff007816 */ /* 0x000fe40000000000 */
[----:B------:R-:W-:Y:S02]  /*a8d0*/  PRMT R141, RZ, 0x7610, R141 ;  /* 0x00007610ff8d7816 */ /* 0x000fe4000000008d */
[----:B------:R-:W-:-:S02]  /*a8e0*/  PRMT R3, RZ, 0x7610, R3 ;  /* 0x00007610ff037816 */ /* 0x000fc40000000003 */
[----:B------:R-:W-:Y:S01]  /*a8f0*/  PRMT R156, RZ, 0x7610, R156 ;  /* 0x00007610ff9c7816 */ /* 0x000fe2000000009c */
[----:B------:R-:W-:Y:S01]  /*a900*/  IMAD R67, R67, UR4, RZ ;  /* 0x0000000443437c24 */ /* 0x000fe2000f8e02ff */
[----:B------:R-:W3:Y:S04]  /*a910*/  @P0 LDG.E.U16 R125, desc[UR20][R4.64] ;  /* 0x00000014047d0981 */ /* 0x000ee8000c1e1500 */
[----:B--2---:R-:W-:Y:S04]  /*a920*/  STL [R1+0x144], R86 ;  /* 0x0001445601007387 */ /* 0x004fe80000100800 */
[----:B------:R-:W2:Y:S04]  /*a930*/  LDL.LU R135, [R1+0x20] ;  /* 0x0000200001877983 */ /* 0x000ea80000300800 */
[----:B------:R-:W4:Y:S04]  /*a940*/  LDL.LU R136, [R1+0x4] ;  /* 0x0000040001887983 */ /* 0x000f280000300800 */
[----:B------:R-:W4:Y:S04]  /*a950*/  LDL.LU R157, [R1] ;  /* 0x00000000019d7983 */ /* 0x000f280000300800 */
[----:B------:R-:W-:Y:S04]  /*a960*/  STL.64 [R1+0x508], R4 ;  /* 0x0005080401007387 */ /* 0x000fe80000100a00 */
[----:B------:R-:W-:Y:S04]  /*a970*/  STL [R1+0x660], R4 ;  /* 0x0006600401007387 */ /* 0x000fe80000100800 */
[----:B------:R-:W-:Y:S04]  /*a980*/  STL [R1+0x65c], R5 ;  /* 0x00065c0501007387 */ /* 0x000fe80000100800 */
[----:B------:R-:W-:Y:S04]  /*a990*/  STL [R1+0x520], R6 ;  /* 0x0005200601007387 */ /* 0x000fe80000100800 */
[----:B------:R-:W-:Y:S04]  /*a9a0*/  STL [R1+0x510], R7 ;  /* 0x0005100701007387 */ /* 0x000fe80000100800 */
[----:B------:R-:W-:Y:S04]  /*a9b0*/  STL.64 [R1+0x600], R6 ;  /* 0x0006000601007387 */ /* 0x000fe80000100a00 */
[----:B------:R-:W-:Y:S04]  /*a9c0*/  STL.64 [R1+0x518], R8 ;  /* 0x0005180801007387 */ /* 0x000fe80000100a00 */
[----:B------:R-:W-:Y:S04]  /*a9d0*/  STL [R1+0x668], R8 ;  /* 0x0006680801007387 */ /* 0x000fe80000100800 */
[----:B------:R-:W-:Y:S04]  /*a9e0*/  STL [R1+0x664], R9 ;  /* 0x0006640901007387 */ /* 0x000fe80000100800 */
[----:B------:R-:W-:Y:S04]  /*a9f0*/  STL.64 [R1+0x528], R10 ;  /* 0x0005280a01007387 */ /* 0x000fe80000100a00 */
[----:B------:R-:W-:Y:S04]  /*aa00*/  STL [R1+0x670], R10 ;  /* 0x0006700a01007387 */ /* 0x000fe80000100800 */
[----:B------:R-:W-:Y:S04]  /*aa10*/  STL [R1+0x66c], R11 ;  /* 0x00066c0b01007387 */ /* 0x000fe80000100800 */
[----:B------:R-:W-:Y:S04]  /*aa20*/  STL.64 [R1+0x538], R12 ;  /* 0x0005380c01007387 */ /* 0x000fe80000100a00 */
[----:B------:R-:W-:Y:S04]  /*aa30*/  STL [R1+0x678], R12 ;  /* 0x0006780c01007387 */ /* 0x000fe80000100800 */
[----:B------:R-:W-:Y:S04]  /*aa40*/  STL [R1+0x674], R13 ;  /* 0x0006740d01007387 */ /* 0x000fe80000100800 */
[----:B------:R-:W-:Y:S04]  /*aa50*/  STL [R1+0x550], R14 ;  /* 0x0005500e01007387 */ /* 0x000fe80000100800 */
[----:B------:R-:W-:Y:S04]  /*aa60*/  STL [R1+0x540], R15 ;  /* 0x0005400f01007387 */ /* 0x000fe80000100800 */
[----:B------:R-:W-:Y:S04]  /*aa70*/  STL.64 [R1+0x640], R14 ;  /* 0x0006400e01007387 */ /* 0x000fe80000100a00 */
[----:B------:R-:W-:Y:S04]  /*aa80*/  STL.64 [R1+0x548], R16 ;  /* 0x0005481001007387 */ /* 0x000fe80000100a00 */
[----:B------:R-:W-:Y:S04]  /*aa90*/  STL.64 [R1+0x5f0], R16 ;  /* 0x0005f01001007387 */ /* 0x000fe80000100a00 */
[----:B------:R-:W-:Y:S04]  /*aaa0*/  STL.64 [R1+0x558], R18 ;  /* 0x0005581201007387 */ /* 0x000fe80000100a00 */
[----:B------:R-:W-:Y:S04]  /*aab0*/  STL [R1+0x67c], R18 ;  /* 0x00067c1201007387 */ /* 0x000fe80000100800 */
[----:B------:R-:W-:Y:S04]  /*aac0*/  STL.64 [R1+0x560], R20 ;  /* 0x0005601401007387 */ /* 0x000fe80000100a00 */
[----:B------:R-:W-:Y:S04]  /*aad0*/  STL [R1+0x684], R20 ;  /* 0x0006841401007387 */ /* 0x000fe80000100800 */
[----:B------:R-:W-:Y:S04]  /*aae0*/  STL [R1+0x680], R21 ;  /* 0x0006801501007387 */ /* 0x000fe80000100800 */
[----:B------:R-:W-:Y:S04]  /*aaf0*/  STL.64 [R1+0x568], R22 ;  /* 0x0005681601007387 */ /* 0x000fe80000100a00 */
[----:B------:R0:W-:Y:S04]  /*ab00*/  STL.64 [R1+0x608], R22 ;  /* 0x0006081601007387 */ /* 0x0001e80000100a00 */
[----:B------:R-:W-:Y:S04]  /*ab10*/  STL.64 [R1+0x570], R24 ;  /* 0x0005701801007387 */ /* 0x000fe80000100a00 */
[----:B------:R-:W-:Y:S04]  /*ab20*/  STL.64 [R1+0x5f8], R24 ;  /* 0x0005f81801007387 */ /* 0x000fe80000100a00 */
[----:B------:R-:W-:Y:S04]  /*ab30*/  STL.64 [R1+0x578], R26 ;  /* 0x0005781a01007387 */ /* 0x000fe80000100a00 */
[----:B------:R-:W-:Y:S04]  /*ab40*/  STL.64 [R1+0x610], R26 ;  /* 0x0006101a01007387 */ /* 0x000fe80000100a00 */
[----:B------:R-:W-:Y:S01]  /*ab50*/  STL [R1+0x584], R28 ;  /* 0x0005841c01007387 */ /* 0x000fe20000100800 */
[----:B------:R-:W-:-:S03]  /*ab60*/  LEA R154, P5, R64, R162, 0x1 ;  /* 0x000000a2409a7211 */ /* 0x000fc600078a08ff */
[----:B------:R-:W-:Y:S01]  /*ab70*/  STL [R1+0x580], R29 ;  /* 0x0005801d01007387 */ /* 0x000fe20000100800 */
[----:B------:R-:W-:-:S03]  /*ab80*/  IMAD R48, R65, UR4, RZ ;  /* 0x0000000441307c24 */ /* 0x000fc6000f8e02ff */
[----:B------:R-:W-:Y:S04]  /*ab90*/  STL.64 [R1+0x618], R28 ;  /* 0x0006181c01007387 */ /* 0x000fe80000100a00 */
[----:B------:R-:W-:Y:S04]  /*aba0*/  STL.64 [R1+0x588], R30 ;  /* 0x0005881e01007387 */ /* 0x000fe80000100a00 */
[----:B------:R-:W-:Y:S01]  /*abb0*/  STL.64 [R1+0x620], R30 ;  /* 0x0006201e01007387 */ /* 0x000fe20000100a00 */
[----:B------:R-:W-:-:S03]  /*abc0*/  LEA.HI.X.SX32 R155, R64, R163, 0x1, P5 ;  /* 0x000000a3409b7211 */ /* 0x000fc600028f0eff */
[----:B---3--:R0:W3:Y:S01]  /*abd0*/  @P0 LDG.E.U16 R133, desc[UR20][R22.64] ;  /* 0x0000001416850981 */ /* 0x0080e2000c1e1500 */
[C---:B------:R-:W-:Y:S01]  /*abe0*/  SEL R80, R89.reuse, R60, !P3 ;  /* 0x0000003c59507207 */ /* 0x040fe20005800000 */
[----:B------:R-:W-:Y:S01]  /*abf0*/  IMAD.MOV.U32 R60, RZ, RZ, R130 ;  /* 0x000000ffff3c7224 */ /* 0x000fe200078e0082 */
[----:B------:R-:W-:Y:S01]  /*ac00*/  SEL R130, R89, R62, !P3 ;  /* 0x0000003e59827207 */ /* 0x000fe20005800000 */
[----:B------:R-:W-:Y:S01]  /*ac10*/  IMAD.MOV.U32 R62, RZ, RZ, R44 ;  /* 0x000000ffff3e7224 */ /* 0x000fe200078e002c */
[----:B------:R1:W3:Y:S04]  /*ac20*/  @P0 LDG.E.U16 R120, desc[UR20][R16.64] ;  /* 0x0000001410780981 */ /* 0x0002e8000c1e1500 */
[----:B------:R1:W3:Y:S01]  /*ac30*/  @P0 LDG.E.U16 R118, desc[UR20][R14.64] ;  /* 0x000000140e760981 */ /* 0x0002e2000c1e1500 */
[----:B0-----:R-:W-:Y:S01]  /*ac40*/  LEA R22, P5, R50, R162, 0x1 ;  /* 0x000000a232167211 */ /* 0x001fe200078a08ff */
[----:B------:R-:W-:-:S02]  /*ac50*/  IMAD R44, R76, UR4, RZ ;  /* 0x000000044c2c7c24 */ /* 0x000fc4000f8e02ff */
[----:B------:R-:W3:Y:S01]  /*ac60*/  @P0 LDG.E.U16 R134, desc[UR20][R24.64] ;  /* 0x0000001418860981 */ /* 0x000ee2000c1e1500 */
[-C--:B------:R-:W-:Y:S02]  /*ac70*/  LEA.HI.X.SX32 R23, R50, R163.reuse, 0x1, P5 ;  /* 0x000000a332177211 */ /* 0x080fe400028f0eff */
[CC--:B-1----:R-:W-:Y:S01]  /*ac80*/  LEA R16, P5, R47.reuse, R162.reuse, 0x1 ;  /* 0x000000a22f107211 */ /* 0x0c2fe200078a08ff */
[----:B------:R0:W3:Y:S03]  /*ac90*/  @P0 LDG.E.U16 R126, desc[UR20][R6.64] ;  /* 0x00000014067e0981 */ /* 0x0000e6000c1e1500 */
[-C--:B------:R-:W-:Y:S01]  /*aca0*/  LEA.HI.X.SX32 R17, R47, R163.reuse, 0x1, P5 ;  /* 0x000000a32f117211 */ /* 0x080fe200028f0eff */
[----:B------:R-:W3:Y:S01]  /*acb0*/  @P0 LDG.E.U16 R105, desc[UR20][R60.64] ;  /* 0x000000143c690981 */ /* 0x000ee2000c1e1500 */
[----:B------:R-:W-:Y:S02]  /*acc0*/  LEA R14, P5, R44, R162, 0x1 ;  /* 0x000000a22c0e7211 */ /* 0x000fe400078a08ff */
[----:B------:R-:W-:Y:S01]  /*acd0*/  SEL R81, R89, R56, !P3 ;  /* 0x0000003859517207 */ /* 0x000fe20005800000 */
[----:B------:R-:W-:Y:S01]  /*ace0*/  IMAD R65, R66, UR4, RZ ;  /* 0x0000000442417c24 */ /* 0x000fe2000f8e02ff */
[----:B------:R-:W-:Y:S01]  /*acf0*/  LEA.HI.X.SX32 R15, R44, R163, 0x1, P5 ;  /* 0x000000a32c0f7211 */ /* 0x000fe200028f0eff */
[----:B------:R-:W3:Y:S01]  /*ad00*/  @P0 LDG.E.U16 R99, desc[UR20][R54.64] ;  /* 0x0000001436630981 */ /* 0x000ee2000c1e1500 */
[----:B0-----:R-:W-:-:S03]  /*ad10*/  LEA R6, P5, R42, R162, 0x1 ;  /* 0x000000a22a067211 */ /* 0x001fc600078a08ff */
[----:B------:R0:W3:Y:S01]  /*ad20*/  @P0 LDG.E.U16 R111, desc[UR20][R62.64] ;  /* 0x000000143e6f0981 */ /* 0x0000e2000c1e1500 */
[-C--:B------:R-:W-:Y:S02]  /*ad30*/  LEA.HI.X.SX32 R7, R42, R163.reuse, 0x1, P5 ;  /* 0x000000a32a077211 */ /* 0x080fe400028f0eff */
[C---:B------:R-:W-:Y:S01]  /*ad40*/  LEA R42, P5, R43.reuse, R162, 0x1 ;  /* 0x000000a22b2a7211 */ /* 0x040fe200078a08ff */
[----:B------:R-:W3:Y:S03]  /*ad50*/  @P0 LDG.E.U16 R107, desc[UR20][R164.64] ;  /* 0x00000014a46b0981 */ /* 0x000ee6000c1e1500 */
[----:B------:R-:W-:Y:S01]  /*ad60*/  LEA.HI.X.SX32 R43, R43, R163, 0x1, P5 ;  /* 0x000000a32b2b7211 */ /* 0x000fe200028f0eff */
[----:B------:R-:W-:Y:S01]  /*ad70*/  IMAD.MOV.U32 R56, RZ, RZ, R84 ;  /* 0x000000ffff387224 */ /* 0x000fe200078e0054 */
[----:B------:R-:W3:Y:S04]  /*ad80*/  @P0 LDG.E.U16 R131, desc[UR20][R18.64] ;  /* 0x0000001412830981 */ /* 0x000ee8000c1e1500 */
[----:B------:R-:W3:Y:S01]  /*ad90*/  @P0 LDG.E.U16 R101, desc[UR20][R56.64] ;  /* 0x0000001438650981 */ /* 0x000ee2000c1e1500 */
[----:B0-----:R-:W-:-:S02]  /*ada0*/  IMAD R63, R68, UR4, RZ ;  /* 0x00000004443f7c24 */ /* 0x001fc4000f8e02ff */
[----:B------:R-:W-:Y:S01]  /*adb0*/  IMAD R75, R77, UR4, RZ ;  /* 0x000000044d4b7c24 */ /* 0x000fe2000f8e02ff */
[----:B------:R-:W3:Y:S01]  /*adc0*/  @P0 LDG.E.U16 R132, desc[UR20][R20.64] ;  /* 0x0000001414840981 */ /* 0x000ee2000c1e1500 */
[----:B------:R-:W-:Y:S02]  /*add0*/  IMAD R77, R78, UR4, RZ ;  /* 0x000000044e4d7c24 */ /* 0x000fe4000f8e02ff */
[----:B------:R-:W-:Y:S01]  /*ade0*/  IMAD R81, R81, UR4, RZ ;  /* 0x0000000451517c24 */ /* 0x000fe2000f8e02ff */
[----:B------:R-:W-:Y:S04]  /*adf0*/  STL [R1+0x5a0], R32 ;  /* 0x0005a02001007387 */ /* 0x000fe80000100800 */
[----:B------:R-:W-:Y:S04]  /*ae00*/  STL [R1+0x590], R33 ;  /* 0x0005902101007387 */ /* 0x000fe80000100800 */
[----:B------:R0:W-:Y:S01]  /*ae10*/  STL.64 [R1+0x628], R32 ;  /* 0x0006282001007387 */ /* 0x0001e20000100a00 */
[----:B------:R-:W-:-:S03]  /*ae20*/  IMAD R71, R71, UR4, RZ ;  /* 0x0000000447477c24 */ /* 0x000fc6000f8e02ff */
[----:B------:R-:W3:Y:S04]  /*ae30*/  @P0 LDG.E.U16 R129, desc[UR20][R12.64] ;  /* 0x000000140c810981 */ /* 0x000ee8000c1e1500 */
[----:B------:R-:W3:Y:S04]  /*ae40*/  @P0 LDG.E.U16 R128, desc[UR20][R10.64] ;  /* 0x000000140a800981 */ /* 0x000ee8000c1e1500 */
[----:B0-----:R-:W3:Y:S04]  /*ae50*/  LDL R32, [R1+0x288] ;  /* 0x0002880001207983 */ /* 0x001ee80000100800 */
[----:B------:R-:W3:Y:S04]  /*ae60*/  LDL R33, [R1+0x25c] ;  /* 0x00025c0001217983 */ /* 0x000ee80000100800 */
[----:B------:R-:W3:Y:S04]  /*ae70*/  @P0 LDG.E.U16 R127, desc[UR20][R8.64] ;  /* 0x00000014087f0981 */ /* 0x000ee8000c1e1500 */
[----:B--2---:R-:W2:Y:S04]  /*ae80*/  @P0 LDG.E.U16 R135, desc[UR20][R26.64] ;  /* 0x000000141a870981 */ /* 0x004ea8000c1e1500 */
[----:B----4-:R-:W4:Y:S04]  /*ae90*/  @P0 LDG.E.U16 R136, desc[UR20][R28.64] ;  /* 0x000000141c880981 */ /* 0x010f28000c1e1500 */
[----:B------:R0:W2:Y:S02]  /*aea0*/  @P0 LDG.E.U16 R157, desc[UR20][R30.64] ;  /* 0x000000141e9d0981 */ /* 0x0000a4000c1e1500 */
[----:B0-----:R-:W-:-:S04]  /*aeb0*/  LEA R30, P4, R52, R162, 0x1 ;  /* 0x000000a2341e7211 */ /* 0x001fc800078808ff */
[-C--:B------:R-:W-:Y:S02]  /*aec0*/  LEA.HI.X.SX32 R31, R52, R163.reuse, 0x1, P4 ;  /* 0x000000a3341f7211 */ /* 0x080fe400020f0eff */
[CC--:B------:R-:W-:Y:S01]  /*aed0*/  LEA R28, P4, R48.reuse, R162.reuse, 0x1 ;  /* 0x000000a2301c7211 */ /* 0x0c0fe200078808ff */
[----:B------:R-:W-:Y:S03]  /*aee0*/  STL.64 [R1+0x598], R34 ;  /* 0x0005982201007387 */ /* 0x000fe60000100a00 */
[----:B------:R-:W-:Y:S01]  /*aef0*/  LEA.HI.X.SX32 R29, R48, R163, 0x1, P4 ;  /* 0x000000a3301d7211 */ /* 0x000fe200020f0eff */
[----:B------:R-:W2:Y:S01]  /*af00*/  @P0 LDG.E.U16 R123, desc[UR20][R30.64] ;  /* 0x000000141e7b0981 */ /* 0x000ea2000c1e1500 */
[----:B------:R-:W-:-:S03]  /*af10*/  LEA R26, P4, R46, R162, 0x1 ;  /* 0x000000a22e1a7211 */ /* 0x000fc600078808ff */
[----:B------:R0:W-:Y:S01]  /*af20*/  STL.64 [R1+0x648], R34 ;  /* 0x0006482201007387 */ /* 0x0001e20000100a00 */
[-C--:B------:R-:W-:Y:S02]  /*af30*/  LEA.HI.X.SX32 R27, R46, R163.reuse, 0x1, P4 ;  /* 0x000000a32e1b7211 */ /* 0x080fe400020f0eff */
[CC--:B------:R-:W-:Y:S01]  /*af40*/  LEA R24, P4, R40.reuse, R162.reuse, 0x1 ;  /* 0x000000a228187211 */ /* 0x0c0fe200078808ff */
[----:B------:R-:W2:Y:S03]  /*af50*/  @P0 LDG.E.U16 R113, desc[UR20][R28.64] ;  /* 0x000000141c710981 */ /* 0x000ea6000c1e1500 */
[-C--:B------:R-:W-:Y:S01]  /*af60*/  LEA.HI.X.SX32 R25, R40, R163.reuse, 0x1, P4 ;  /* 0x000000a328197211 */ /* 0x080fe200020f0eff */
[----:B------:R-:W2:Y:S01]  /*af70*/  @P0 LDG.E.U16 R110, desc[UR20][R26.64] ;  /* 0x000000141a6e0981 */ /* 0x000ea2000c1e1500 */
[-C--:B------:R-:W-:Y:S02]  /*af80*/  LEA R40, P4, R41, R162.reuse, 0x1 ;  /* 0x000000a229287211 */ /* 0x080fe400078808ff */
[----:B------:R-:W-:Y:S01]  /*af90*/  LEA R46, P5, R49, R162, 0x1 ;  /* 0x000000a2312e7211 */ /* 0x000fe200078a08ff */
[----:B0-----:R-:W3:Y:S01]  /*afa0*/  LDL.64 R34, [R1+0xf0] ;  /* 0x0000f00001227983 */ /* 0x001ee20000100a00 */
[----:B------:R-:W-:-:S02]  /*afb0*/  LEA.HI.X.SX32 R41, R41, R163, 0x1, P4 ;  /* 0x000000a329297211 */ /* 0x000fc400020f0eff */
[CC--:B------:R-:W-:Y:S01]  /*afc0*/  LEA R44, P4, R45.reuse, R162.reuse, 0x1 ;  /* 0x000000a22d2c7211 */ /* 0x0c0fe200078808ff */
[----:B------:R-:W2:Y:S03]  /*afd0*/  @P0 LDG.E.U16 R140, desc[UR20][R24.64] ;  /* 0x00000014188c0981 */ /* 0x000ea6000c1e1500 */
[-C--:B------:R-:W-:Y:S02]  /*afe0*/  LEA.HI.X.SX32 R45, R45, R163.reuse, 0x1, P4 ;  /* 0x000000a32d2d7211 */ /* 0x080fe400020f0eff */
[-C--:B------:R-:W-:Y:S01]  /*aff0*/  LEA.HI.X.SX32 R47, R49, R163.reuse, 0x1, P5 ;  /* 0x000000a3312f7211 */ /* 0x080fe200028f0eff */
[----:B------:R-:W-:Y:S01]  /*b000*/  STL.64 [R1+0x5a8], R36 ;  /* 0x0005a82401007387 */ /* 0x000fe20000100a00 */
[-C--:B------:R-:W-:Y:S02]  /*b010*/  LEA R48, P4, R51, R162.reuse, 0x1 ;  /* 0x000000a233307211 */ /* 0x080fe400078808ff */
[----:B------:R-:W-:Y:S01]  /*b020*/  LEA R50, P5, R53, R162, 0x1 ;  /* 0x000000a235327211 */ /* 0x000fe200078a08ff */
[----:B------:R-:W2:Y:S01]  /*b030*/  @P0 LDG.E.U16 R0, desc[UR20][R40.64] ;  /* 0x0000001428000981 */ /* 0x000ea2000c1e1500 */
[----:B------:R-:W-:-:S02]  /*b040*/  LEA.HI.X.SX32 R49, R51, R163, 0x1, P4 ;  /* 0x000000a333317211 */ /* 0x000fc400020f0eff */
[-C--:B------:R-:W-:Y:S01]  /*b050*/  LEA R52, P4, R117, R162.reuse, 0x1 ;  /* 0x000000a275347211 */ /* 0x080fe200078808ff */
[----:B------:R-:W2:Y:S01]  /*b060*/  @P0 LDG.E.U16 R141, desc[UR20][R44.64] ;  /* 0x000000142c8d0981 */ /* 0x000ea2000c1e1500 */
[-C--:B------:R-:W-:Y:S02]  /*b070*/  LEA.HI.X.SX32 R51, R53, R163.reuse, 0x1, P5 ;  /* 0x000000a335337211 */ /* 0x080fe400028f0eff */
[-C--:B------:R-:W-:Y:S01]  /*b080*/  LEA.HI.X.SX32 R53, R117, R163.reuse, 0x1, P4 ;  /* 0x000000a375357211 */ /* 0x080fe200020f0eff */
[----:B------:R0:W-:Y:S01]  /*b090*/  STL [R1+0x68c], R36 ;  /* 0x00068c2401007387 */ /* 0x0001e20000100800 */
[-C--:B------:R-:W-:Y:S02]  /*b0a0*/  LEA R56, P4, R87, R162.reuse, 0x1 ;  /* 0x000000a257387211 */ /* 0x080fe400078808ff */
[----:B------:R-:W-:Y:S01]  /*b0b0*/  LEA R54, P5, R115, R162, 0x1 ;  /* 0x000000a273367211 */ /* 0x000fe200078a08ff */
[----:B------:R-:W2:Y:S01]  /*b0c0*/  @P0 LDG.E.U16 R3, desc[UR20][R48.64] ;  /* 0x0000001430030981 */ /* 0x000ea2000c1e1500 */
[----:B------:R-:W-:-:S02]  /*b0d0*/  LEA.HI.X.SX32 R57, R87, R163, 0x1, P4 ;  /* 0x000000a357397211 */ /* 0x000fc400020f0eff */
[CC--:B------:R-:W-:Y:S01]  /*b0e0*/  LEA R60, P4, R70.reuse, R162.reuse, 0x1 ;  /* 0x000000a2463c7211 */ /* 0x0c0fe200078808ff */
[----:B------:R-:W2:Y:S03]  /*b0f0*/  @P0 LDG.E.U16 R156, desc[UR20][R50.64] ;  /* 0x00000014329c0981 */ /* 0x000ea6000c1e1500 */
[-C--:B------:R-:W-:Y:S01]  /*b100*/  LEA.HI.X.SX32 R61, R70, R163.reuse, 0x1, P4 ;  /* 0x000000a3463d7211 */ /* 0x080fe200020f0eff */
[----:B0-----:R-:W2:Y:S01]  /*b110*/  LDL R36, [R1+0x28c] ;  /* 0x00028c0001247983 */ /* 0x001ea20000100800 */
[----:B------:R-:W-:Y:S02]  /*b120*/  LEA R64, P4, R65, R162, 0x1 ;  /* 0x000000a241407211 */ /* 0x000fe400078808ff */
[-C--:B------:R-:W-:Y:S02]  /*b130*/  LEA.HI.X.SX32 R55, R115, R163.reuse, 0x1, P5 ;  /* 0x000000a373377211 */ /* 0x080fe400028f0eff */
[----:B------:R-:W-:-:S02]  /*b140*/  LEA.HI.X.SX32 R65, R65, R163, 0x1, P4 ;  /* 0x000000a341417211 */ /* 0x000fc400020f0eff */
[CC--:B------:R-:W-:Y:S02]  /*b150*/  LEA R58, P5, R72.reuse, R162.reuse, 0x1 ;  /* 0x000000a2483a7211 */ /* 0x0c0fe400078a08ff */
[CC--:B------:R-:W-:Y:S02]  /*b160*/  LEA R68, P4, R69.reuse, R162.reuse, 0x1 ;  /* 0x000000a245447211 */ /* 0x0c0fe400078808ff */
[-C--:B------:R-:W-:Y:S02]  /*b170*/  LEA.HI.X.SX32 R59, R72, R163.reuse, 0x1, P5 ;  /* 0x000000a3483b7211 */ /* 0x080fe400028f0eff */
[----:B------:R-:W-:Y:S02]  /*b180*/  LEA.HI.X.SX32 R69, R69, R163, 0x1, P4 ;  /* 0x000000a345457211 */ /* 0x000fe400020f0eff */
[----:B------:R-:W-:-:S04]  /*b190*/  LEA R72, P4, R73, R162, 0x1 ;  /* 0x000000a249487211 */ /* 0x000fc800078808ff */
[----:B------:R-:W-:Y:S02]  /*b1a0*/  LEA.HI.X.SX32 R73, R73, R163, 0x1, P4 ;  /* 0x000000a349497211 */ /* 0x000fe400020f0eff */
[----:B------:R-:W-:Y:S01]  /*b1b0*/  LEA R76, P4, R77, R162, 0x1 ;  /* 0x000000a24d4c7211 */ /* 0x000fe200078808ff */
[----:B------:R-:W-:-:S03]  /*b1c0*/  IMAD R87, R80, UR4, RZ ;  /* 0x0000000450577c24 */ /* 0x000fc6000f8e02ff */
[----:B------:R-:W-:Y:S02]  /*b1d0*/  LEA.HI.X.SX32 R77, R77, R163, 0x1, P4 ;  /* 0x000000a34d4d7211 */ /* 0x000fe400020f0eff */
[----:B------:R-:W-:-:S04]  /*b1e0*/  LEA R80, P4, R81, R162, 0x1 ;  /* 0x000000a251507211 */ /* 0x000fc800078808ff */
[----:B------:R-:W-:-:S05]  /*b1f0*/  LEA.HI.X.SX32 R81, R81, R163, 0x1, P4 ;  /* 0x000000a351517211 */ /* 0x000fca00020f0eff */
[----:B------:R-:W4:Y:S01]  /*b200*/  @P0 LDG.E.U16 R145, desc[UR20][R80.64] ;  /* 0x0000001450910981 */ /* 0x000f22000c1e1500 */
[----:B------:R-:W-:-:S03]  /*b210*/  LEA R84, P4, R85, R162, 0x1 ;  /* 0x000000a255547211 */ /* 0x000fc600078808ff */
[----:B------:R-:W-:Y:S01]  /*b220*/  STL [R1+0x688], R37 ;  /* 0x0006882501007387 */ /* 0x000fe20000100800 */
[----:B------:R-:W-:-:S03]  /*b230*/  LEA.HI.X.SX32 R85, R85, R163, 0x1, P4 ;  /* 0x000000a355557211 */ /* 0x000fc600020f0eff */
[----:B------:R-:W-:Y:S04]  /*b240*/  STL.64 [R1+0x5b0], R38 ;  /* 0x0005b02601007387 */ /* 0x000fe80000100a00 */
[----:B------:R-:W-:Y:S04]  /*b250*/  STL [R1+0x694], R38 ;  /* 0x0006942601007387 */ /* 0x000fe80000100800 */
[----:B------:R-:W-:Y:S04]  /*b260*/  STL [R1+0x690], R39 ;  /* 0x0006902701007387 */ /* 0x000fe80000100800 */
[----:B------:R-:W-:Y:S04]  /*b270*/  STL.64 [R1+0x88], R154 ;  /* 0x0000889a01007387 */ /* 0x000fe80000100a00 */
[----:B------:R-:W-:Y:S04]  /*b280*/  STL.64 [R1+0x70], R30 ;  /* 0x0000701e01007387 */ /* 0x000fe80000100a00 */
[----:B------:R-:W-:Y:S04]  /*b290*/  STL.64 [R1+0x68], R22 ;  /* 0x0000681601007387 */ /* 0x000fe80000100a00 */
[----:B------:R-:W4:Y:S04]  /*b2a0*/  @P0 LDG.E.U16 R104, desc[UR20][R84.64] ;  /* 0x0000001454680981 */ /* 0x000f28000c1e1500 */
[----:B------:R-:W-:Y:S04]  /*b2b0*/  STL.64 [R1+0x50], R28 ;  /* 0x0000501c01007387 */ /* 0x000fe80000100a00 */
[----:B------:R-:W-:Y:S04]  /*b2c0*/  STL.64 [R1+0x48], R16 ;  /* 0x0000481001007387 */ /* 0x000fe80000100a00 */
[----:B------:R-:W-:Y:S04]  /*b2d0*/  STL.64 [R1+0x30], R26 ;  /* 0x0000301a01007387 */ /* 0x000fe80000100a00 */
[----:B------:R-:W-:Y:S04]  /*b2e0*/  STL.64 [R1+0x28], R14 ;  /* 0x0000280e01007387 */ /* 0x000fe80000100a00 */
[----:B------:R-:W-:Y:S04]  /*b2f0*/  STL.64 [R1+0x10], R24 ;  /* 0x0000101801007387 */ /* 0x000fe80000100a00 */
[----:B------:R-:W-:Y:S04]  /*b300*/  STL.64 [R1+0x8], R6 ;  /* 0x0000080601007387 */ /* 0x000fe80000100a00 */
[----:B------:R-:W4:Y:S04]  /*b310*/  LDL R115, [R1+0x294] ;  /* 0x0002940001737983 */ /* 0x000f280000100800 */
[----:B------:R-:W4:Y:S04]  /*b320*/  LDL R117, [R1+0x290] ;  /* 0x0002900001757983 */ /* 0x000f280000100800 */
[----:B---3--:R-:W3:Y:S04]  /*b330*/  @P0 LDG.E.U16 R32, desc[UR20][R34.64] ;  /* 0x0000001422200981 */ /* 0x008ee8000c1e1500 */
[----:B--2---:R-:W2:Y:S04]  /*b340*/  @P0 LDG.E.U16 R36, desc[UR20][R148.64] ;  /* 0x0000001494240981 */ /* 0x004ea8000c1e1500 */
[----:B----4-:R0:W-:Y:S04]  /*b350*/  @P0 STL [R1+0x284], R145 ;  /* 0x0002849101000387 */ /* 0x0101e80000100800 */
[----:B0-----:R-:W4:Y:S04]  /*b360*/  LDL.LU R145, [R1+0x7fc] ;  /* 0x0007fc0001917983 */ /* 0x001f280000300800 */
[----:B------:R-:W-:Y:S04]  /*b370*/  STL.64 [R1+0x5b8], R80 ;  /* 0x0005b85001007387 */ /* 0x000fe80000100a00 */
[----:B------:R-:W-:Y:S04]  /*b380*/  STL [R1+0x69c], R80 ;  /* 0x00069c5001007387 */ /* 0x000fe80000100800 */
[----:B------:R-:W-:Y:S04]  /*b390*/  STL [R1+0x698], R81 ;  /* 0x0006985101007387 */ /* 0x000fe80000100800 */
[----:B------:R0:W-:Y:S04]  /*b3a0*/  @P0 STL [R1+0x260], R104 ;  /* 0x0002606801000387 */ /* 0x0001e80000100800 */
[----:B0-----:R-:W2:Y:S04]  /*b3b0*/  LDL.LU R104, [R1+0x7f8] ;  /* 0x0007f80001687983 */ /* 0x001ea80000300800 */
[----:B------:R-:W-:Y:S04]  /*b3c0*/  STL.64 [R1+0x5c0], R84 ;  /* 0x0005c05401007387 */ /* 0x000fe80000100a00 */
[----:B------:R-:W-:Y:S04]  /*b3d0*/  STL [R1+0x6a4], R84 ;  /* 0x0006a45401007387 */ /* 0x000fe80000100800 */
[----:B------:R-:W-:Y:S04]  /*b3e0*/  STL [R1+0x6a0], R85 ;  /* 0x0006a05501007387 */ /* 0x000fe80000100800 */
[----:B------:R-:W2:Y:S04]  /*b3f0*/  LDL.LU.64 R164, [R1+0x7f0] ;  /* 0x0007f00001a47983 */ /* 0x000ea80000300a00 */
[----:B------:R0:W-:Y:S04]  /*b400*/  @P0 STL [R1+0x298], R107 ;  /* 0x0002986b01000387 */ /* 0x0001e80000100800 */
[----:B------:R-:W2:Y:S04]  /*b410*/  @P0 LDG.E.U16 R115, desc[UR20][R146.64] ;  /* 0x0000001492730981 */ /* 0x000ea8000c1e1500 */
[----:B------:R-:W2:Y:S04]  /*b420*/  @P0 LDG.E.U16 R117, desc[UR20][R150.64] ;  /* 0x0000001496750981 */ /* 0x000ea8000c1e1500 */
[----:B0-----:R-:W2:Y:S04]  /*b430*/  LDL.LU R107, [R1+0x7e8] ;  /* 0x0007e800016b7983 */ /* 0x001ea80000300800 */
[----:B------:R-:W2:Y:S04]  /*b440*/  LDL.LU.64 R146, [R1+0x7e0] ;  /* 0x0007e00001927983 */ /* 0x000ea80000300a00 */
[----:B------:R-:W3:Y:S04]  /*b450*/  LDL.LU.64 R150, [R1+0x7d8] ;  /* 0x0007d80001967983 */ /* 0x000ee80000300a00 */
[----:B------:R-:W3:Y:S04]  /*b460*/  LDL.LU.64 R148, [R1+0x7d0] ;  /* 0x0007d00001947983 */ /* 0x000ee80000300a00 */
[----:B----4-:R-:W4:Y:S04]  /*b470*/  @P0 LDG.E.U16 R109, desc[UR20][R144.64] ;  /* 0x00000014906d0981 */ /* 0x010f28000c1e1500 */
[----:B--2---:R-:W2:Y:S04]  /*b480*/  @P0 LDG.E.U16 R33, desc[UR20][R146.64] ;  /* 0x0000001492210981 */ /* 0x004ea8000c1e1500 */
[----:B------:R-:W2:Y:S04]  /*b490*/  LDL.LU.64 R146, [R1+0x7c8] ;  /* 0x0007c80001927983 */ /* 0x000ea80000300a00 */
[----:B------:R-:W2:Y:S01]  /*b4a0*/  LDL.LU.64 R144, [R1+0x7c0] ;  /* 0x0007c00001907983 */ /* 0x000ea20000300a00 */
[----:B------:R-:W-:-:S04]  /*b4b0*/  LEA R62, P5, R63, R162, 0x1 ;  /* 0x000000a23f3e7211 */ /* 0x000fc800078a08ff */
[-C--:B------:R-:W-:Y:S02]  /*b4c0*/  LEA.HI.X.SX32 R63, R63, R163.reuse, 0x1, P5 ;  /* 0x000000a33f3f7211 */ /* 0x080fe400028f0eff */
[C---:B------:R-:W-:Y:S02]  /*b4d0*/  LEA R66, P5, R67.reuse, R162, 0x1 ;  /* 0x000000a243427211 */ /* 0x040fe400078a08ff */
[----:B------:R-:W-:Y:S02]  /*b4e0*/  PRMT R19, RZ, 0x7610, R19 ;  /* 0x00007610ff137816 */ /* 0x000fe40000000013 */
[----:B------:R-:W-:-:S04]  /*b4f0*/  LEA.HI.X.SX32 R67, R67, R163, 0x1, P5 ;  /* 0x000000a343437211 */ /* 0x000fc800028f0eff */
[----:B------:R-:W2:Y:S04]  /*b500*/  @P0 LDG.E.U16 R19, desc[UR20][R52.64] ;  /* 0x0000001434130981 */ /* 0x000ea8000c1e1500 */
[----:B----4-:R0:W-:Y:S04]  /*b510*/  STL [R1+0x250], R109 ;  /* 0x0002506d01007387 */ /* 0x0101e80000100800 */
[----:B0-----:R-:W4:Y:S04]  /*b520*/  LDL.LU R109, [R1+0x7b8] ;  /* 0x0007b800016d7983 */ /* 0x001f280000300800 */
[----:B------:R-:W4:Y:S04]  /*b530*/  LDL.LU.64 R142, [R1+0x7b0] ;  /* 0x0007b000018e7983 */ /* 0x000f280000300a00 */
[----:B------:R0:W-:Y:S04]  /*b540*/  STL [R1+0x24c], R122 ;  /* 0x00024c7a01007387 */ /* 0x0001e80000100800 */
[----:B0-----:R-:W4:Y:S04]  /*b550*/  LDL.LU R122, [R1+0x7ac] ;  /* 0x0007ac00017a7983 */ /* 0x001f280000300800 */
        /* <DEDUP_REMOVED lines=8> */
[----:B------:R-:W-:Y:S04]  /*b5e0*/  STL [R1+0x6dc], R0 ;  /* 0x0006dc0001007387 */ /* 0x000fe80000100800 */
[----:B------:R-:W-:Y:S04]  /*b5f0*/  STL.64 [R1+0x5c8], R40 ;  /* 0x0005c82801007387 */ /* 0x000fe80000100a00 */
[----:B------:R-:W-:Y:S04]  /*b600*/  STL [R1+0x6a8], R41 ;  /* 0x0006a82901007387 */ /* 0x000fe80000100800 */
[----:B------:R-:W-:Y:S04]  /*b610*/  @P0 STL [R1+0x294], R115 ;  /* 0x0002947301000387 */ /* 0x000fe80000100800 */
[----:B------:R0:W-:Y:S04]  /*b620*/  STL [R1+0x238], R141 ;  /* 0x0002388d01007387 */ /* 0x0001e80000100800 */
[----:B------:R-:W-:Y:S04]  /*b630*/  @P0 STL [R1+0x290], R117 ;  /* 0x0002907501000387 */ /* 0x000fe80000100800 */
[----:B0-----:R-:W4:Y:S04]  /*b640*/  LDL.LU R141, [R1+0x798] ;  /* 0x00079800018d7983 */ /* 0x001f280000300800 */
[----:B------:R-:W-:Y:S04]  /*b650*/  STL.64 [R1+0x5d0], R44 ;  /* 0x0005d02c01007387 */ /* 0x000fe80000100a00 */
[----:B------:R-:W-:Y:S04]  /*b660*/  @P0 STL [R1+0x28c], R36 ;  /* 0x00028c2401000387 */ /* 0x000fe80000100800 */
[----:B------:R-:W-:Y:S04]  /*b670*/  STL [R1+0x6b0], R44 ;  /* 0x0006b02c01007387 */ /* 0x000fe80000100800 */
[----:B---3--:R-:W-:Y:S04]  /*b680*/  @P0 STL [R1+0x288], R32 ;  /* 0x0002882001000387 */ /* 0x008fe80000100800 */
[----:B------:R-:W-:Y:S04]  /*b690*/  STL [R1+0x6ac], R45 ;  /* 0x0006ac2d01007387 */ /* 0x000fe80000100800 */
[----:B--2---:R-:W-:Y:S04]  /*b6a0*/  @P0 STL [R1+0x25c], R33 ;  /* 0x00025c2101000387 */ /* 0x004fe80000100800 */
[----:B------:R0:W-:Y:S04]  /*b6b0*/  STL [R1+0x234], R3 ;  /* 0x0002340301007387 */ /* 0x0001e80000100800 */
[----:B0-----:R-:W2:Y:S04]  /*b6c0*/  LDL.LU R3, [R1+0x794] ;  /* 0x0007940001037983 */ /* 0x001ea80000300800 */
[----:B------:R-:W-:Y:S04]  /*b6d0*/  STL.64 [R1+0x5d8], R48 ;  /* 0x0005d83001007387 */ /* 0x000fe80000100a00 */
[----:B------:R-:W-:Y:S04]  /*b6e0*/  STL [R1+0x6b8], R48 ;  /* 0x0006b83001007387 */ /* 0x000fe80000100800 */
[----:B------:R-:W-:Y:S04]  /*b6f0*/  STL [R1+0x6b4], R49 ;  /* 0x0006b43101007387 */ /* 0x000fe80000100800 */
[----:B------:R0:W-:Y:S04]  /*b700*/  STL [R1+0x230], R156 ;  /* 0x0002309c01007387 */ /* 0x0001e80000100800 */
[----:B0-----:R-:W3:Y:S04]  /*b710*/  LDL.LU R156, [R1+0x790] ;  /* 0x00079000019c7983 */ /* 0x001ee80000300800 */
[----:B------:R0:W-:Y:S04]  /*b720*/  STL [R1+0x6bc], R50 ;  /* 0x0006bc3201007387 */ /* 0x0001e80000100800 */
[----:B------:R-:W-:Y:S04]  /*b730*/  STL [R1+0x5e8], R51 ;  /* 0x0005e83301007387 */ /* 0x000fe80000100800 */
[----:B------:R1:W-:Y:S01]  /*b740*/  STL [R1+0x6c0], R51 ;  /* 0x0006c03301007387 */ /* 0x0003e20000100800 */
[----:B0-----:R-:W-:-:S02]  /*b750*/  PRMT R50, RZ, 0x7610, R50 ;  /* 0x00007610ff327816 */ /* 0x001fc40000000032 */
[----:B------:R-:W-:Y:S02]  /*b760*/  PRMT R48, RZ, 0x7610, R48 ;  /* 0x00007610ff307816 */ /* 0x000fe40000000030 */
[----:B------:R-:W-:Y:S02]  /*b770*/  PRMT R49, RZ, 0x7610, R49 ;  /* 0x00007610ff317816 */ /* 0x000fe40000000031 */
[----:B------:R-:W2:Y:S01]  /*b780*/  @P0 LDG.E.U16 R50, desc[UR20][R58.64] ;  /* 0x000000143a320981 */ /* 0x000ea2000c1e1500 */
[----:B-1----:R-:W-:-:S03]  /*b790*/  PRMT R51, RZ, 0x7610, R51 ;  /* 0x00007610ff337816 */ /* 0x002fc60000000033 */
[----:B------:R-:W2:Y:S04]  /*b7a0*/  @P0 LDG.E.U16 R48, desc[UR20][R60.64] ;  /* 0x000000143c300981 */ /* 0x000ea8000c1e1500 */
[----:B------:R-:W2:Y:S01]  /*b7b0*/  @P0 LDG.E.U16 R51, desc[UR20][R56.64] ;  /* 0x0000001438330981 */ /* 0x000ea2000c1e1500 */
[----:B------:R-:W-:Y:S02]  /*b7c0*/  PRMT R44, RZ, 0x7610, R44 ;  /* 0x00007610ff2c7816 */ /* 0x000fe4000000002c */
[----:B------:R-:W-:Y:S01]  /*b7d0*/  PRMT R45, RZ, 0x7610, R45 ;  /* 0x00007610ff2d7816 */ /* 0x000fe2000000002d */
[----:B------:R-:W3:Y:S01]  /*b7e0*/  @P0 LDG.E.U16 R49, desc[UR20][R62.64] ;  /* 0x000000143e310981 */ /* 0x000ee2000c1e1500 */
[----:B------:R-:W-:-:S03]  /*b7f0*/  PRMT R0, RZ, 0x7610, R0 ;  /* 0x00007610ff007816 */ /* 0x000fc60000000000 */
[----:B------:R-:W3:Y:S01]  /*b800*/  @P0 LDG.E.U16 R44, desc[UR20][R64.64] ;  /* 0x00000014402c0981 */ /* 0x000ee2000c1e1500 */
[----:B------:R-:W-:-:S03]  /*b810*/  PRMT R41, RZ, 0x7610, R41 ;  /* 0x00007610ff297816 */ /* 0x000fc60000000029 */
[----:B------:R-:W3:Y:S04]  /*b820*/  @P0 LDG.E.U16 R45, desc[UR20][R66.64] ;  /* 0x00000014422d0981 */ /* 0x000ee8000c1e1500 */
[----:B------:R-:W3:Y:S04]  /*b830*/  @P0 LDG.E.U16 R0, desc[UR20][R54.64] ;  /* 0x0000001436000981 */ /* 0x000ee8000c1e1500 */
[----:B------:R-:W3:Y:S04]  /*b840*/  @P0 LDG.E.U16 R41, desc[UR20][R68.64] ;  /* 0x0000001444290981 */ /* 0x000ee8000c1e1500 */
[----:B------:R-:W-:Y:S04]  /*b850*/  STL.64 [R1+0x630], R52 ;  /* 0x0006303401007387 */ /* 0x000fe80000100a00 */
[----:B------:R-:W-:Y:S01]  /*b860*/  STL.64 [R1+0x638], R54 ;  /* 0x0006383601007387 */ /* 0x000fe20000100a00 */
[----:B------:R-:W-:-:S02]  /*b870*/  LEA R70, P5, R71, R162, 0x1 ;  /* 0x000000a247467211 */ /* 0x000fc400078a08ff */
[----:B------:R-:W-:Y:S02]  /*b880*/  PRMT R20, RZ, 0x7610, R20 ;  /* 0x00007610ff147816 */ /* 0x000fe40000000014 */
[----:B------:R-:W-:Y:S02]  /*b890*/  LEA.HI.X.SX32 R71, R71, R163, 0x1, P5 ;  /* 0x000000a347477211 */ /* 0x000fe400028f0eff */
[----:B------:R-:W-:Y:S02]  /*b8a0*/  PRMT R21, RZ, 0x7610, R21 ;  /* 0x00007610ff157816 */ /* 0x000fe40000000015 */
[----:B------:R-:W-:Y:S02]  /*b8b0*/  PRMT R18, RZ, 0x7610, R18 ;  /* 0x00007610ff127816 */ /* 0x000fe40000000012 */
[----:B------:R-:W-:Y:S02]  /*b8c0*/  PRMT R12, RZ, 0x7610, R12 ;  /* 0x00007610ff0c7816 */ /* 0x000fe4000000000c */
[----:B------:R-:W-:Y:S01]  /*b8d0*/  PRMT R13, RZ, 0x7610, R13 ;  /* 0x00007610ff0d7816 */ /* 0x000fe2000000000d */
[----:B------:R-:W3:Y:S01]  /*b8e0*/  @P0 LDG.E.U16 R21, desc[UR20][R144.64] ;  /* 0x0000001490150981 */ /* 0x000ee2000c1e1500 */
[----:B------:R-:W-:-:S02]  /*b8f0*/  PRMT R10, RZ, 0x7610, R10 ;  /* 0x00007610ff0a7816 */ /* 0x000fc4000000000a */
[----:B------:R-:W-:Y:S01]  /*b900*/  PRMT R11, RZ, 0x7610, R11 ;  /* 0x00007610ff0b7816 */ /* 0x000fe2000000000b */
[----:B------:R-:W3:Y:S01]  /*b910*/  @P0 LDG.E.U16 R18, desc[UR20][R146.64] ;  /* 0x0000001492120981 */ /* 0x000ee2000c1e1500 */
[----:B------:R-:W-:-:S03]  /*b920*/  PRMT R8, RZ, 0x7610, R8 ;  /* 0x00007610ff087816 */ /* 0x000fc60000000008 */
[----:B------:R-:W3:Y:S04]  /*b930*/  @P0 LDG.E.U16 R12, desc[UR20][R148.64] ;  /* 0x00000014940c0981 */ /* 0x000ee8000c1e1500 */
[----:B------:R-:W3:Y:S04]  /*b940*/  @P0 LDG.E.U16 R13, desc[UR20][R150.64] ;  /* 0x00000014960d0981 */ /* 0x000ee8000c1e1500 */
[----:B------:R-:W3:Y:S04]  /*b950*/  @P0 LDG.E.U16 R10, desc[UR20][R164.64] ;  /* 0x00000014a40a0981 */ /* 0x000ee8000c1e1500 */
[----:B------:R-:W3:Y:S01]  /*b960*/  @P0 LDG.E.U16 R11, desc[UR20][R152.64] ;  /* 0x00000014980b0981 */ /* 0x000ee2000c1e1500 */
[----:B------:R-:W-:-:S03]  /*b970*/  PRMT R9, RZ, 0x7610, R9 ;  /* 0x00007610ff097816 */ /* 0x000fc60000000009 */
[----:B------:R0:W3:Y:S01]  /*b980*/  @P0 LDG.E.U16 R8, desc[UR20][R154.64] ;  /* 0x000000149a080981 */ /* 0x0000e2000c1e1500 */
[----:B------:R-:W-:-:S03]  /*b990*/  PRMT R4, RZ, 0x7610, R4 ;  /* 0x00007610ff047816 */ /* 0x000fc60000000004 */
[----:B------:R-:W3:Y:S01]  /*b9a0*/  @P0 LDG.E.U16 R9, desc[UR20][R22.64] ;  /* 0x0000001416090981 */ /* 0x000ee2000c1e1500 */
[----:B------:R-:W-:Y:S02]  /*b9b0*/  PRMT R5, RZ, 0x7610, R5 ;  /* 0x00007610ff057816 */ /* 0x000fe40000000005 */
[----:B------:R-:W-:Y:S01]  /*b9c0*/  PRMT R2, RZ, 0x7610, R2 ;  /* 0x00007610ff027816 */ /* 0x000fe20000000002 */
[----:B------:R-:W3:Y:S04]  /*b9d0*/  @P0 LDG.E.U16 R4, desc[UR20][R16.64] ;  /* 0x0000001410040981 */ /* 0x000ee8000c1e1500 */
[----:B------:R-:W3:Y:S04]  /*b9e0*/  @P0 LDG.E.U16 R5, desc[UR20][R14.64] ;  /* 0x000000140e050981 */ /* 0x000ee8000c1e1500 */
[----:B------:R-:W3:Y:S04]  /*b9f0*/  @P0 LDG.E.U16 R2, desc[UR20][R6.64] ;  /* 0x0000001406020981 */ /* 0x000ee8000c1e1500 */
[----:B----4-:R1:W4:Y:S04]  /*ba00*/  @P0 LDG.E.U16 R20, desc[UR20][R142.64] ;  /* 0x000000148e140981 */ /* 0x010328000c1e1500 */
[----:B--2---:R-:W-:Y:S04]  /*ba10*/  STL [R1+0x6cc], R51 ;  /* 0x0006cc3301007387 */ /* 0x004fe80000100800 */
[----:B------:R-:W-:Y:S04]  /*ba20*/  STL [R1+0x6c8], R56 ;  /* 0x0006c83801007387 */ /* 0x000fe80000100800 */
[----:B------:R-:W-:Y:S04]  /*ba30*/  STL [R1+0x6c4], R57 ;  /* 0x0006c43901007387 */ /* 0x000fe80000100800 */
[----:B------:R-:W-:Y:S04]  /*ba40*/  STL [R1+0x6e0], R50 ;  /* 0x0006e03201007387 */ /* 0x000fe80000100800 */
[----:B------:R-:W-:Y:S04]  /*ba50*/  STL [R1+0x6d4], R58 ;  /* 0x0006d43a01007387 */ /* 0x000fe80000100800 */
[----:B------:R-:W-:Y:S04]  /*ba60*/  STL [R1+0x6d0], R59 ;  /* 0x0006d03b01007387 */ /* 0x000fe80000100800 */
[----:B------:R-:W-:Y:S04]  /*ba70*/  STL [R1+0x6ec], R48 ;  /* 0x0006ec3001007387 */ /* 0x000fe80000100800 */
[----:B------:R-:W-:Y:S04]  /*ba80*/  STL [R1+0x6e8], R60 ;  /* 0x0006e83c01007387 */ /* 0x000fe80000100800 */
[----:B------:R-:W-:Y:S04]  /*ba90*/  STL [R1+0x6e4], R61 ;  /* 0x0006e43d01007387 */ /* 0x000fe80000100800 */
[----:B---3--:R-:W-:Y:S04]  /*baa0*/  STL [R1+0x6f8], R49 ;  /* 0x0006f83101007387 */ /* 0x008fe80000100800 */
[----:B------:R-:W-:Y:S04]  /*bab0*/  STL [R1+0x6f4], R62 ;  /* 0x0006f43e01007387 */ /* 0x000fe80000100800 */
[----:B------:R-:W-:Y:S04]  /*bac0*/  STL [R1+0x6f0], R63 ;  /* 0x0006f03f01007387 */ /* 0x000fe80000100800 */
[----:B------:R-:W-:Y:S04]  /*bad0*/  STL [R1+0x704], R44 ;  /* 0x0007042c01007387 */ /* 0x000fe80000100800 */
[----:B------:R-:W-:Y:S04]  /*bae0*/  STL [R1+0x700], R64 ;  /* 0x0007004001007387 */ /* 0x000fe80000100800 */
[----:B------:R-:W-:Y:S04]  /*baf0*/  STL [R1+0x6fc], R65 ;  /* 0x0006fc4101007387 */ /* 0x000fe80000100800 */
[----:B------:R2:W-:Y:S04]  /*bb00*/  STL [R1+0x1dc], R19 ;  /* 0x0001dc1301007387 */ /* 0x0005e80000100800 */
        /* <DEDUP_REMOVED lines=8> */
[----:B------:R-:W1:Y:S04]  /*bb90*/  LDL.LU.64 R142, [R1+0x788] ;  /* 0x00078800018e7983 */ /* 0x000e680000300a00 */
[----:B------:R-:W3:Y:S04]  /*bba0*/  LDL.LU.64 R144, [R1+0x780] ;  /* 0x0007800001907983 */ /* 0x000ee80000300a00 */
[----:B------:R-:W3:Y:S04]  /*bbb0*/  LDL.LU.64 R146, [R1+0x778] ;  /* 0x0007780001927983 */ /* 0x000ee80000300a00 */
[----:B------:R-:W3:Y:S04]  /*bbc0*/  LDL.LU.64 R148, [R1+0x770] ;  /* 0x0007700001947983 */ /* 0x000ee80000300a00 */
[----:B------:R-:W3:Y:S04]  /*bbd0*/  LDL.LU.64 R150, [R1+0x768] ;  /* 0x0007680001967983 */ /* 0x000ee80000300a00 */
[----:B------:R-:W3:Y:S04]  /*bbe0*/  LDL.LU.64 R164, [R1+0x760] ;  /* 0x0007600001a47983 */ /* 0x000ee80000300a00 */
[----:B------:R-:W3:Y:S04]  /*bbf0*/  LDL.LU.64 R152, [R1+0x758] ;  /* 0x0007580001987983 */ /* 0x000ee80000300a00 */
[----:B------:R-:W0:Y:S04]  /*bc00*/  LDL.LU.64 R154, [R1+0x750] ;  /* 0x00075000019a7983 */ /* 0x000e280000300a00 */
[----:B------:R-:W3:Y:S04]  /*bc10*/  LDL.LU R30, [R1+0x2c8] ;  /* 0x0002c800011e7983 */ /* 0x000ee80000300800 */
[----:B------:R-:W4:Y:S04]  /*bc20*/  LDL.LU R31, [R1+0x160] ;  /* 0x00016000011f7983 */ /* 0x000f280000300800 */
[----:B------:R-:W4:Y:S04]  /*bc30*/  LDL.LU R28, [R1+0x2cc] ;  /* 0x0002cc00011c7983 */ /* 0x000f280000300800 */
[----:B------:R-:W4:Y:S04]  /*bc40*/  LDL.LU R29, [R1+0x2c4] ;  /* 0x0002c400011d7983 */ /* 0x000f280000300800 */
[----:B------:R-:W4:Y:S04]  /*bc50*/  LDL.LU R26, [R1+0x2c0] ;  /* 0x0002c000011a7983 */ /* 0x000f280000300800 */
[----:B------:R-:W4:Y:S04]  /*bc60*/  LDL.LU R27, [R1+0x2bc] ;  /* 0x0002bc00011b7983 */ /* 0x000f280000300800 */
[----:B------:R-:W4:Y:S04]  /*bc70*/  LDL.LU R24, [R1+0x2b8] ;  /* 0x0002b80001187983 */ /* 0x000f280000300800 */
[----:B------:R-:W4:Y:S04]  /*bc80*/  LDL.LU R25, [R1+0x2b4] ;  /* 0x0002b40001197983 */ /* 0x000f280000300800 */
[----:B------:R-:W4:Y:S04]  /*bc90*/  LDL.LU R22, [R1+0x2b0] ;  /* 0x0002b00001167983 */ /* 0x000f280000300800 */
[----:B--2---:R-:W2:Y:S04]  /*bca0*/  LDL.LU R19, [R1+0x144] ;  /* 0x0001440001137983 */ /* 0x004ea80000300800 */
[----:B------:R-:W2:Y:S04]  /*bcb0*/  LDL.LU R23, [R1+0x2ac] ;  /* 0x0002ac0001177983 */ /* 0x000ea80000300800 */
[----:B------:R-:W2:Y:S04]  /*bcc0*/  LDL.LU R16, [R1+0x2a8] ;  /* 0x0002a80001107983 */ /* 0x000ea80000300800 */
[----:B------:R-:W2:Y:S04]  /*bcd0*/  LDL.LU R17, [R1+0x2a4] ;  /* 0x0002a40001117983 */ /* 0x000ea80000300800 */
[----:B------:R-:W2:Y:S04]  /*bce0*/  LDL.LU R14, [R1+0x2a0] ;  /* 0x0002a000010e7983 */ /* 0x000ea80000300800 */
[----:B------:R-:W2:Y:S04]  /*bcf0*/  LDL.LU R15, [R1+0x29c] ;  /* 0x00029c00010f7983 */ /* 0x000ea80000300800 */
[----:B------:R-:W2:Y:S04]  /*bd00*/  LDL.LU R6, [R1+0x258] ;  /* 0x0002580001067983 */ /* 0x000ea80000300800 */
[----:B------:R-:W2:Y:S01]  /*bd10*/  LDL.LU R7, [R1+0x254] ;  /* 0x0002540001077983 */ /* 0x000ea20000300800 */
[----:B------:R-:W-:-:S02]  /*bd20*/  LOP3.LUT R36, R3, 0x20, RZ, 0x3c, !PT ;  /* 0x0000002003247812 */ /* 0x000fc400078e3cff */
[----:B------:R-:W-:Y:S02]  /*bd30*/  LOP3.LUT R40, R3, 0x40, RZ, 0x3c, !PT ;  /* 0x0000004003287812 */ /* 0x000fe400078e3cff */
[----:B------:R-:W-:-:S06]  /*bd40*/  PRMT R158, RZ, 0x7610, R158 ;  /* 0x00007610ff9e7816 */ /* 0x000fcc000000009e */
[----:B------:R-:W2:Y:S04]  /*bd50*/  @P0 LDG.E.U16 R158, desc[UR20][R38.64] ;  /* 0x00000014269e0981 */ /* 0x000ea8000c1e1500 */
[----:B---3--:R-:W-:Y:S04]  /*bd60*/  STS.U16 [R36+UR9+0x10900], R30 ;  /* 0x0109001e24007988 */ /* 0x008fe80008000409 */
[----:B----4-:R-:W-:Y:S04]  /*bd70*/  STS.U16 [R36+UR9+0x10100], R31 ;  /* 0x0101001f24007988 */ /* 0x010fe80008000409 */
[----:B------:R-:W-:Y:S04]  /*bd80*/  STS.U16 [R40+UR9+0x10e00], R28 ;  /* 0x010e001c28007988 */ /* 0x000fe80008000409 */
[----:B------:R-:W-:Y:S04]  /*bd90*/  STS.U16 [R40+UR9+0x11200], R29 ;  /* 0x0112001d28007988 */ /* 0x000fe80008000409 */
[----:B------:R-:W-:Y:S04]  /*bda0*/  STS.U16 [R40+UR9+0x11600], R26 ;  /* 0x0116001a28007988 */ /* 0x000fe80008000409 */
[----:B------:R-:W-:Y:S04]  /*bdb0*/  STS.U16 [R40+UR9+0x11a00], R27 ;  /* 0x011a001b28007988 */ /* 0x000fe80008000409 */
[----:B------:R-:W-:Y:S04]  /*bdc0*/  STS.U16 [R40+UR9+0x11e00], R24 ;  /* 0x011e001828007988 */ /* 0x000fe80008000409 */
[----:B------:R-:W-:Y:S04]  /*bdd0*/  STS.U16 [R40+UR9+0x10600], R25 ;  /* 0x0106001928007988 */ /* 0x000fe80008000409 */
[----:B------:R-:W-:Y:S04]  /*bde0*/  STS.U16 [R40+UR9+0x10a00], R22 ;  /* 0x010a001628007988 */ /* 0x000fe80008000409 */
[----:B--2---:R2:W-:Y:S02]  /*bdf0*/  STS.U16 [R40+UR9+0x10200], R19 ;  /* 0x0102001328007988 */ /* 0x0045e40008000409 */
[----:B--2---:R-:W-:-:S05]  /*be00*/  LOP3.LUT R19, R3, 0x60, RZ, 0x3c, !PT ;  /* 0x0000006003137812 */ /* 0x004fca00078e3cff */
[----:B------:R-:W-:Y:S04]  /*be10*/  STS.U16 [R19+UR9+0x10f00], R23 ;  /* 0x010f001713007988 */ /* 0x000fe80008000409 */
[----:B------:R-:W-:Y:S04]  /*be20*/  STS.U16 [R19+UR9+0x11300], R16 ;  /* 0x0113001013007988 */ /* 0x000fe80008000409 */
[----:B------:R-:W-:Y:S04]  /*be30*/  STS.U16 [R19+UR9+0x11700], R17 ;  /* 0x0117001113007988 */ /* 0x000fe80008000409 */
[----:B------:R-:W-:Y:S04]  /*be40*/  STS.U16 [R19+UR9+0x11b00], R14 ;  /* 0x011b000e13007988 */ /* 0x000fe80008000409 */
[----:B------:R-:W-:Y:S04]  /*be50*/  STS.U16 [R19+UR9+0x10700], R15 ;  /* 0x0107000f13007988 */ /* 0x000fe80008000409 */
[----:B------:R-:W-:Y:S04]  /*be60*/  STS.U16 [R19+UR9+0x10b00], R6 ;  /* 0x010b000613007988 */ /* 0x000fe80008000409 */
[----:B------:R-:W-:Y:S04]  /*be70*/  STS.U16 [R19+UR9+0x11f00], R7 ;  /* 0x011f000713007988 */ /* 0x000fe80008000409 */
[----:B------:R2:W-:Y:S04]  /*be80*/  STS.U16 [R19+UR9+0x10300], R114 ;  /* 0x0103007213007988 */ /* 0x0005e80008000409 */
[----:B------:R3:W-:Y:S04]  /*be90*/  STS.U16 [R3+UR9], R112 ;  /* 0x0000007003007988 */ /* 0x0007e80008000409 */
[----:B------:R4:W-:Y:S04]  /*bea0*/  STS.U16 [R3+UR9+0x400], R111 ;  /* 0x0004006f03007988 */ /* 0x0009e80008000409 */
[----:B--2---:R-:W2:Y:S04]  /*beb0*/  LDL.LU R114, [R1+0x748] ;  /* 0x0007480001727983 */ /* 0x004ea80000300800 */
[----:B---3--:R-:W3:Y:S04]  /*bec0*/  LDL.LU R112, [R1+0x744] ;  /* 0x0007440001707983 */ /* 0x008ee80000300800 */
[----:B----4-:R-:W4:Y:S04]  /*bed0*/  LDL.LU R111, [R1+0x740] ;  /* 0x00074000016f7983 */ /* 0x010f280000300800 */
[----:B------:R0:W-:Y:S04]  /*bee0*/  STS.U16 [R3+UR9+0x800], R105 ;  /* 0x0008006903007988 */ /* 0x0001e80008000409 */
[----:B------:R1:W-:Y:S04]  /*bef0*/  STS.U16 [R3+UR9+0xc00], R103 ;  /* 0x000c006703007988 */ /* 0x0003e80008000409 */
[----:B------:R1:W-:Y:S04]  /*bf00*/  STS.U16 [R3+UR9+0x1000], R101 ;  /* 0x0010006503007988 */ /* 0x0003e80008000409 */
[----:B0-----:R-:W4:Y:S04]  /*bf10*/  LDL.LU R105, [R1+0x73c] ;  /* 0x00073c0001697983 */ /* 0x001f280000300800 */
[----:B-1----:R-:W4:Y:S04]  /*bf20*/  LDL.LU R103, [R1+0x738] ;  /* 0x0007380001677983 */ /* 0x002f280000300800 */
[----:B------:R-:W4:Y:S04]  /*bf30*/  LDL.LU R101, [R1+0x734] ;  /* 0x0007340001657983 */ /* 0x000f280000300800 */
[----:B------:R0:W-:Y:S04]  /*bf40*/  STS.U16 [R3+UR9+0x1400], R99 ;  /* 0x0014006303007988 */ /* 0x0001e80008000409 */
[----:B------:R1:W-:Y:S04]  /*bf50*/  STS.U16 [R3+UR9+0x1800], R97 ;  /* 0x0018006103007988 */ /* 0x0003e80008000409 */
[----:B------:R1:W-:Y:S04]  /*bf60*/  STS.U16 [R3+UR9+0x1c00], R95 ;  /* 0x001c005f03007988 */ /* 0x0003e80008000409 */
[----:B0-----:R-:W4:Y:S04]  /*bf70*/  LDL.LU R99, [R1+0x730] ;  /* 0x0007300001637983 */ /* 0x001f280000300800 */
[----:B-1----:R-:W4:Y:S04]  /*bf80*/  LDL.LU R97, [R1+0x72c] ;  /* 0x00072c0001617983 */ /* 0x002f280000300800 */
[----:B------:R-:W4:Y:S04]  /*bf90*/  LDL.LU R95, [R1+0x728] ;  /* 0x00072800015f7983 */ /* 0x000f280000300800 */
[----:B------:R0:W-:Y:S04]  /*bfa0*/  STS.U16 [R3+UR9+0x2000], R93 ;  /* 0x0020005d03007988 */ /* 0x0001e80008000409 */
[----:B0-----:R-:W4:Y:S04]  /*bfb0*/  LDL.LU R93, [R1+0x724] ;  /* 0x00072400015d7983 */ /* 0x001f280000300800 */
        /* <DEDUP_REMOVED lines=13> */
[----:B------:R-:W4:Y:S01]  /*c090*/  LDL.LU R0, [R1+0x23c] ;  /* 0x00023c0001007983 */ /* 0x000f220000300800 */
[----:B------:R-:W-:Y:S01]  /*c0a0*/  IMAD R79, R79, UR4, RZ ;  /* 0x000000044f4f7c24 */ /* 0x000fe2000f8e02ff */
[----:B------:R-:W-:Y:S01]  /*c0b0*/  LEA R74, P5, R75, R162, 0x1 ;  /* 0x000000a24b4a7211 */ /* 0x000fe200078a08ff */
[----:B------:R-:W-:-:S03]  /*c0c0*/  IMAD R83, R83, UR4, RZ ;  /* 0x0000000453537c24 */ /* 0x000fc6000f8e02ff */
[----:B------:R-:W-:Y:S02]  /*c0d0*/  LEA.HI.X.SX32 R75, R75, R163, 0x1, P5 ;  /* 0x000000a34b4b7211 */ /* 0x000fe400028f0eff */
[----:B------:R-:W-:-:S04]  /*c0e0*/  LEA R78, P5, R79, R162, 0x1 ;  /* 0x000000a24f4e7211 */ /* 0x000fc800078a08ff */
[----:B------:R-:W-:Y:S02]  /*c0f0*/  LEA.HI.X.SX32 R79, R79, R163, 0x1, P5 ;  /* 0x000000a34f4f7211 */ /* 0x000fe400028f0eff */
[----:B------:R-:W-:Y:S01]  /*c100*/  LEA R82, P5, R83, R162, 0x1 ;  /* 0x000000a253527211 */ /* 0x000fe200078a08ff */
[----:B------:R-:W-:-:S03]  /*c110*/  @!P6 IMAD.MOV R90, RZ, RZ, -R90 ;  /* 0x000000ffff5ae224 */ /* 0x000fc600078e0a5a */
[----:B------:R-:W-:Y:S02]  /*c120*/  LEA.HI.X.SX32 R83, R83, R163, 0x1, P5 ;  /* 0x000000a353537211 */ /* 0x000fe400028f0eff */
[----:B------:R-:W-:Y:S01]  /*c130*/  LEA R86, P5, R87, R162, 0x1 ;  /* 0x000000a257567211 */ /* 0x000fe200078a08ff */
[----:B------:R0:W-:Y:S01]  /*c140*/  STS.U16 [R3+UR9+0x3400], R126 ;  /* 0x0034007e03007988 */ /* 0x0001e20008000409 */
[C---:B------:R-:W-:Y:S02]  /*c150*/  SEL R138, R89.reuse, R138, !P3 ;  /* 0x0000008a598a7207 */ /* 0x040fe40005800000 */
[C---:B------:R-:W-:Y:S02]  /*c160*/  SEL R139, R89.reuse, R139, !P3 ;  /* 0x0000008b598b7207 */ /* 0x040fe40005800000 */
[C---:B------:R-:W-:Y:S02]  /*c170*/  SEL R137, R89.reuse, R137, !P3 ;  /* 0x0000008959897207 */ /* 0x040fe40005800000 */
        /* <DEDUP_REMOVED lines=24> */
[C---:B------:R-:W-:Y:S01]  /*c300*/  SEL R91, R89.reuse, R91, !P3 ;  /* 0x0000005b595b7207 */ /* 0x040fe20005800000 */
[----:B------:R1:W-:Y:S01]  /*c310*/  STS.U16 [R3+UR9+0x4000], R129 ;  /* 0x0040008103007988 */ /* 0x0003e20008000409 */
[----:B------:R-:W-:Y:S01]  /*c320*/  SEL R89, R89, R90, !P3 ;  /* 0x0000005a59597207 */ /* 0x000fe20005800000 */
[----:B0-----:R-:W-:Y:S01]  /*c330*/  IMAD R126, R88, UR4, RZ ;  /* 0x00000004587e7c24 */ /* 0x001fe2000f8e02ff */
[----:B------:R-:W-:Y:S01]  /*c340*/  LEA.HI.X.SX32 R87, R87, R163, 0x1, P5 ;  /* 0x000000a357577211 */ /* 0x000fe200028f0eff */
[----:B------:R0:W-:Y:S02]  /*c350*/  STS.U16 [R3+UR9+0x3800], R127 ;  /* 0x0038007f03007988 */ /* 0x0001e40008000409 */
[----:B------:R-:W-:-:S02]  /*c360*/  IMAD R69, R89, UR4, RZ ;  /* 0x0000000459457c24 */ /* 0x000fc4000f8e02ff */
[----:B-1----:R-:W-:Y:S01]  /*c370*/  IMAD R129, R92, UR4, RZ ;  /* 0x000000045c817c24 */ /* 0x002fe2000f8e02ff */
[----:B------:R1:W-:Y:S01]  /*c380*/  STS.U16 [R3+UR9+0x3c00], R128 ;  /* 0x003c008003007988 */ /* 0x0003e20008000409 */
[----:B------:R-:W-:Y:S02]  /*c390*/  IMAD R68, R91, UR4, RZ ;  /* 0x000000045b447c24 */ /* 0x000fe4000f8e02ff */
[----:B0-----:R-:W-:Y:S01]  /*c3a0*/  IMAD R127, R94, UR4, RZ ;  /* 0x000000045e7f7c24 */ /* 0x001fe2000f8e02ff */
[----:B------:R0:W-:Y:S01]  /*c3b0*/  STS.U16 [R3+UR9+0x2c00], R124 ;  /* 0x002c007c03007988 */ /* 0x0001e20008000409 */
[----:B------:R-:W-:Y:S01]  /*c3c0*/  IMAD R115, R116, UR4, RZ ;  /* 0x0000000474737c24 */ /* 0x000fe2000f8e02ff */
[----:B------:R-:W-:Y:S02]  /*c3d0*/  PRMT R84, RZ, 0x7610, R84 ;  /* 0x00007610ff547816 */ /* 0x000fe40000000054 */
[----:B------:R0:W-:Y:S01]  /*c3e0*/  STS.U16 [R3+UR9+0x2800], R121 ;  /* 0x0028007903007988 */ /* 0x0001e20008000409 */
[----:B-1----:R-:W-:-:S03]  /*c3f0*/  IMAD R128, R96, UR4, RZ ;  /* 0x0000000460807c24 */ /* 0x002fc6000f8e02ff */
[----:B------:R1:W-:Y:S01]  /*c400*/  STS.U16 [R3+UR9+0x3000], R125 ;  /* 0x0030007d03007988 */ /* 0x0003e20008000409 */
[----:B0-----:R-:W-:-:S03]  /*c410*/  IMAD R124, R100, UR4, RZ ;  /* 0x00000004647c7c24 */ /* 0x001fc6000f8e02ff */
[----:B------:R0:W-:Y:S01]  /*c420*/  STS.U16 [R3+UR9+0x2400], R119 ;  /* 0x0024007703007988 */ /* 0x0001e20008000409 */
[----:B------:R-:W-:Y:S02]  /*c430*/  IMAD R121, R98, UR4, RZ ;  /* 0x0000000462797c24 */ /* 0x000fe4000f8e02ff */
[----:B------:R-:W-:Y:S01]  /*c440*/  IMAD R117, R108, UR4, RZ ;  /* 0x000000046c757c24 */ /* 0x000fe2000f8e02ff */
[----:B------:R0:W4:Y:S01]  /*c450*/  @P0 LDG.E.U16 R84, desc[UR20][R70.64] ;  /* 0x0000001446540981 */ /* 0x000122000c1e1500 */
[----:B-1----:R-:W-:Y:S02]  /*c460*/  IMAD R125, R102, UR4, RZ ;  /* 0x00000004667d7c24 */ /* 0x002fe4000f8e02ff */
[----:B------:R-:W-:Y:S02]  /*c470*/  IMAD R41, R104, UR4, RZ ;  /* 0x0000000468297c24 */ /* 0x000fe4000f8e02ff */
[----:B0-----:R-:W-:Y:S01]  /*c480*/  IMAD R119, R106, UR4, RZ ;  /* 0x000000046a777c24 */ /* 0x001fe2000f8e02ff */
[----:B------:R0:W-:Y:S01]  /*c490*/  STS.U16 [R3+UR9+0x6c00], R160 ;  /* 0x006c00a003007988 */ /* 0x0001e20008000409 */
[----:B------:R-:W-:-:S02]  /*c4a0*/  IMAD R57, R107, UR4, RZ ;  /* 0x000000046b397c24 */ /* 0x000fc4000f8e02ff */
[----:B------:R-:W-:Y:S02]  /*c4b0*/  IMAD R71, R109, UR4, RZ ;  /* 0x000000046d477c24 */ /* 0x000fe4000f8e02ff */
[----:B0-----:R-:W-:Y:S01]  /*c4c0*/  IMAD R160, R110, UR4, RZ ;  /* 0x000000046ea07c24 */ /* 0x001fe2000f8e02ff */
[----:B------:R0:W-:Y:S01]  /*c4d0*/  STS.U16 [R3+UR9+0x7000], R159 ;  /* 0x0070009f03007988 */ /* 0x0001e20008000409 */
[----:B------:R-:W-:Y:S02]  /*c4e0*/  IMAD R51, R122, UR4, RZ ;  /* 0x000000047a337c24 */ /* 0x000fe4000f8e02ff */
[----:B------:R-:W-:Y:S01]  /*c4f0*/  IMAD R130, R130, UR4, RZ ;  /* 0x0000000482827c24 */ /* 0x000fe2000f8e02ff */
[----:B------:R1:W-:Y:S01]  /*c500*/  STS.U16 [R3+UR9+0x4400], R118 ;  /* 0x0044007603007988 */ /* 0x0003e20008000409 */
[----:B------:R-:W-:-:S03]  /*c510*/  IMAD R138, R138, UR4, RZ ;  /* 0x000000048a8a7c24 */ /* 0x000fc6000f8e02ff */
[----:B------:R1:W-:Y:S01]  /*c520*/  STS.U16 [R3+UR9+0x4800], R120 ;  /* 0x0048007803007988 */ /* 0x0003e20008000409 */
[----:B0-----:R-:W-:Y:S02]  /*c530*/  IMAD R159, R113, UR4, RZ ;  /* 0x00000004719f7c24 */ /* 0x001fe4000f8e02ff */
[----:B------:R-:W-:Y:S02]  /*c540*/  IMAD R56, R123, UR4, RZ ;  /* 0x000000047b387c24 */ /* 0x000fe4000f8e02ff */
[----:B------:R-:W-:Y:S02]  /*c550*/  IMAD R139, R139, UR4, RZ ;  /* 0x000000048b8b7c24 */ /* 0x000fe4000f8e02ff */
[----:B------:R-:W-:Y:S02]  /*c560*/  IMAD R137, R137, UR4, RZ ;  /* 0x0000000489897c24 */ /* 0x000fe4000f8e02ff */
[----:B------:R-:W-:Y:S02]  /*c570*/  IMAD R156, R156, UR4, RZ ;  /* 0x000000049c9c7c24 */ /* 0x000fe4000f8e02ff */
[----:B------:R-:W-:-:S02]  /*c580*/  IMAD R155, R155, UR4, RZ ;  /* 0x000000049b9b7c24 */ /* 0x000fc4000f8e02ff */
[----:B------:R-:W-:Y:S02]  /*c590*/  IMAD R154, R154, UR4, RZ ;  /* 0x000000049a9a7c24 */ /* 0x000fe4000f8e02ff */
[----:B--2---:R-:W-:Y:S02]  /*c5a0*/  IMAD R114, R114, UR4, RZ ;  /* 0x0000000472727c24 */ /* 0x004fe4000f8e02ff */
[----:B---3--:R-:W-:Y:S02]  /*c5b0*/  IMAD R112, R112, UR4, RZ ;  /* 0x0000000470707c24 */ /* 0x008fe4000f8e02ff */
[----:B----4-:R-:W-:Y:S02]  /*c5c0*/  IMAD R111, R111, UR4, RZ ;  /* 0x000000046f6f7c24 */ /* 0x010fe4000f8e02ff */
[----:B------:R-:W-:Y:S02]  /*c5d0*/  IMAD R105, R105, UR4, RZ ;  /* 0x0000000469697c24 */ /* 0x000fe4000f8e02ff */
[----:B------:R-:W-:-:S02]  /*c5e0*/  IMAD R103, R103, UR4, RZ ;  /* 0x0000000467677c24 */ /* 0x000fc4000f8e02ff */
[----:B------:R-:W-:Y:S02]  /*c5f0*/  IMAD R101, R101, UR4, RZ ;  /* 0x0000000465657c24 */ /* 0x000fe4000f8e02ff */
[----:B------:R-:W-:Y:S02]  /*c600*/  IMAD R99, R99, UR4, RZ ;  /* 0x0000000463637c24 */ /* 0x000fe4000f8e02ff */
[----:B------:R-:W-:Y:S02]  /*c610*/  IMAD R97, R97, UR4, RZ ;  /* 0x0000000461617c24 */ /* 0x000fe4000f8e02ff */
[----:B------:R-:W-:-:S03]  /*c620*/  IMAD R95, R95, UR4, RZ ;  /* 0x000000045f5f7c24 */ /* 0x000fc6000f8e02ff */
[-C--:B------:R-:W-:Y:S02]  /*c630*/  LEA R92, P3, R97, R162.reuse, 0x1 ;  /* 0x000000a2615c7211 */ /* 0x080fe400078608ff */
[----:B------:R-:W-:Y:S01]  /*c640*/  LEA R90, P4, R95, R162, 0x1 ;  /* 0x000000a25f5a7211 */ /* 0x000fe200078808ff */
[----:B------:R-:W-:-:S05]  /*c650*/  IMAD R93, R93, UR4, RZ ;  /* 0x000000045d5d7c24 */ /* 0x000fca000f8e02ff */
[-C--:B------:R-:W-:Y:S02]  /*c660*/  LEA R88, P5, R93, R162.reuse, 0x1 ;  /* 0x000000a25d587211 */ /* 0x080fe400078a08ff */
[-C--:B------:R-:W-:Y:S02]  /*c670*/  LEA R94, P6, R99, R162.reuse, 0x1 ;  /* 0x000000a2635e7211 */ /* 0x080fe400078c08ff */
[-C--:B------:R-:W-:Y:S02]  /*c680*/  LEA.HI.X.SX32 R89, R93, R163.reuse, 0x1, P5 ;  /* 0x000000a35d597211 */ /* 0x080fe400028f0eff */
[----:B------:R-:W-:Y:S02]  /*c690*/  LEA R96, P5, R101, R162, 0x1 ;  /* 0x000000a265607211 */ /* 0x000fe400078a08ff */
[-C--:B------:R-:W-:Y:S02]  /*c6a0*/  LEA.HI.X.SX32 R93, R97, R163.reuse, 0x1, P3 ;  /* 0x000000a3615d7211 */ /* 0x080fe400018f0eff */
[----:B------:R-:W-:-:S02]  /*c6b0*/  LEA.HI.X.SX32 R91, R95, R163, 0x1, P4 ;  /* 0x000000a35f5b7211 */ /* 0x000fc400020f0eff */
[-C--:B------:R-:W-:Y:S02]  /*c6c0*/  LEA R100, P3, R105, R162.reuse, 0x1 ;  /* 0x000000a269647211 */ /* 0x080fe400078608ff */
[-C--:B------:R-:W-:Y:S02]  /*c6d0*/  LEA R98, P4, R103, R162.reuse, 0x1 ;  /* 0x000000a267627211 */ /* 0x080fe400078808ff */
[-C--:B------:R-:W-:Y:S02]  /*c6e0*/  LEA.HI.X.SX32 R95, R99, R163.reuse, 0x1, P6 ;  /* 0x000000a3635f7211 */ /* 0x080fe400030f0eff */
[-C--:B------:R-:W-:Y:S02]  /*c6f0*/  LEA.HI.X.SX32 R97, R101, R163.reuse, 0x1, P5 ;  /* 0x000000a365617211 */ /* 0x080fe400028f0eff */
[----:B------:R-:W-:Y:S02]  /*c700*/  LEA R102, P6, R111, R162, 0x1 ;  /* 0x000000a26f667211 */ /* 0x000fe400078c08ff */
[----:B------:R-:W-:-:S02]  /*c710*/  LEA.HI.X.SX32 R101, R105, R163, 0x1, P3 ;  /* 0x000000a369657211 */ /* 0x000fc400018f0eff */
[-C--:B------:R-:W-:Y:S02]  /*c720*/  LEA.HI.X.SX32 R99, R103, R163.reuse, 0x1, P4 ;  /* 0x000000a367637211 */ /* 0x080fe400020f0eff */
[-C--:B------:R-:W-:Y:S02]  /*c730*/  LEA R108, P3, R115, R162.reuse, 0x1 ;  /* 0x000000a2736c7211 */ /* 0x080fe400078608ff */
[-C--:B------:R-:W-:Y:S02]  /*c740*/  LEA R106, P4, R114, R162.reuse, 0x1 ;  /* 0x000000a2726a7211 */ /* 0x080fe400078808ff */
[-C--:B------:R-:W-:Y:S02]  /*c750*/  LEA R104, P5, R112, R162.reuse, 0x1 ;  /* 0x000000a270687211 */ /* 0x080fe400078a08ff */
[----:B------:R-:W-:Y:S02]  /*c760*/  LEA.HI.X.SX32 R103, R111, R163, 0x1, P6 ;  /* 0x000000a36f677211 */ /* 0x000fe400030f0eff */
[----:B------:R-:W-:-:S02]  /*c770*/  LEA R110, P6, R117, R162, 0x1 ;  /* 0x000000a2756e7211 */ /* 0x000fc400078c08ff */
[-C--:B------:R-:W-:Y:S02]  /*c780*/  LEA.HI.X.SX32 R109, R115, R163.reuse, 0x1, P3 ;  /* 0x000000a3736d7211 */ /* 0x080fe400018f0eff */
[-C--:B------:R-:W-:Y:S02]  /*c790*/  LEA.HI.X.SX32 R107, R114, R163.reuse, 0x1, P4 ;  /* 0x000000a3726b7211 */ /* 0x080fe400020f0eff */
[-C--:B------:R-:W-:Y:S02]  /*c7a0*/  LEA R116, P3, R124, R162.reuse, 0x1 ;  /* 0x000000a27c747211 */ /* 0x080fe400078608ff */
[----:B------:R-:W-:Y:S02]  /*c7b0*/  LEA.HI.X.SX32 R105, R112, R163, 0x1, P5 ;  /* 0x000000a370697211 */ /* 0x000fe400028f0eff */
[-C--:B------:R-:W-:Y:S02]  /*c7c0*/  LEA R114, P4, R125, R162.reuse, 0x1 ;  /* 0x000000a27d727211 */ /* 0x080fe400078808ff */
[----:B------:R-:W-:-:S02]  /*c7d0*/  LEA R112, P5, R119, R162, 0x1 ;  /* 0x000000a277707211 */ /* 0x000fc400078a08ff */
[-C--:B------:R-:W-:Y:S02]  /*c7e0*/  LEA.HI.X.SX32 R111, R117, R163.reuse, 0x1, P6 ;  /* 0x000000a3756f7211 */ /* 0x080fe400030f0eff */
[-C--:B------:R-:W-:Y:S02]  /*c7f0*/  LEA.HI.X.SX32 R117, R124, R163.reuse, 0x1, P3 ;  /* 0x000000a37c757211 */ /* 0x080fe400018f0eff */
[-C--:B------:R-:W-:Y:S02]  /*c800*/  LEA.HI.X.SX32 R115, R125, R163.reuse, 0x1, P4 ;  /* 0x000000a37d737211 */ /* 0x080fe400020f0eff */
[-C--:B------:R-:W-:Y:S02]  /*c810*/  LEA R122, P3, R127, R162.reuse, 0x1 ;  /* 0x000000a27f7a7211 */ /* 0x080fe400078608ff */
[----:B-1----:R-:W-:Y:S02]  /*c820*/  LEA R118, P6, R121, R162, 0x1 ;  /* 0x000000a279767211 */ /* 0x002fe400078c08ff */
[----:B------:R-:W-:-:S02]  /*c830*/  LEA.HI.X.SX32 R113, R119, R163, 0x1, P5 ;  /* 0x000000a377717211 */ /* 0x000fc400028f0eff */
[-C--:B------:R-:W-:Y:S02]  /*c840*/  LEA R124, P4, R126, R162.reuse, 0x1 ;  /* 0x000000a27e7c7211 */ /* 0x080fe400078808ff */
[-C--:B------:R-:W-:Y:S02]  /*c850*/  LEA R120, P5, R128, R162.reuse, 0x1 ;  /* 0x000000a280787211 */ /* 0x080fe400078a08ff */
[-C--:B------:R-:W-:Y:S02]  /*c860*/  LEA.HI.X.SX32 R123, R127, R163.reuse, 0x1, P3 ;  /* 0x000000a37f7b7211 */ /* 0x080fe400018f0eff */
[-C--:B------:R-:W-:Y:S02]  /*c870*/  LEA.HI.X.SX32 R119, R121, R163.reuse, 0x1, P6 ;  /* 0x000000a379777211 */ /* 0x080fe400030f0eff */
[----:B------:R-:W-:Y:S02]  /*c880*/  LEA.HI.X.SX32 R125, R126, R163, 0x1, P4 ;  /* 0x000000a37e7d7211 */ /* 0x000fe400020f0eff */
[----:B------:R-:W-:-:S02]  /*c890*/  LEA R34, P3, R130, R162, 0x1 ;  /* 0x000000a282227211 */ /* 0x000fc400078608ff */
[-C--:B------:R-:W-:Y:S02]  /*c8a0*/  LEA.HI.X.SX32 R121, R128, R163.reuse, 0x1, P5 ;  /* 0x000000a380797211 */ /* 0x080fe400028f0eff */
[CC--:B------:R-:W-:Y:S02]  /*c8b0*/  LEA R14, P4, R129.reuse, R162.reuse, 0x1 ;  /* 0x000000a2810e7211 */ /* 0x0c0fe400078808ff */
[-C--:B------:R-:W-:Y:S02]  /*c8c0*/  LEA R54, P5, R138, R162.reuse, 0x1 ;  /* 0x000000a28a367211 */ /* 0x080fe400078a08ff */
[-C--:B------:R-:W-:Y:S02]  /*c8d0*/  LEA.HI.X.SX32 R35, R130, R163.reuse, 0x1, P3 ;  /* 0x000000a382237211 */ /* 0x080fe400018f0eff */
[-C--:B------:R-:W-:Y:S02]  /*c8e0*/  LEA.HI.X.SX32 R15, R129, R163.reuse, 0x1, P4 ;  /* 0x000000a3810f7211 */ /* 0x080fe400020f0eff */
[----:B------:R-:W-:Y:S01]  /*c8f0*/  LEA R52, P3, R139, R162, 0x1 ;  /* 0x000000a28b347211 */ /* 0x000fe200078608ff */
[----:B------:R-:W-:Y:S01]  /*c900*/  IMAD R153, R153, UR4, RZ ;  /* 0x0000000499997c24 */ /* 0x000fe2000f8e02ff */
[----:B------:R-:W-:-:S02]  /*c910*/  LEA.HI.X.SX32 R55, R138, R163, 0x1, P5 ;  /* 0x000000a38a377211 */ /* 0x000fc400028f0eff */
[-C--:B------:R-:W-:Y:S02]  /*c920*/  LEA R32, P4, R137, R162.reuse, 0x1 ;  /* 0x000000a289207211 */ /* 0x080fe400078808ff */
[-C--:B------:R-:W-:Y:S01]  /*c930*/  LEA R30, P5, R156, R162.reuse, 0x1 ;  /* 0x000000a29c1e7211 */ /* 0x080fe200078a08ff */
[----:B------:R-:W-:Y:S01]  /*c940*/  IMAD R152, R152, UR4, RZ ;  /* 0x0000000498987c24 */ /* 0x000fe2000f8e02ff */
[-C--:B------:R-:W-:Y:S01]  /*c950*/  LEA.HI.X.SX32 R53, R139, R163.reuse, 0x1, P3 ;  /* 0x000000a38b357211 */ /* 0x080fe200018f0eff */
[----:B------:R-:W-:Y:S01]  /*c960*/  IMAD R151, R151, UR4, RZ ;  /* 0x0000000497977c24 */ /* 0x000fe2000f8e02ff */
        /* <DEDUP_REMOVED lines=22> */
[CC--:B------:R-:W-:Y:S02]  /*cad0*/  LEA R128, P4, R148.reuse, R162.reuse, 0x1 ;  /* 0x000000a294807211 */ /* 0x0c0fe400078808ff */
[-C--:B------:R-:W-:Y:S01]  /*cae0*/  LEA R130, P5, R147, R162.reuse, 0x1 ;  /* 0x000000a293827211 */ /* 0x080fe200078a08ff */
[----:B------:R0:W-:Y:S01]  /*caf0*/  STS.U16 [R3+UR9+0x5000], R132 ;  /* 0x0050008403007988 */ /* 0x0001e20008000409 */
[-C--:B------:R-:W-:Y:S02]  /*cb00*/  LEA.HI.X.SX32 R127, R149, R163.reuse, 0x1, P3 ;  /* 0x000000a3957f7211 */ /* 0x080fe400018f0eff */
[----:B------:R-:W-:Y:S01]  /*cb10*/  LEA.HI.X.SX32 R129, R148, R163, 0x1, P4 ;  /* 0x000000a394817211 */ /* 0x000fe200020f0eff */
[----:B------:R1:W-:Y:S04]  /*cb20*/  STS.U16 [R3+UR9+0x7400], R158 ;  /* 0x0074009e03007988 */ /* 0x0003e80008000409 */
[----:B------:R2:W-:Y:S01]  /*cb30*/  STS.U16 [R3+UR9+0x4c00], R131 ;  /* 0x004c008303007988 */ /* 0x0005e20008000409 */
[----:B0-----:R-:W-:-:S03]  /*cb40*/  LEA R132, P3, R146, R162, 0x1 ;  /* 0x000000a292847211 */ /* 0x001fc600078608ff */
[----:B------:R0:W-:Y:S01]  /*cb50*/  STS.U16 [R3+UR9+0x5800], R134 ;  /* 0x0058008603007988 */ /* 0x0001e20008000409 */
[----:B-1----:R-:W-:-:S03]  /*cb60*/  IMAD R158, R143, UR4, RZ ;  /* 0x000000048f9e7c24 */ /* 0x002fc6000f8e02ff */
[----:B------:R1:W-:Y:S01]  /*cb70*/  STS.U16 [R3+UR9+0x6400], R157 ;  /* 0x0064009d03007988 */ /* 0x0003e20008000409 */
[----:B------:R-:W-:Y:S01]  /*cb80*/  IMAD R143, R141, UR4, RZ ;  /* 0x000000048d8f7c24 */ /* 0x000fe2000f8e02ff */
[----:B--2---:R-:W-:Y:S02]  /*cb90*/  LEA.HI.X.SX32 R131, R147, R163, 0x1, P5 ;  /* 0x000000a393837211 */ /* 0x004fe400028f0eff */
[----:B------:R2:W-:Y:S01]  /*cba0*/  STS.U16 [R3+UR9+0x6000], R136 ;  /* 0x0060008803007988 */ /* 0x0005e20008000409 */
[----:B0-----:R-:W-:-:S03]  /*cbb0*/  LEA R134, P4, R145, R162, 0x1 ;  /* 0x000000a291867211 */ /* 0x001fc600078808ff */
[----:B------:R0:W-:Y:S01]  /*cbc0*/  STS.U16 [R3+UR9+0x5400], R133 ;  /* 0x0054008503007988 */ /* 0x0001e20008000409 */
[----:B-1----:R-:W-:-:S03]  /*cbd0*/  IMAD R157, R142, UR4, RZ ;  /* 0x000000048e9d7c24 */ /* 0x002fc6000f8e02ff */
[----:B------:R1:W-:Y:S01]  /*cbe0*/  STS.U16 [R3+UR9+0x5c00], R135 ;  /* 0x005c008703007988 */ /* 0x0003e20008000409 */
[----:B--2---:R-:W-:-:S03]  /*cbf0*/  LEA R136, P5, R144, R162, 0x1 ;  /* 0x000000a290887211 */ /* 0x004fc600078a08ff */
[----:B------:R2:W-:Y:S01]  /*cc00*/  STS.U16 [R3+UR9+0x6800], R161 ;  /* 0x006800a103007988 */ /* 0x0005e20008000409 */
[-C--:B0-----:R-:W-:Y:S02]  /*cc10*/  LEA.HI.X.SX32 R133, R146, R163.reuse, 0x1, P3 ;  /* 0x000000a392857211 */ /* 0x081fe400018f0eff */
[-C--:B------:R-:W-:Y:S02]  /*cc20*/  LEA R138, P3, R158, R162.reuse, 0x1 ;  /* 0x000000a29e8a7211 */ /* 0x080fe400078608ff */
[-C--:B-1----:R-:W-:Y:S02]  /*cc30*/  LEA.HI.X.SX32 R135, R145, R163.reuse, 0x1, P4 ;  /* 0x000000a391877211 */ /* 0x082fe400020f0eff */
[----:B------:R-:W-:Y:S01]  /*cc40*/  LEA.HI.X.SX32 R137, R144, R163, 0x1, P5 ;  /* 0x000000a390897211 */ /* 0x000fe200028f0eff */
[----:B--2---:R-:W-:Y:S01]  /*cc50*/  IMAD R161, R140, UR4, RZ ;  /* 0x000000048ca17c24 */ /* 0x004fe2000f8e02ff */
[-C--:B------:R-:W-:Y:S01]  /*cc60*/  LEA R140, P4, R157, R162.reuse, 0x1 ;  /* 0x000000a29d8c7211 */ /* 0x080fe200078808ff */
[----:B------:R-:W-:Y:S01]  /*cc70*/  STL.64 [R1+0x160], R34 ;  /* 0x0001602201007387 */ /* 0x000fe20000100a00 */
[----:B------:R-:W-:-:S02]  /*cc80*/  LEA R142, P5, R143, R162, 0x1 ;  /* 0x000000a28f8e7211 */ /* 0x000fc400078a08ff */
[-C--:B------:R-:W-:Y:S01]  /*cc90*/  LEA.HI.X.SX32 R139, R158, R163.reuse, 0x1, P3 ;  /* 0x000000a39e8b7211 */ /* 0x080fe200018f0eff */
[----:B------:R-:W-:Y:S01]  /*cca0*/  STL.64 [R1+0x140], R14 ;  /* 0x0001400e01007387 */ /* 0x000fe20000100a00 */
[-C--:B------:R-:W-:Y:S02]  /*ccb0*/  LEA.HI.X.SX32 R141, R157, R163.reuse, 0x1, P4 ;  /* 0x000000a39d8d7211 */ /* 0x080fe400020f0eff */
[-C--:B------:R-:W-:Y:S01]  /*ccc0*/  LEA R144, P3, R161, R162.reuse, 0x1 ;  /* 0x000000a2a1907211 */ /* 0x080fe200078608ff */
[----:B------:R-:W-:Y:S01]  /*ccd0*/  STL.64 [R1+0x120], R54 ;  /* 0x0001203601007387 */ /* 0x000fe20000100a00 */
[----:B------:R-:W-:Y:S02]  /*cce0*/  LEA.HI.X.SX32 R143, R143, R163, 0x1, P5 ;  /* 0x000000a38f8f7211 */ /* 0x000fe400028f0eff */
[-C--:B------:R-:W-:Y:S01]  /*ccf0*/  LEA R146, P4, R160, R162.reuse, 0x1 ;  /* 0x000000a2a0927211 */ /* 0x080fe200078808ff */
[----:B------:R-:W-:Y:S01]  /*cd00*/  STL.64 [R1+0x100], R52 ;  /* 0x0001003401007387 */ /* 0x000fe20000100a00 */
[----:B------:R-:W-:-:S03]  /*cd10*/  LEA R148, P5, R159, R162, 0x1 ;  /* 0x000000a29f947211 */ /* 0x000fc600078a08ff */
[----:B------:R-:W-:Y:S01]  /*cd20*/  STL.64 [R1+0xe0], R32 ;  /* 0x0000e02001007387 */ /* 0x000fe20000100a00 */
[-C--:B------:R-:W-:Y:S01]  /*cd30*/  LEA.HI.X.SX32 R145, R161, R163.reuse, 0x1, P3 ;  /* 0x000000a3a1917211 */ /* 0x080fe200018f0eff */
[----:B------:R-:W-:Y:S02]  /*cd40*/  IMAD.MOV.U32 R158, RZ, RZ, R57 ;  /* 0x000000ffff9e7224 */ /* 0x000fe400078e0039 */
        /* <DEDUP_REMOVED lines=9> */
[----:B------:R-:W-:-:S03]  /*cde0*/  LEA.HI.X.SX32 R151, R56, R163, 0x1, P3 ;  /* 0x000000a338977211 */ /* 0x000fc600018f0eff */
[----:B------:R-:W-:Y:S01]  /*cdf0*/  STL.64 [R1+0x40], R6 ;  /* 0x0000400601007387 */ /* 0x000fe20000100a00 */
[----:B------:R-:W-:Y:S01]  /*ce00*/  LEA.HI.X.SX32 R153, R51, R163, 0x1, P4 ;  /* 0x000000a333997211 */ /* 0x000fe200020f0eff */
[----:B------:R-:W-:Y:S02]  /*ce10*/  IMAD.MOV.U32 R157, RZ, RZ, R158 ;  /* 0x000000ffff9d7224 */ /* 0x000fe400078e009e */
[----:B------:R-:W-:Y:S01]  /*ce20*/  STL.64 [R1+0x20], R24 ;  /* 0x0000201801007387 */ /* 0x000fe20000100a00 */
[----:B------:R-:W-:-:S03]  /*ce30*/  LEA R156, P3, R158, R162, 0x1 ;  /* 0x000000a29e9c7211 */ /* 0x000fc600078608ff */
[----:B------:R-:W-:Y:S01]  /*ce40*/  STL.64 [R1], R16 ;  /* 0x0000001001007387 */ /* 0x000fe20000100a00 */
[----:B------:R-:W-:Y:S02]  /*ce50*/  LEA.HI.X.SX32 R155, R71, R163, 0x1, P5 ;  /* 0x000000a3479b7211 */ /* 0x000fe400028f0eff */
[-C--:B------:R-:W-:Y:S01]  /*ce60*/  LEA R158, P4, R41, R162.reuse, 0x1 ;  /* 0x000000a2299e7211 */ /* 0x080fe200078808ff */
[----:B------:R-:W2:Y:S01]  /*ce70*/  LDL.LU R58, [R1+0x238] ;  /* 0x00023800013a7983 */ /* 0x000ea20000300800 */
[----:B------:R-:W-:-:S03]  /*ce80*/  LEA R160, P5, R68, R162, 0x1 ;  /* 0x000000a244a07211 */ /* 0x000fc600078a08ff */
[----:B------:R-:W3:Y:S01]  /*ce90*/  LDL.LU R59, [R1+0x234] ;  /* 0x00023400013b7983 */ /* 0x000ee20000300800 */
[----:B------:R-:W-:-:S03]  /*cea0*/  LEA R162, P6, R69, R162, 0x1 ;  /* 0x000000a245a27211 */ /* 0x000fc600078c08ff */
[----:B------:R-:W4:Y:S01]  /*ceb0*/  LDL.LU R51, [R1+0x230] ;  /* 0x0002300001337983 */ /* 0x000f220000300800 */
[----:B------:R-:W-:-:S03]  /*cec0*/  LEA.HI.X.SX32 R159, R41, R163, 0x1, P4 ;  /* 0x000000a3299f7211 */ /* 0x000fc600020f0eff */
[----:B------:R-:W2:Y:S01]  /*ced0*/  LDL.LU R56, [R1+0x1dc] ;  /* 0x0001dc0001387983 */ /* 0x000ea20000300800 */
[----:B------:R-:W-:-:S03]  /*cee0*/  LEA.HI.X.SX32 R157, R157, R163, 0x1, P3 ;  /* 0x000000a39d9d7211 */ /* 0x000fc600018f0eff */
[----:B------:R-:W2:Y:S01]  /*cef0*/  LDL.LU R57, [R1+0x1d8] ;  /* 0x0001d80001397983 */ /* 0x000ea20000300800 */
[----:B------:R-:W-:-:S03]  /*cf00*/  LEA.HI.X.SX32 R161, R68, R163, 0x1, P5 ;  /* 0x000000a344a17211 */ /* 0x000fc600028f0eff */
[----:B------:R-:W5:Y:S01]  /*cf10*/  LDL.LU R71, [R1+0x720] ;  /* 0x0007200001477983 */ /* 0x000f620000300800 */
[----:B------:R-:W-:-:S03]  /*cf20*/  LEA.HI.X.SX32 R163, R69, R163, 0x1, P6 ;  /* 0x000000a345a37211 */ /* 0x000fc600030f0eff */
[----:B------:R-:W2:Y:S04]  /*cf30*/  LDL.LU R41, [R1+0x71c] ;  /* 0x00071c0001297983 */ /* 0x000ea80000300800 */
[----:B------:R-:W5:Y:S04]  /*cf40*/  LDL.LU R68, [R1+0x718] ;  /* 0x0007180001447983 */ /* 0x000f680000300800 */
[----:B------:R-:W5:Y:S04]  /*cf50*/  LDL.LU R69, [R1+0x714] ;  /* 0x0007140001457983 */ /* 0x000f680000300800 */
[----:B------:R0:W-:Y:S04]  /*cf60*/  STS.U16 [R3+UR9+0x7800], R45 ;  /* 0x0078002d03007988 */ /* 0x0001e80008000409 */
[----:B------:R1:W-:Y:S04]  /*cf70*/  STS.U16 [R3+UR9+0x7c00], R66 ;  /* 0x007c004203007988 */ /* 0x0003e80008000409 */
[----:B------:R1:W-:Y:S04]  /*cf80*/  STS.U16 [R36+UR9+0x100], R67 ;  /* 0x0001004324007988 */ /* 0x0003e80008000409 */
[----:B0-----:R-:W2:Y:S04]  /*cf90*/  LDL.LU R45, [R1+0x710] ;  /* 0x00071000012d7983 */ /* 0x001ea80000300800 */
[----:B-1----:R-:W5:Y:S04]  /*cfa0*/  LDL.LU R66, [R1+0x70c] ;  /* 0x00070c0001427983 */ /* 0x002f680000300800 */
        /* <DEDUP_REMOVED lines=21> */
[----:B0-----:R-:W2:Y:S04]  /*d100*/  LDL.LU R50, [R1+0x6e0] ;  /* 0x0006e00001327983 */ /* 0x001ea80000300800 */
[----:B-1----:R-:W2:Y:S01]  /*d110*/  LDL.LU R0, [R1+0x6dc] ;  /* 0x0006dc0001007983 */ /* 0x002ea20000300800 */
[----:B------:R-:W-:-:S02]  /*d120*/  PRMT R85, RZ, 0x7610, R85 ;  /* 0x00007610ff557816 */ /* 0x000fc40000000055 */
[----:B------:R-:W-:Y:S02]  /*d130*/  PRMT R80, RZ, 0x7610, R80 ;  /* 0x00007610ff507816 */ /* 0x000fe40000000050 */
[----:B------:R-:W-:Y:S02]  /*d140*/  PRMT R81, RZ, 0x7610, R81 ;  /* 0x00007610ff517816 */ /* 0x000fe40000000051 */
[----:B------:R-:W-:Y:S01]  /*d150*/  PRMT R38, RZ, 0x7610, R38 ;  /* 0x00007610ff267816 */ /* 0x000fe20000000026 */
[----:B------:R-:W3:Y:S01]  /*d160*/  @P0 LDG.E.U16 R85, desc[UR20][R72.64] ;  /* 0x0000001448550981 */ /* 0x000ee2000c1e1500 */
[----:B------:R-:W-:-:S03]  /*d170*/  PRMT R39, RZ, 0x7610, R39 ;  /* 0x00007610ff277816 */ /* 0x000fc60000000027 */
[----:B------:R-:W4:Y:S04]  /*d180*/  @P0 LDG.E.U16 R80, desc[UR20][R74.64] ;  /* 0x000000144a500981 */ /* 0x000f28000c1e1500 */
[----:B------:R-:W4:Y:S04]  /*d190*/  @P0 LDG.E.U16 R81, desc[UR20][R76.64] ;  /* 0x000000144c510981 */ /* 0x000f28000c1e1500 */
[----:B------:R-:W4:Y:S04]  /*d1a0*/  @P0 LDG.E.U16 R38, desc[UR20][R78.64] ;  /* 0x000000144e260981 */ /* 0x000f28000c1e1500 */
[----:B------:R-:W4:Y:S04]  /*d1b0*/  @P0 LDG.E.U16 R39, desc[UR20][R82.64] ;  /* 0x0000001452270981 */ /* 0x000f28000c1e1500 */
[----:B--2---:R0:W-:Y:S04]  /*d1c0*/  STS.U16 [R36+UR9+0x3100], R0 ;  /* 0x0031000024007988 */ /* 0x0041e80008000409 */
[----:B------:R1:W-:Y:S04]  /*d1d0*/  STS.U16 [R36+UR9+0x3500], R58 ;  /* 0x0035003a24007988 */ /* 0x0003e80008000409 */
[----:B---3--:R2:W-:Y:S04]  /*d1e0*/  STS.U16 [R36+UR9+0x3900], R59 ;  /* 0x0039003b24007988 */ /* 0x0085e80008000409 */
[----:B0-----:R-:W3:Y:S04]  /*d1f0*/  LDL.LU R0, [R1+0x6d8] ;  /* 0x0006d80001007983 */ /* 0x001ee80000300800 */
[----:B-1----:R-:W5:Y:S04]  /*d200*/  LDL.LU R58, [R1+0x6d4] ;  /* 0x0006d400013a7983 */ /* 0x002f680000300800 */
[----:B--2---:R-:W5:Y:S04]  /*d210*/  LDL.LU R59, [R1+0x6d0] ;  /* 0x0006d000013b7983 */ /* 0x004f680000300800 */
[----:B----4-:R0:W-:Y:S04]  /*d220*/  STS.U16 [R36+UR9+0x3d00], R51 ;  /* 0x003d003324007988 */ /* 0x0101e80008000409 */
[----:B0-----:R-:W2:Y:S01]  /*d230*/  LDL.LU R51, [R1+0x6cc] ;  /* 0x0006cc0001337983 */ /* 0x001ea20000300800 */
[----:B------:R-:W-:-:S03]  /*d240*/  PRMT R37, RZ, 0x7610, R37 ;  /* 0x00007610ff257816 */ /* 0x000fc60000000025 */
[----:B------:R0:W-:Y:S04]  /*d250*/  STS.U16 [R36+UR9+0x4100], R56 ;  /* 0x0041003824007988 */ /* 0x0001e80008000409 */
[----:B------:R1:W-:Y:S04]  /*d260*/  STS.U16 [R36+UR9+0x4500], R57 ;  /* 0x0045003924007988 */ /* 0x0003e80008000409 */
[----:B------:R-:W4:Y:S04]  /*d270*/  @P0 LDG.E.U16 R37, desc[UR20][R86.64] ;  /* 0x0000001456250981 */ /* 0x000f28000c1e1500 */
[----:B0-----:R-:W5:Y:S04]  /*d280*/  LDL.LU R56, [R1+0x6c8] ;  /* 0x0006c80001387983 */ /* 0x001f680000300800 */
[----:B-1----:R-:W5:Y:S01]  /*d290*/  LDL.LU R57, [R1+0x6c4] ;  /* 0x0006c40001397983 */ /* 0x002f620000300800 */
[----:B------:R-:W-:-:S02]  /*d2a0*/  PRMT R165, RZ, 0x7610, R165 ;  /* 0x00007610ffa57816 */ /* 0x000fc400000000a5 */
[----:B------:R-:W-:-:S04]  /*d2b0*/  PRMT R164, RZ, 0x7610, R164 ;  /* 0x00007610ffa47816 */ /* 0x000fc800000000a4 */
[----:B------:R-:W3:Y:S04]  /*d2c0*/  @P0 LDG.E.U16 R165, desc[UR20][R42.64] ;  /* 0x000000142aa50981 */ /* 0x000ee8000c1e1500 */
[----:B------:R-:W3:Y:S04]  /*d2d0*/  @P0 LDG.E.U16 R164, desc[UR20][R46.64] ;  /* 0x000000142ea40981 */ /* 0x000ee8000c1e1500 */
[----:B--2---:R0:W-:Y:S04]  /*d2e0*/  STS.U16 [R36+UR9+0x4900], R51 ;  /* 0x0049003324007988 */ /* 0x0041e80008000409 */
[----:B------:R1:W-:Y:S04]  /*d2f0*/  STS.U16 [R36+UR9+0x4d00], R50 ;  /* 0x004d003224007988 */ /* 0x0003e80008000409 */
[----:B------:R2:W-:Y:S04]  /*d300*/  STS.U16 [R36+UR9+0x5100], R48 ;  /* 0x0051003024007988 */ /* 0x0005e80008000409 */
[----:B0-----:R-:W3:Y:S04]  /*d310*/  LDL.LU R51, [R1+0x6c0] ;  /* 0x0006c00001337983 */ /* 0x001ee80000300800 */
[----:B-1----:R-:W5:Y:S04]  /*d320*/  LDL.LU R50, [R1+0x6bc] ;  /* 0x0006bc0001327983 */ /* 0x002f680000300800 */
[----:B--2---:R-:W2:Y:S04]  /*d330*/  LDL.LU R48, [R1+0x6b8] ;  /* 0x0006b80001307983 */ /* 0x004ea80000300800 */
[----:B------:R0:W-:Y:S04]  /*d340*/  STS.U16 [R36+UR9+0x5500], R49 ;  /* 0x0055003124007988 */ /* 0x0001e80008000409 */
[----:B------:R1:W-:Y:S04]  /*d350*/  STS.U16 [R36+UR9+0x5900], R44 ;  /* 0x0059002c24007988 */ /* 0x0003e80008000409 */
[----:B------:R4:W-:Y:S04]  /*d360*/  STS.U16 [R36+UR9+0x5d00], R45 ;  /* 0x005d002d24007988 */ /* 0x0009e80008000409 */
[----:B0-----:R-:W2:Y:S04]  /*d370*/  LDL.LU R49, [R1+0x6b4] ;  /* 0x0006b40001317983 */ /* 0x001ea80000300800 */
[----:B-1----:R-:W2:Y:S04]  /*d380*/  LDL.LU R44, [R1+0x6b0] ;  /* 0x0006b000012c7983 */ /* 0x002ea80000300800 */
[----:B----4-:R-:W4:Y:S04]  /*d390*/  LDL.LU R45, [R1+0x6ac] ;  /* 0x0006ac00012d7983 */ /* 0x010f280000300800 */
[----:B------:R0:W-:Y:S04]  /*d3a0*/  STS.U16 [R36+UR9+0x6100], R41 ;  /* 0x0061002924007988 */ /* 0x0001e80008000409 */
[----:B------:R1:W-:Y:S04]  /*d3b0*/  STS.U16 [R36+UR9+0x6500], R84 ;  /* 0x0065005424007988 */ /* 0x0003e80008000409 */
[----:B------:R1:W-:Y:S04]  /*d3c0*/  STS.U16 [R36+UR9+0x6900], R85 ;  /* 0x0069005524007988 */ /* 0x0003e80008000409 */
[----:B0-----:R-:W2:Y:S04]  /*d3d0*/  LDL.LU R41, [R1+0x6a8] ;  /* 0x0006a80001297983 */ /* 0x001ea80000300800 */
[----:B-1----:R-:W2:Y:S04]  /*d3e0*/  LDL.LU R84, [R1+0x6a4] ;  /* 0x0006a40001547983 */ /* 0x002ea80000300800 */
[----:B------:R-:W2:Y:S04]  /*d3f0*/  LDL.LU R85, [R1+0x6a0] ;  /* 0x0006a00001557983 */ /* 0x000ea80000300800 */
[----:B------:R0:W-:Y:S04]  /*d400*/  STS.U16 [R36+UR9+0x6d00], R80 ;  /* 0x006d005024007988 */ /* 0x0001e80008000409 */
[----:B------:R1:W-:Y:S04]  /*d410*/  STS.U16 [R36+UR9+0x7100], R81 ;  /* 0x0071005124007988 */ /* 0x0003e80008000409 */
[----:B------:R1:W-:Y:S04]  /*d420*/  STS.U16 [R36+UR9+0x7500], R38 ;  /* 0x0075002624007988 */ /* 0x0003e80008000409 */
[----:B0-----:R-:W2:Y:S04]  /*d430*/  LDL.LU R80, [R1+0x69c] ;  /* 0x00069c0001507983 */ /* 0x001ea80000300800 */
[----:B-1----:R-:W2:Y:S04]  /*d440*/  LDL.LU R81, [R1+0x698] ;  /* 0x0006980001517983 */ /* 0x002ea80000300800 */
[----:B------:R-:W2:Y:S04]  /*d450*/  LDL.LU R38, [R1+0x694] ;  /* 0x0006940001267983 */ /* 0x000ea80000300800 */
[----:B------:R0:W-:Y:S04]  /*d460*/  STS.U16 [R36+UR9+0x7900], R39 ;  /* 0x0079002724007988 */ /* 0x0001e80008000409 */
[----:B0-----:R-:W4:Y:S04]  /*d470*/  LDL.LU R39, [R1+0x690] ;  /* 0x0006900001277983 */ /* 0x001f280000300800 */
[----:B------:R0:W-:Y:S04]  /*d480*/  STS.U16 [R36+UR9+0x7d00], R37 ;  /* 0x007d002524007988 */ /* 0x0001e80008000409 */
[----:B------:R1:W-:Y:S04]  /*d490*/  STS.U16 [R40+UR9+0x200], R20 ;  /* 0x0002001428007988 */ /* 0x0003e80008000409 */
[----:B------:R1:W-:Y:S04]  /*d4a0*/  STS.U16 [R40+UR9+0x600], R21 ;  /* 0x0006001528007988 */ /* 0x0003e80008000409 */
[----:B0-----:R-:W4:Y:S04]  /*d4b0*/  LDL.LU R36, [R1+0x68c] ;  /* 0x00068c0001247983 */ /* 0x001f280000300800 */
[----:B------:R-:W4:Y:S04]  /*d4c0*/  LDL.LU R37, [R1+0x688] ;  /* 0x0006880001257983 */ /* 0x000f280000300800 */
        /* <DEDUP_REMOVED lines=21> */
[----:B---3--:R1:W-:Y:S04]  /*d620*/  STS.U16 [R40+UR9+0x3200], R165 ;  /* 0x003200a528007988 */ /* 0x0083e80008000409 */
[----:B------:R3:W-:Y:S04]  /*d630*/  STS.U16 [R40+UR9+0x3600], R164 ;  /* 0x003600a428007988 */ /* 0x0007e80008000409 */
[----:B0-----:R-:W4:Y:S04]  /*d640*/  LDL.LU R2, [R1+0x658] ;  /* 0x0006580001027983 */ /* 0x001f280000300800 */
[----:B-1----:R-:W4:Y:S04]  /*d650*/  LDL.LU R165, [R1+0x654] ;  /* 0x0006540001a57983 */ /* 0x002f280000300800 */
[----:B---3--:R-:W3:Y:S01]  /*d660*/  LDL.LU R164, [R1+0x650] ;  /* 0x0006500001a47983 */ /* 0x008ee20000300800 */
[----:B--2---:R-:W-:-:S06]  /*d670*/  PRMT R38, RZ, 0x7610, R38 ;  /* 0x00007610ff267816 */ /* 0x004fcc0000000026 */
[----:B------:R-:W2:Y:S01]  /*d680*/  @P0 LDG.E.U16 R38, desc[UR20][R14.64] ;  /* 0x000000140e260981 */ /* 0x000ea2000c1e1500 */
[----:B----4-:R-:W-:-:S06]  /*d690*/  PRMT R39, RZ, 0x7610, R39 ;  /* 0x00007610ff277816 */ /* 0x010fcc0000000027 */
[----:B------:R0:W4:Y:S04]  /*d6a0*/  @P0 LDG.E.U16 R39, desc[UR20][R34.64] ;  /* 0x0000001422270981 */ /* 0x000128000c1e1500 */
[----:B------:R-:W0:Y:S04]  /*d6b0*/  LDL.LU.64 R34, [R1+0x648] ;  /* 0x0006480001227983 */ /* 0x000e280000300a00 */
[----:B------:R-:W2:Y:S01]  /*d6c0*/  LDL.LU.64 R14, [R1+0x640] ;  /* 0x00064000010e7983 */ /* 0x000ea20000300a00 */
[----:B------:R-:W-:Y:S02]  /*d6d0*/  PRMT R37, RZ, 0x7610, R37 ;  /* 0x00007610ff257816 */ /* 0x000fe40000000025 */
[----:B------:R-:W-:-:S04]  /*d6e0*/  PRMT R36, RZ, 0x7610, R36 ;  /* 0x00007610ff247816 */ /* 0x000fc80000000024 */
[----:B------:R-:W3:Y:S04]  /*d6f0*/  @P0 LDG.E.U16 R37, desc[UR20][R54.64] ;  /* 0x0000001436250981 */ /* 0x000ee8000c1e1500 */
[----:B------:R-:W3:Y:S04]  /*d700*/  @P0 LDG.E.U16 R36, desc[UR20][R52.64] ;  /* 0x0000001434240981 */ /* 0x000ee8000c1e1500 */
[----:B------:R-:W5:Y:S04]  /*d710*/  LDL.LU.64 R54, [R1+0x638] ;  /* 0x0006380001367983 */ /* 0x000f680000300a00 */
[----:B------:R-:W5:Y:S01]  /*d720*/  LDL.LU.64 R52, [R1+0x630] ;  /* 0x0006300001347983 */ /* 0x000f620000300a00 */
[----:B0-----:R-:W-:-:S02]  /*d730*/  PRMT R35, RZ, 0x7610, R35 ;  /* 0x00007610ff237816 */ /* 0x001fc40000000023 */
[----:B--2---:R-:W-:-:S04]  /*d740*/  PRMT R15, RZ, 0x7610, R15 ;  /* 0x00007610ff0f7816 */ /* 0x004fc8000000000f */
[----:B------:R0:W2:Y:S04]  /*d750*/  @P0 LDG.E.U16 R35, desc[UR20][R32.64] ;  /* 0x0000001420230981 */ /* 0x0000a8000c1e1500 */
[----:B------:R1:W2:Y:S04]  /*d760*/  @P0 LDG.E.U16 R15, desc[UR20][R30.64] ;  /* 0x000000141e0f0981 */ /* 0x0002a8000c1e1500 */
[----:B------:R-:W0:Y:S04]  /*d770*/  LDL.LU.64 R32, [R1+0x628] ;  /* 0x0006280001207983 */ /* 0x000e280000300a00 */
[----:B------:R-:W1:Y:S01]  /*d780*/  LDL.LU.64 R30, [R1+0x620] ;  /* 0x00062000011e7983 */ /* 0x000e620000300a00 */
[----:B------:R-:W-:-:S06]  /*d790*/  PRMT R34, RZ, 0x7610, R34 ;  /* 0x00007610ff227816 */ /* 0x000fcc0000000022 */
[----:B------:R-:W2:Y:S04]  /*d7a0*/  @P0 LDG.E.U16 R34, desc[UR20][R28.64] ;  /* 0x000000141c220981 */ /* 0x000ea8000c1e1500 */
[----:B------:R-:W2:Y:S01]  /*d7b0*/  LDL.LU.64 R28, [R1+0x618] ;  /* 0x00061800011c7983 */ /* 0x000ea20000300a00 */
[----:B0-----:R-:W-:Y:S02]  /*d7c0*/  PRMT R33, RZ, 0x7610, R33 ;  /* 0x00007610ff217816 */ /* 0x001fe40000000021 */
[----:B------:R-:W-:Y:S02]  /*d7d0*/  PRMT R32, RZ, 0x7610, R32 ;  /* 0x00007610ff207816 */ /* 0x000fe40000000020 */
[----:B-1----:R-:W-:Y:S02]  /*d7e0*/  PRMT R31, RZ, 0x7610, R31 ;  /* 0x00007610ff1f7816 */ /* 0x002fe4000000001f */
[----:B------:R-:W2:Y:S04]  /*d7f0*/  @P0 LDG.E.U16 R33, desc[UR20][R26.64] ;  /* 0x000000141a210981 */ /* 0x000ea8000c1e1500 */
[----:B------:R-:W2:Y:S04]  /*d800*/  @P0 LDG.E.U16 R32, desc[UR20][R22.64] ;  /* 0x0000001416200981 */ /* 0x000ea8000c1e1500 */
[----:B------:R0:W2:Y:S04]  /*d810*/  @P0 LDG.E.U16 R31, desc[UR20][R6.64] ;  /* 0x00000014061f0981 */ /* 0x0000a8000c1e1500 */
[----:B------:R-:W2:Y:S04]  /*d820*/  LDL.LU.64 R26, [R1+0x610] ;  /* 0x00061000011a7983 */ /* 0x000ea80000300a00 */
[----:B------:R-:W2:Y:S04]  /*d830*/  LDL.LU.64 R22, [R1+0x608] ;  /* 0x0006080001167983 */ /* 0x000ea80000300a00 */
[----:B------:R-:W0:Y:S01]  /*d840*/  LDL.LU.64 R6, [R1+0x600] ;  /* 0x0006000001067983 */ /* 0x000e220000300a00 */
[----:B------:R-:W-:-:S02]  /*d850*/  PRMT R0, RZ, 0x7610, R0 ;  /* 0x00007610ff007816 */ /* 0x000fc40000000000 */
[----:B------:R-:W-:Y:S02]  /*d860*/  PRMT R51, RZ, 0x7610, R51 ;  /* 0x00007610ff337816 */ /* 0x000fe40000000033 */
[----:B---3--:R-:W-:Y:S02]  /*d870*/  PRMT R164, RZ, 0x7610, R164 ;  /* 0x00007610ffa47816 */ /* 0x008fe400000000a4 */
[----:B------:R-:W-:Y:S01]  /*d880*/  PRMT R165, RZ, 0x7610, R165 ;  /* 0x00007610ffa57816 */ /* 0x000fe200000000a5 */
[----:B------:R-:W3:Y:S01]  /*d890*/  @P0 LDG.E.U16 R0, desc[UR20][R90.64] ;  /* 0x000000145a000981 */ /* 0x000ee2000c1e1500 */
[----:B------:R-:W-:Y:S02]  /*d8a0*/  PRMT R85, RZ, 0x7610, R85 ;  /* 0x00007610ff557816 */ /* 0x000fe40000000055 */
[----:B------:R-:W-:Y:S01]  /*d8b0*/  PRMT R84, RZ, 0x7610, R84 ;  /* 0x00007610ff547816 */ /* 0x000fe20000000054 */
[----:B------:R-:W2:Y:S01]  /*d8c0*/  @P0 LDG.E.U16 R51, desc[UR20][R92.64] ;  /* 0x000000145c330981 */ /* 0x000ea2000c1e1500 */
[----:B------:R-:W-:-:S02]  /*d8d0*/  PRMT R81, RZ, 0x7610, R81 ;  /* 0x00007610ff517816 */ /* 0x000fc40000000051 */
[----:B------:R-:W-:Y:S01]  /*d8e0*/  PRMT R30, RZ, 0x7610, R30 ;  /* 0x00007610ff1e7816 */ /* 0x000fe2000000001e */
[----:B------:R-:W2:Y:S01]  /*d8f0*/  @P0 LDG.E.U16 R164, desc[UR20][R94.64] ;  /* 0x000000145ea40981 */ /* 0x000ea2000c1e1500 */
[----:B------:R-:W-:Y:S02]  /*d900*/  PRMT R80, RZ, 0x7610, R80 ;  /* 0x00007610ff507816 */ /* 0x000fe40000000050 */
[----:B------:R-:W-:Y:S01]  /*d910*/  PRMT R21, RZ, 0x7610, R21 ;  /* 0x00007610ff157816 */ /* 0x000fe20000000015 */
[----:B------:R-:W2:Y:S01]  /*d920*/  @P0 LDG.E.U16 R165, desc[UR20][R96.64] ;  /* 0x0000001460a50981 */ /* 0x000ea2000c1e1500 */
[----:B------:R-:W-:Y:S02]  /*d930*/  PRMT R18, RZ, 0x7610, R18 ;  /* 0x00007610ff127816 */ /* 0x000fe40000000012 */
[----:B------:R-:W-:Y:S01]  /*d940*/  PRMT R49, RZ, 0x7610, R49 ;  /* 0x00007610ff317816 */ /* 0x000fe20000000031 */
[----:B------:R-:W4:Y:S01]  /*d950*/  @P0 LDG.E.U16 R85, desc[UR20][R98.64] ;  /* 0x0000001462550981 */ /* 0x000f22000c1e1500 */
[----:B------:R-:W-:-:S02]  /*d960*/  PRMT R11, RZ, 0x7610, R11 ;  /* 0x00007610ff0b7816 */ /* 0x000fc4000000000b */
[----:B------:R-:W-:Y:S01]  /*d970*/  PRMT R9, RZ, 0x7610, R9 ;  /* 0x00007610ff097816 */ /* 0x000fe20000000009 */
[----:B------:R-:W4:Y:S01]  /*d980*/  @P0 LDG.E.U16 R84, desc[UR20][R100.64] ;  /* 0x0000001464540981 */ /* 0x000f22000c1e1500 */
[----:B------:R-:W-:-:S03]  /*d990*/  PRMT R48, RZ, 0x7610, R48 ;  /* 0x00007610ff307816 */ /* 0x000fc60000000030 */
[----:B------:R-:W4:Y:S01]  /*d9a0*/  @P0 LDG.E.U16 R81, desc[UR20][R102.64] ;  /* 0x0000001466510981 */ /* 0x000f22000c1e1500 */
[----:B------:R-:W-:-:S03]  /*d9b0*/  PRMT R45, RZ, 0x7610, R45 ;  /* 0x00007610ff2d7816 */ /* 0x000fc6000000002d */
[----:B------:R-:W4:Y:S01]  /*d9c0*/  @P0 LDG.E.U16 R30, desc[UR20][R24.64] ;  /* 0x00000014181e0981 */ /* 0x000f22000c1e1500 */
[----:B------:R-:W-:-:S03]  /*d9d0*/  PRMT R44, RZ, 0x7610, R44 ;  /* 0x00007610ff2c7816 */ /* 0x000fc6000000002c */
[----:B------:R-:W4:Y:S01]  /*d9e0*/  @P0 LDG.E.U16 R80, desc[UR20][R104.64] ;  /* 0x0000001468500981 */ /* 0x000f22000c1e1500 */
[----:B------:R-:W-:-:S03]  /*d9f0*/  PRMT R41, RZ, 0x7610, R41 ;  /* 0x00007610ff297816 */ /* 0x000fc60000000029 */
[----:B------:R-:W4:Y:S04]  /*da00*/  @P0 LDG.E.U16 R21, desc[UR20][R106.64] ;  /* 0x000000146a150981 */ /* 0x000f28000c1e1500 */
[----:B------:R-:W4:Y:S01]  /*da10*/  LDL.LU.64 R24, [R1+0x5f8] ;  /* 0x0005f80001187983 */ /* 0x000f220000300a00 */
[----:B------:R-:W-:-:S03]  /*da20*/  PRMT R12, RZ, 0x7610, R12 ;  /* 0x00007610ff0c7816 */ /* 0x000fc6000000000c */
[----:B------:R-:W4:Y:S01]  /*da30*/  @P0 LDG.E.U16 R18, desc[UR20][R108.64] ;  /* 0x000000146c120981 */ /* 0x000f22000c1e1500 */
[----:B------:R-:W-:-:S03]  /*da40*/  PRMT R5, RZ, 0x7610, R5 ;  /* 0x00007610ff057816 */ /* 0x000fc60000000005 */
[----:B------:R-:W4:Y:S04]  /*da50*/  @P0 LDG.E.U16 R49, desc[UR20][R110.64] ;  /* 0x000000146e310981 */ /* 0x000f28000c1e1500 */
[----:B------:R-:W4:Y:S04]  /*da60*/  @P0 LDG.E.U16 R11, desc[UR20][R112.64] ;  /* 0x00000014700b0981 */ /* 0x000f28000c1e1500 */
[----:B------:R-:W4:Y:S04]  /*da70*/  @P0 LDG.E.U16 R9, desc[UR20][R114.64] ;  /* 0x0000001472090981 */ /* 0x000f28000c1e1500 */
[----:B------:R-:W4:Y:S04]  /*da80*/  @P0 LDG.E.U16 R48, desc[UR20][R116.64] ;  /* 0x0000001474300981 */ /* 0x000f28000c1e1500 */
[----:B------:R-:W4:Y:S04]  /*da90*/  @P0 LDG.E.U16 R45, desc[UR20][R118.64] ;  /* 0x00000014762d0981 */ /* 0x000f28000c1e1500 */
[----:B------:R-:W4:Y:S04]  /*daa0*/  @P0 LDG.E.U16 R44, desc[UR20][R120.64] ;  /* 0x00000014782c0981 */ /* 0x000f28000c1e1500 */
[----:B------:R-:W4:Y:S04]  /*dab0*/  @P0 LDG.E.U16 R41, desc[UR20][R122.64] ;  /* 0x000000147a290981 */ /* 0x000f28000c1e1500 */
[----:B------:R-:W4:Y:S04]  /*dac0*/  @P0 LDG.E.U16 R12, desc[UR20][R124.64] ;  /* 0x000000147c0c0981 */ /* 0x000f28000c1e1500 */
[----:B------:R-:W4:Y:S01]  /*dad0*/  @P0 LDG.E.U16 R5, desc[UR20][R88.64] ;  /* 0x0000001458050981 */ /* 0x000f22000c1e1500 */
[----:B0-----:R-:W-:-:S06]  /*dae0*/  PRMT R6, RZ, 0x7610, R6 ;  /* 0x00007610ff067816 */ /* 0x001fcc0000000006 */
[----:B------:R0:W4:Y:S04]  /*daf0*/  @P0 LDG.E.U16 R6, desc[UR20][R16.64] ;  /* 0x0000001410060981 */ /* 0x000128000c1e1500 */
[----:B------:R-:W0:Y:S04]  /*db00*/  LDL.LU.64 R16, [R1+0x5f0] ;  /* 0x0005f00001107983 */ /* 0x000e280000300a00 */
[----:B---3--:R1:W-:Y:S01]  /*db10*/  STS.U16 [R40+UR9+0x3a00], R0 ;  /* 0x003a000028007988 */ /* 0x0083e20008000409 */
[----:B--2---:R-:W-:-:S03]  /*db20*/  PRMT R29, RZ, 0x7610, R29 ;  /* 0x00007610ff1d7816 */ /* 0x004fc6000000001d */
[----:B------:R2:W-:Y:S01]  /*db30*/  STS.U16 [R40+UR9+0x3e00], R51 ;  /* 0x003e003328007988 */ /* 0x0005e20008000409 */
[----:B------:R-:W-:-:S03]  /*db40*/  PRMT R22, RZ, 0x7610, R22 ;  /* 0x00007610ff167816 */ /* 0x000fc60000000016 */
[----:B------:R3:W-:Y:S04]  /*db50*/  STS.U16 [R40+UR9+0x4200], R164 ;  /* 0x004200a428007988 */ /* 0x0007e80008000409 */
[----:B------:R-:W-:Y:S04]  /*db60*/  STS.U16 [R40+UR9+0x4600], R165 ;  /* 0x004600a528007988 */ /* 0x000fe80008000409 */
[----:B----4-:R-:W-:Y:S04]  /*db70*/  STS.U16 [R40+UR9+0x4a00], R85 ;  /* 0x004a005528007988 */ /* 0x010fe80008000409 */
[----:B------:R-:W-:Y:S04]  /*db80*/  STS.U16 [R40+UR9+0x4e00], R84 ;  /* 0x004e005428007988 */ /* 0x000fe80008000409 */
[----:B------:R-:W-:Y:S04]  /*db90*/  STS.U16 [R40+UR9+0x5200], R81 ;  /* 0x0052005128007988 */ /* 0x000fe80008000409 */
[----:B------:R-:W-:Y:S04]  /*dba0*/  STS.U16 [R40+UR9+0x5600], R80 ;  /* 0x0056005028007988 */ /* 0x000fe80008000409 */
[----:B-1----:R-:W4:Y:S04]  /*dbb0*/  LDL.LU R0, [R1+0x5ec] ;  /* 0x0005ec0001007983 */ /* 0x002f280000300800 */
[----:B------:R1:W-:Y:S04]  /*dbc0*/  STS.U16 [R40+UR9+0x5a00], R21 ;  /* 0x005a001528007988 */ /* 0x0003e80008000409 */
[----:B--2---:R2:W5:Y:S04]  /*dbd0*/  LDL.LU R51, [R1+0x5e8] ;  /* 0x0005e80001337983 */ /* 0x0045680000300800 */
[----:B------:R1:W-:Y:S01]  /*dbe0*/  STS.U16 [R40+UR9+0x5e00], R18 ;  /* 0x005e001228007988 */ /* 0x0003e20008000409 */
[----:B------:R-:W-:-:S03]  /*dbf0*/  PRMT R14, RZ, 0x7610, R14 ;  /* 0x00007610ff0e7816 */ /* 0x000fc6000000000e */
[----:B------:R-:W2:Y:S04]  /*dc00*/  @P0 LDG.E.U16 R29, desc[UR20][R126.64] ;  /* 0x000000147e1d0981 */ /* 0x000ea8000c1e1500 */
[----:B---3--:R-:W3:Y:S04]  /*dc10*/  LDL.LU R164, [R1+0x5e4] ;  /* 0x0005e40001a47983 */ /* 0x008ee80000300800 */
[----:B------:R-:W-:Y:S01]  /*dc20*/  STS.U16 [R40+UR9+0x6200], R49 ;  /* 0x0062003128007988 */ /* 0x000fe20008000409 */
[----:B------:R-:W-:-:S03]  /*dc30*/  PRMT R13, RZ, 0x7610, R13 ;  /* 0x00007610ff0d7816 */ /* 0x000fc6000000000d */
[----:B------:R-:W3:Y:S04]  /*dc40*/  @P0 LDG.E.U16 R22, desc[UR20][R128.64] ;  /* 0x0000001480160981 */ /* 0x000ee8000c1e1500 */
[----:B-1----:R-:W4:Y:S04]  /*dc50*/  LDL.LU R21, [R1+0x2e4] ;  /* 0x0002e40001157983 */ /* 0x002f280000300800 */
[----:B------:R1:W-:Y:S04]  /*dc60*/  STS.U16 [R40+UR9+0x6600], R11 ;  /* 0x0066000b28007988 */ /* 0x0003e80008000409 */
[----:B------:R-:W4:Y:S04]  /*dc70*/  LDL.LU R18, [R1+0x280] ;  /* 0x0002800001127983 */ /* 0x000f280000300800 */
[----:B------:R1:W-:Y:S04]  /*dc80*/  STS.U16 [R40+UR9+0x6a00], R9 ;  /* 0x006a000928007988 */ /* 0x0003e80008000409 */
[----:B------:R-:W-:Y:S04]  /*dc90*/  STS.U16 [R40+UR9+0x6e00], R48 ;  /* 0x006e003028007988 */ /* 0x000fe80008000409 */
[----:B------:R-:W-:Y:S01]  /*dca0*/  STS.U16 [R40+UR9+0x7200], R45 ;  /* 0x0072002d28007988 */ /* 0x000fe20008000409 */
[----:B------:R-:W-:-:S03]  /*dcb0*/  PRMT R10, RZ, 0x7610, R10 ;  /* 0x00007610ff0a7816 */ /* 0x000fc6000000000a */
[----:B-1----:R-:W4:Y:S04]  /*dcc0*/  LDL.LU R11, [R1+0x2d0] ;  /* 0x0002d000010b7983 */ /* 0x002f280000300800 */
[----:B------:R-:W-:Y:S01]  /*dcd0*/  STS.U16 [R40+UR9+0x7600], R44 ;  /* 0x0076002c28007988 */ /* 0x000fe20008000409 */
[----:B------:R-:W-:-:S03]  /*dce0*/  PRMT R8, RZ, 0x7610, R8 ;  /* 0x00007610ff087816 */ /* 0x000fc60000000008 */
[----:B------:R-:W4:Y:S04]  /*dcf0*/  LDL.LU R9, [R1+0x27c] ;  /* 0x00027c0001097983 */ /* 0x000f280000300800 */
[----:B------:R-:W-:Y:S04]  /*dd00*/  STS.U16 [R40+UR9+0x7a00], R41 ;  /* 0x007a002928007988 */ /* 0x000fe80008000409 */
[----:B------:R-:W-:Y:S04]  /*dd10*/  STS.U16 [R40+UR9+0x7e00], R12 ;  /* 0x007e000c28007988 */ /* 0x000fe80008000409 */
[----:B------:R1:W-:Y:S04]  /*dd20*/  STS.U16 [R19+UR9+0x7f00], R5 ;  /* 0x007f000513007988 */ /* 0x0003e80008000409 */
[----:B------:R-:W4:Y:S04]  /*dd30*/  @P0 LDG.E.U16 R14, desc[UR20][R134.64] ;  /* 0x00000014860e0981 */ /* 0x000f28000c1e1500 */
[----:B------:R-:W-:Y:S01]  /*dd40*/  STS.U16 [R19+UR9+0x300], R39 ;  /* 0x0003002713007988 */ /* 0x000fe20008000409 */
[----:B------:R-:W-:-:S03]  /*dd50*/  PRMT R7, RZ, 0x7610, R7 ;  /* 0x00007610ff077816 */ /* 0x000fc60000000007 */
[----:B------:R-:W4:Y:S04]  /*dd60*/  @P0 LDG.E.U16 R13, desc[UR20][R136.64] ;  /* 0x00000014880d0981 */ /* 0x000f28000c1e1500 */
[----:B-1----:R-:W4:Y:S04]  /*dd70*/  LDL.LU R5, [R1+0x278] ;  /* 0x0002780001057983 */ /* 0x002f280000300800 */
[----:B------:R-:W-:Y:S01]  /*dd80*/  STS.U16 [R19+UR9+0x700], R38 ;  /* 0x0007002613007988 */ /* 0x000fe20008000409 */
[----:B------:R-:W-:-:S03]  /*dd90*/  PRMT R4, RZ, 0x7610, R4 ;  /* 0x00007610ff047816 */ /* 0x000fc60000000004 */
[----:B------:R-:W4:Y:S04]  /*dda0*/  LDL.LU R12, [R1+0x274] ;  /* 0x00027400010c7983 */ /* 0x000f280000300800 */
[----:B------:R-:W-:Y:S04]  /*ddb0*/  STS.U16 [R19+UR9+0xb00], R37 ;  /* 0x000b002513007988 */ /* 0x000fe80008000409 */
[----:B------:R-:W-:Y:S04]  /*ddc0*/  STS.U16 [R19+UR9+0xf00], R36 ;  /* 0x000f002413007988 */ /* 0x000fe80008000409 */
[----:B------:R-:W-:Y:S04]  /*ddd0*/  STS.U16 [R19+UR9+0x1300], R35 ;  /* 0x0013002313007988 */ /* 0x000fe80008000409 */
[----:B------:R-:W4:Y:S04]  /*dde0*/  @P0 LDG.E.U16 R10, desc[UR20][R138.64] ;  /* 0x000000148a0a0981 */ /* 0x000f28000c1e1500 */
[----:B------:R1:W-:Y:S04]  /*ddf0*/  STS.U16 [R19+UR9+0x1700], R15 ;  /* 0x0017000f13007988 */ /* 0x0003e80008000409 */
[----:B------:R-:W4:Y:S04]  /*de00*/  @P0 LDG.E.U16 R8, desc[UR20][R140.64] ;  /* 0x000000148c080981 */ /* 0x000f28000c1e1500 */
[----:B------:R-:W4:Y:S04]  /*de10*/  @P0 LDG.E.U16 R7, desc[UR20][R142.64] ;  /* 0x000000148e070981 */ /* 0x000f28000c1e1500 */
[----:B-1----:R-:W4:Y:S04]  /*de20*/  LDL.LU R15, [R1+0x270] ;  /* 0x00027000010f7983 */ /* 0x002f280000300800 */
[----:B------:R-:W4:Y:S04]  /*de30*/  LDL.LU R165, [R1+0x26c] ;  /* 0x00026c0001a57983 */ /* 0x000f280000300800 */
[----:B------:R-:W4:Y:S01]  /*de40*/  @P0 LDG.E.U16 R4, desc[UR20][R144.64] ;  /* 0x0000001490040981 */ /* 0x000f22000c1e1500 */
[----:B0-----:R-:W-:-:S02]  /*de50*/  PRMT R17, RZ, 0x7610, R17 ;  /* 0x00007610ff117816 */ /* 0x001fc40000000011 */
[----:B------:R-:W-:-:S04]  /*de60*/  PRMT R16, RZ, 0x7610, R16 ;  /* 0x00007610ff107816 */ /* 0x000fc80000000010 */
[----:B------:R-:W4:Y:S04]  /*de70*/  @P0 LDG.E.U16 R17, desc[UR20][R130.64] ;  /* 0x0000001482110981 */ /* 0x000f28000c1e1500 */
[----:B------:R-:W4:Y:S01]  /*de80*/  @P0 LDG.E.U16 R16, desc[UR20][R132.64] ;  /* 0x0000001484100981 */ /* 0x000f22000c1e1500 */
[----:B------:R-:W-:Y:S02]  /*de90*/  PRMT R28, RZ, 0x7610, R28 ;  /* 0x00007610ff1c7816 */ /* 0x000fe4000000001c */
[----:B------:R-:W-:Y:S02]  /*dea0*/  PRMT R27, RZ, 0x7610, R27 ;  /* 0x00007610ff1b7816 */ /* 0x000fe4000000001b */
[----:B------:R-:W-:Y:S02]  /*deb0*/  PRMT R2, RZ, 0x7610, R2 ;  /* 0x00007610ff027816 */ /* 0x000fe40000000002 */
[----:B------:R-:W-:Y:S01]  /*dec0*/  PRMT R26, RZ, 0x7610, R26 ;  /* 0x00007610ff1a7816 */ /* 0x000fe2000000001a */
[----:B------:R-:W4:Y:S01]  /*ded0*/  @P0 LDG.E.U16 R28, desc[UR20][R146.64] ;  /* 0x00000014921c0981 */ /* 0x000f22000c1e1500 */
[----:B------:R-:W-:-:S03]  /*dee0*/  PRMT R25, RZ, 0x7610, R25 ;  /* 0x00007610ff197816 */ /* 0x000fc60000000019 */
[----:B------:R-:W4:Y:S04]  /*def0*/  @P0 LDG.E.U16 R27, desc[UR20][R148.64] ;  /* 0x00000014941b0981 */ /* 0x000f28000c1e1500 */
[----:B------:R-:W4:Y:S04]  /*df00*/  @P0 LDG.E.U16 R2, desc[UR20][R150.64] ;  /* 0x0000001496020981 */ /* 0x000f28000c1e1500 */
[----:B------:R-:W4:Y:S04]  /*df10*/  @P0 LDG.E.U16 R26, desc[UR20][R152.64] ;  /* 0x00000014981a0981 */ /* 0x000f28000c1e1500 */
[----:B------:R-:W4:Y:S04]  /*df20*/  @P0 LDG.E.U16 R25, desc[UR20][R154.64] ;  /* 0x000000149a190981 */ /* 0x000f28000c1e1500 */
[----:B------:R-:W-:Y:S04]  /*df30*/  STS.U16 [R19+UR9+0x1b00], R34 ;  /* 0x001b002213007988 */ /* 0x000fe80008000409 */
[----:B------:R-:W-:Y:S04]  /*df40*/  STS.U16 [R19+UR9+0x1f00], R33 ;  /* 0x001f002113007988 */ /* 0x000fe80008000409 */
[----:B------:R-:W-:Y:S04]  /*df50*/  STS.U16 [R19+UR9+0x2300], R32 ;  /* 0x0023002013007988 */ /* 0x000fe80008000409 */
[----:B------:R-:W-:Y:S04]  /*df60*/  STS.U16 [R19+UR9+0x2700], R31 ;  /* 0x0027001f13007988 */ /* 0x000fe80008000409 */
[----:B------:R-:W-:Y:S04]  /*df70*/  STS.U16 [R19+UR9+0x2b00], R30 ;  /* 0x002b001e13007988 */ /* 0x000fe80008000409 */
[----:B------:R0:W-:Y:S04]  /*df80*/  STS.U16 [R19+UR9+0x2f00], R6 ;  /* 0x002f000613007988 */ /* 0x0001e80008000409 */
[----:B--2---:R-:W-:Y:S04]  /*df90*/  STS.U16 [R19+UR9+0x3300], R29 ;  /* 0x0033001d13007988 */ /* 0x004fe80008000409 */
[----:B---3--:R4:W-:Y:S01]  /*dfa0*/  STS.U16 [R19+UR9+0x3700], R22 ;  /* 0x0037001613007988 */ /* 0x0089e20008000409 */
[----:B------:R-:W-:-:S02]  /*dfb0*/  PRMT R24, RZ, 0x7610, R24 ;  /* 0x00007610ff187816 */ /* 0x000fc40000000018 */
[----:B------:R-:W-:Y:S01]  /*dfc0*/  PRMT R23, RZ, 0x7610, R23 ;  /* 0x00007610ff177816 */ /* 0x000fe20000000017 */
[----:B0-----:R-:W2:Y:S01]  /*dfd0*/  LDL.LU R6, [R1+0x268] ;  /* 0x0002680001067983 */ /* 0x001ea20000300800 */
[----:B------:R-:W-:-:S03]  /*dfe0*/  PRMT R20, RZ, 0x7610, R20 ;  /* 0x00007610ff147816 */ /* 0x000fc60000000014 */
[----:B------:R-:W3:Y:S01]  /*dff0*/  @P0 LDG.E.U16 R24, desc[UR20][R156.64] ;  /* 0x000000149c180981 */ /* 0x000ee2000c1e1500 */
[----:B----4-:R-:W-:-:S03]  /*e000*/  SHF.R.S32.HI R22, RZ, 0x1f, R18 ;  /* 0x0000001fff167819 */ /* 0x010fc60000011412 */
[----:B------:R-:W4:Y:S01]  /*e010*/  @P0 LDG.E.U16 R23, desc[UR20][R158.64] ;  /* 0x000000149e170981 */ /* 0x000f22000c1e1500 */
[----:B------:R-:W-:-:S03]  /*e020*/  SHF.L.U64.HI R22, R18, 0x1, R22 ;  /* 0x0000000112167819 */ /* 0x000fc60000010216 */
[----:B------:R-:W2:Y:S04]  /*e030*/  @P0 LDG.E.U16 R20, desc[UR20][R160.64] ;  /* 0x00000014a0140981 */ /* 0x000ea8000c1e1500 */
[----:B------:R0:W-:Y:S04]  /*e040*/  STS.U16 [R19+UR9+0x3b00], R17 ;  /* 0x003b001113007988 */ /* 0x0001e80008000409 */
[----:B------:R1:W-:Y:S01]  /*e050*/  STS.U16 [R19+UR9+0x3f00], R16 ;  /* 0x003f001013007988 */ /* 0x0003e20008000409 */
[----:B0-----:R-:W-:-:S03]  /*e060*/  LEA R17, P3, R9, R21, 0x1 ;  /* 0x0000001509117211 */ /* 0x001fc600078608ff */
[----:B------:R0:W-:Y:S01]  /*e070*/  STS.U16 [R19+UR9+0x4300], R14 ;  /* 0x0043000e13007988 */ /* 0x0001e20008000409 */
[----:B-1----:R-:W-:-:S03]  /*e080*/  SHF.R.S32.HI R16, RZ, 0x1f, R9 ;  /* 0x0000001fff107819 */ /* 0x002fc60000011409 */
[----:B------:R1:W-:Y:S01]  /*e090*/  STS.U16 [R19+UR9+0x4700], R13 ;  /* 0x0047000d13007988 */ /* 0x0003e20008000409 */
[----:B------:R-:W-:Y:S02]  /*e0a0*/  LEA.HI.X R9, R9, R22, R16, 0x1, P3 ;  /* 0x0000001609097211 */ /* 0x000fe400018f0c10 */
[----:B0-----:R-:W-:Y:S01]  /*e0b0*/  SHF.R.S32.HI R14, RZ, 0x1f, R12 ;  /* 0x0000001fff0e7819 */ /* 0x001fe2000001140c */
[----:B------:R0:W-:Y:S01]  /*e0c0*/  STS.U16 [R19+UR9+0x4b00], R10 ;  /* 0x004b000a13007988 */ /* 0x0001e20008000409 */
[----:B-1----:R-:W-:-:S03]  /*e0d0*/  LEA R13, P3, R12, R21, 0x1 ;  /* 0x000000150c0d7211 */ /* 0x002fc600078608ff */
[----:B------:R1:W-:Y:S01]  /*e0e0*/  STS.U16 [R19+UR9+0x4f00], R8 ;  /* 0x004f000813007988 */ /* 0x0003e20008000409 */
[----:B------:R-:W-:Y:S02]  /*e0f0*/  LEA.HI.X R14, R12, R22, R14, 0x1, P3 ;  /* 0x000000160c0e7211 */ /* 0x000fe400018f0c0e */
[----:B0-----:R-:W-:Y:S01]  /*e100*/  LEA R10, P3, R165, R21, 0x1 ;  /* 0x00000015a50a7211 */ /* 0x001fe200078608ff */
[----:B------:R0:W-:Y:S01]  /*e110*/  STS.U16 [R19+UR9+0x5300], R7 ;  /* 0x0053000713007988 */ /* 0x0001e20008000409 */
[----:B-1----:R-:W-:-:S03]  /*e120*/  SHF.R.S32.HI R8, RZ, 0x1f, R165 ;  /* 0x0000001fff087819 */ /* 0x002fc600000114a5 */
[----:B------:R1:W-:Y:S01]  /*e130*/  STS.U16 [R19+UR9+0x5700], R4 ;  /* 0x0057000413007988 */ /* 0x0003e20008000409 */
[----:B------:R-:W-:Y:S02]  /*e140*/  LEA.HI.X R165, R165, R22, R8, 0x1, P3 ;  /* 0x00000016a5a57211 */ /* 0x000fe400018f0c08 */
[----:B0-----:R-:W-:Y:S02]  /*e150*/  SHF.R.S32.HI R7, RZ, 0x1f, R164 ;  /* 0x0000001fff077819 */ /* 0x001fe400000114a4 */
[----:B-1----:R-:W-:-:S04]  /*e160*/  LEA R4, P3, R164, R21, 0x1 ;  /* 0x00000015a4047211 */ /* 0x002fc800078608ff */
[----:B------:R-:W-:Y:S02]  /*e170*/  LEA.HI.X R7, R164, R22, R7, 0x1, P3 ;  /* 0x00000016a4077211 */ /* 0x000fe400018f0c07 */
[----:B------:R-:W2:Y:S04]  /*e180*/  LDL.LU R164, [R1+0x5e0] ;  /* 0x0005e00001a47983 */ /* 0x000ea80000300800 */
[----:B------:R-:W-:Y:S04]  /*e190*/  STS.U16 [R19+UR9+0x5b00], R28 ;  /* 0x005b001c13007988 */ /* 0x000fe80008000409 */
[----:B------:R-:W-:Y:S04]  /*e1a0*/  STS.U16 [R19+UR9+0x5f00], R27 ;  /* 0x005f001b13007988 */ /* 0x000fe80008000409 */
[----:B------:R0:W-:Y:S04]  /*e1b0*/  STS.U16 [R19+UR9+0x6300], R2 ;  /* 0x0063000213007988 */ /* 0x0001e80008000409 */
[----:B------:R-:W-:Y:S01]  /*e1c0*/  STS.U16 [R19+UR9+0x6700], R26 ;  /* 0x0067001a13007988 */ /* 0x000fe20008000409 */
[----:B0-----:R-:W0:Y:S03]  /*e1d0*/  S2R R2, SR_TID.X ;  /* 0x0000000000027919 */ /* 0x001e260000002100 */
[----:B------:R1:W-:Y:S02]  /*e1e0*/  STS.U16 [R19+UR9+0x6b00], R25 ;  /* 0x006b001913007988 */ /* 0x0003e40008000409 */
[----:B-1----:R-:W1:Y:S02]  /*e1f0*/  S2R R25, SR_TID.X ;  /* 0x0000000000197919 */ /* 0x002e640000002100 */
[----:B---3--:R-:W-:Y:S04]  /*e200*/  STS.U16 [R19+UR9+0x6f00], R24 ;  /* 0x006f001813007988 */ /* 0x008fe80008000409 */
[----:B----4-:R-:W-:Y:S04]  /*e210*/  STS.U16 [R19+UR9+0x7300], R23 ;  /* 0x0073001713007988 */ /* 0x010fe80008000409 */
[----:B--2---:R1:W-:Y:S01]  /*e220*/  STS.U16 [R19+UR9+0x7700], R20 ;  /* 0x0077001413007988 */ /* 0x0043e20008000409 */
[----:B0-----:R-:W-:-:S04]  /*e230*/  SHF.R.U32.HI R2, RZ, 0x6, R2 ;  /* 0x00000006ff027819 */ /* 0x001fc80000011602 */
[----:B------:R-:W-:-:S04]  /*e240*/  SGXT.U32 R2, R2, 0x1 ;  /* 0x000000010202781a */ /* 0x000fc80000000000 */
[----:B------:R-:W-:Y:S02]  /*e250*/  LOP3.LUT R2, R2, 0x18, RZ, 0xfc, !PT ;  /* 0x0000001802027812 */ /* 0x000fe400078efcff */
[----:B-1----:R-:W-:-:S04]  /*e260*/  SHF.R.U32.HI R20, RZ, 0x6, R25 ;  /* 0x00000006ff147819 */ /* 0x002fc80000011619 */
[----:B------:R-:W-:Y:S02]  /*e270*/  SGXT.U32 R20, R20, 0x1 ;  /* 0x000000011414781a */ /* 0x000fe40000000000 */
[----:B------:R-:W-:Y:S02]  /*e280*/  SHF.R.U32.HI R23, RZ, 0x6, R25 ;  /* 0x00000006ff177819 */ /* 0x000fe40000011619 */
[----:B------:R-:W-:Y:S02]  /*e290*/  LOP3.LUT R20, R20, 0x20, RZ, 0xfc, !PT ;  /* 0x0000002014147812 */ /* 0x000fe400078efcff */
[----:B------:R-:W-:-:S04]  /*e2a0*/  SGXT.U32 R23, R23, 0x1 ;  /* 0x000000011717781a */ /* 0x000fc80000000000 */
[----:B------:R-:W-:Y:S02]  /*e2b0*/  LOP3.LUT R23, R23, 0x1c, RZ, 0xfc, !PT ;  /* 0x0000001c17177812 */ /* 0x000fe400078efcff */
[--C-:B------:R-:W-:Y:S02]  /*e2c0*/  SHF.R.U32.HI R24, RZ, 0x6, R25.reuse ;  /* 0x00000006ff187819 */ /* 0x100fe40000011619 */
[----:B------:R-:W-:-:S04]  /*e2d0*/  SHF.R.U32.HI R25, RZ, 0x6, R25 ;  /* 0x00000006ff197819 */ /* 0x000fc80000011619 */
[----:B------:R-:W-:-:S04]  /*e2e0*/  SGXT.U32 R25, R25, 0x1 ;  /* 0x000000011919781a */ /* 0x000fc80000000000 */
[----:B------:R-:W-:Y:S02]  /*e2f0*/  LOP3.LUT R25, R25, 0x1a, RZ, 0xfc, !PT ;  /* 0x0000001a19197812 */ /* 0x000fe400078efcff */
[----:B------:R-:W-:-:S04]  /*e300*/  SGXT.U32 R24, R24, 0x1 ;  /* 0x000000011818781a */ /* 0x000fc80000000000 */
[----:B------:R-:W-:Y:S02]  /*e310*/  LOP3.LUT R24, R24, 0x1e, RZ, 0xfc, !PT ;  /* 0x0000001e18187812 */ /* 0x000fe400078efcff */
[----:B------:R-:W-:Y:S02]  /*e320*/  PRMT R0, RZ, 0x7610, R0 ;  /* 0x00007610ff007816 */ /* 0x000fe40000000000 */
[----:B------:R-:W-:-:S04]  /*e330*/  SHF.R.S32.HI R29, RZ, 0x1f, R11 ;  /* 0x0000001fff1d7819 */ /* 0x000fc8000001140b */
[----:B------:R-:W2:Y:S01]  /*e340*/  @P0 LDG.E.U16 R0, desc[UR20][R162.64] ;  /* 0x00000014a2000981 */ /* 0x000ea2000c1e1500 */
[----:B------:R-:W-:-:S04]  /*e350*/  LEA R18, P0, R11, R21, 0x1 ;  /* 0x000000150b127211 */ /* 0x000fc800078008ff */
[----:B------:R-:W-:Y:S02]  /*e360*/  LEA.HI.X R11, R11, R22, R29, 0x1, P0 ;  /* 0x000000160b0b7211 */ /* 0x000fe400000f0c1d */
[----:B------:R-:W-:Y:S02]  /*e370*/  SHF.R.S32.HI R29, RZ, 0x1f, R5 ;  /* 0x0000001fff1d7819 */ /* 0x000fe40000011405 */
[----:B------:R-:W-:-:S04]  /*e380*/  LEA R16, P0, R5, R21, 0x1 ;  /* 0x0000001505107211 */ /* 0x000fc800078008ff */
[----:B------:R-:W-:Y:S02]  /*e390*/  LEA.HI.X R5, R5, R22, R29, 0x1, P0 ;  /* 0x0000001605057211 */ /* 0x000fe400000f0c1d */
[----:B------:R-:W-:Y:S02]  /*e3a0*/  SHF.R.S32.HI R29, RZ, 0x1f, R15 ;  /* 0x0000001fff1d7819 */ /* 0x000fe4000001140f */
[----:B------:R-:W-:-:S04]  /*e3b0*/  LEA R12, P0, R15, R21, 0x1 ;  /* 0x000000150f0c7211 */ /* 0x000fc800078008ff */
[----:B------:R-:W-:Y:S02]  /*e3c0*/  LEA.HI.X R15, R15, R22, R29, 0x1, P0 ;  /* 0x000000160f0f7211 */ /* 0x000fe400000f0c1d */
[----:B------:R-:W-:Y:S02]  /*e3d0*/  SHF.R.S32.HI R29, RZ, 0x1f, R6 ;  /* 0x0000001fff1d7819 */ /* 0x000fe40000011406 */
[----:B------:R-:W-:-:S04]  /*e3e0*/  LEA R8, P0, R6, R21, 0x1 ;  /* 0x0000001506087211 */ /* 0x000fc800078008ff */
[----:B------:R-:W-:Y:S01]  /*e3f0*/  LEA.HI.X R6, R6, R22, R29, 0x1, P0 ;  /* 0x0000001606067211 */ /* 0x000fe200000f0c1d */
[-C--:B------:R-:W-:Y:S02]  /*e400*/  IMAD R2, R2, R164.reuse, RZ ;  /* 0x000000a402027224 */ /* 0x080fe400078e02ff */
[-C--:B------:R-:W-:Y:S02]  /*e410*/  IMAD R26, R20, R164.reuse, RZ ;  /* 0x000000a4141a7224 */ /* 0x080fe400078e02ff */
[C---:B------:R-:W-:Y:S02]  /*e420*/  IMAD.SHL.U32 R20, R2.reuse, 0x2, RZ ;  /* 0x0000000202147824 */ /* 0x040fe400078e00ff */
[----:B------:R-:W-:Y:S02]  /*e430*/  IMAD.HI R45, R2, 0x2, RZ ;  /* 0x00000002022d7827 */ /* 0x000fe400078e02ff */
[----:B------:R-:W0:Y:S02]  /*e440*/  S2R R2, SR_TID.X ;  /* 0x0000000000027919 */ /* 0x000e240000002100 */
[----:B------:R-:W-:-:S04]  /*e450*/  IMAD R23, R23, R164, RZ ;  /* 0x000000a417177224 */ /* 0x000fc800078e02ff */
[C---:B------:R-:W-:Y:S02]  /*e460*/  IMAD.SHL.U32 R44, R23.reuse, 0x2, RZ ;  /* 0x00000002172c7824 */ /* 0x040fe400078e00ff */
[----:B------:R-:W-:Y:S02]  /*e470*/  IMAD.HI R81, R23, 0x2, RZ ;  /* 0x0000000217517827 */ /* 0x000fe400078e02ff */
[----:B------:R-:W1:Y:S02]  /*e480*/  S2R R23, SR_TID.X ;  /* 0x0000000000177919 */ /* 0x000e640000002100 */
[----:B------:R-:W-:-:S04]  /*e490*/  IMAD R25, R25, R164, RZ ;  /* 0x000000a419197224 */ /* 0x000fc800078e02ff */
[C---:B------:R-:W-:Y:S02]  /*e4a0*/  IMAD.SHL.U32 R40, R25.reuse, 0x2, RZ ;  /* 0x0000000219287824 */ /* 0x040fe400078e00ff */
[----:B------:R-:W-:-:S04]  /*e4b0*/  IMAD.HI R33, R25, 0x2, RZ ;  /* 0x0000000219217827 */ /* 0x000fc800078e02ff */
[----:B------:R-:W-:Y:S01]  /*e4c0*/  IMAD R24, R24, R164, RZ ;  /* 0x000000a418187224 */ /* 0x000fe200078e02ff */
[----:B0-----:R-:W-:-:S04]  /*e4d0*/  SHF.R.U32.HI R25, RZ, 0x6, R2 ;  /* 0x00000006ff197819 */ /* 0x001fc80000011602 */
[----:B------:R-:W-:-:S04]  /*e4e0*/  SGXT.U32 R25, R25, 0x1 ;  /* 0x000000011919781a */ /* 0x000fc80000000000 */
[----:B------:R-:W-:Y:S01]  /*e4f0*/  LOP3.LUT R25, R25, 0x22, RZ, 0xfc, !PT ;  /* 0x0000002219197812 */ /* 0x000fe200078efcff */
[C---:B------:R-:W-:Y:S02]  /*e500*/  IMAD.SHL.U32 R2, R24.reuse, 0x2, RZ ;  /* 0x0000000218027824 */ /* 0x040fe400078e00ff */
[----:B------:R-:W-:-:S04]  /*e510*/  IMAD.HI R85, R24, 0x2, RZ ;  /* 0x0000000218557827 */ /* 0x000fc800078e02ff */
[----:B------:R-:W-:Y:S01]  /*e520*/  IMAD R24, R25, R164, RZ ;  /* 0x000000a419187224 */ /* 0x000fe200078e02ff */
[----:B-1----:R-:W-:-:S04]  /*e530*/  SHF.R.U32.HI R25, RZ, 0x6, R23 ;  /* 0x00000006ff197819 */ /* 0x002fc80000011617 */
[----:B------:R-:W-:-:S04]  /*e540*/  SGXT.U32 R25, R25, 0x1 ;  /* 0x000000011919781a */ /* 0x000fc80000000000 */
[----:B------:R-:W-:Y:S01]  /*e550*/  LOP3.LUT R25, R25, 0x24, RZ, 0xfc, !PT ;  /* 0x0000002419197812 */ /* 0x000fe200078efcff */
[C---:B------:R-:W-:Y:S02]  /*e560*/  IMAD.SHL.U32 R80, R26.reuse, 0x2, RZ ;  /* 0x000000021a507824 */ /* 0x040fe400078e00ff */
[----:B------:R-:W-:-:S04]  /*e570*/  IMAD.HI R27, R26, 0x2, RZ ;  /* 0x000000021a1b7827 */ /* 0x000fc800078e02ff */
[----:B------:R-:W-:Y:S02]  /*e580*/  IMAD R26, R25, R164, RZ ;  /* 0x000000a4191a7224 */ /* 0x000fe400078e02ff */
[C---:B------:R-:W-:Y:S02]  /*e590*/  IMAD.SHL.U32 R84, R24.reuse, 0x2, RZ ;  /* 0x0000000218547824 */ /* 0x040fe400078e00ff */
[----:B------:R-:W-:-:S04]  /*e5a0*/  IMAD.HI R37, R24, 0x2, RZ ;  /* 0x0000000218257827 */ /* 0x000fc800078e02ff */
[C---:B------:R-:W-:Y:S02]  /*e5b0*/  IMAD.SHL.U32 R24, R26.reuse, 0x2, RZ ;  /* 0x000000021a187824 */ /* 0x040fe400078e00ff */
[----:B------:R-:W-:Y:S01]  /*e5c0*/  IMAD.HI R39, R26, 0x2, RZ ;  /* 0x000000021a277827 */ /* 0x000fe200078e02ff */
[----:B------:R-:W-:-:S04]  /*e5d0*/  SHF.R.U32.HI R26, RZ, 0x6, R23 ;  /* 0x00000006ff1a7819 */ /* 0x000fc80000011617 */
[----:B------:R-:W-:-:S04]  /*e5e0*/  SGXT.U32 R26, R26, 0x1 ;  /* 0x000000011a1a781a */ /* 0x000fc80000000000 */
[----:B------:R-:W-:Y:S02]  /*e5f0*/  LOP3.LUT R26, R26, 0x2a, RZ, 0xfc, !PT ;  /* 0x0000002a1a1a7812 */ /* 0x000fe400078efcff */
[----:B------:R-:W-:-:S03]  /*e600*/  SHF.R.U32.HI R25, RZ, 0x6, R23 ;  /* 0x00000006ff197819 */ /* 0x000fc60000011617 */
[----:B------:R-:W-:Y:S02]  /*e610*/  IMAD R29, R26, R164, RZ ;  /* 0x000000a41a1d7224 */ /* 0x000fe400078e02ff */
[----:B------:R-:W0:Y:S01]  /*e620*/  S2R R26, SR_TID.X ;  /* 0x00000000001a7919 */ /* 0x000e220000002100 */
[----:B------:R-:W-:-:S04]  /*e630*/  SGXT.U32 R25, R25, 0x1 ;  /* 0x000000011919781a */ /* 0x000fc80000000000 */
[----:B------:R-:W-:-:S05]  /*e640*/  LOP3.LUT R25, R25, 0x26, RZ, 0xfc, !PT ;  /* 0x0000002619197812 */ /* 0x000fca00078efcff */
[----:B------:R-:W-:Y:S01]  /*e650*/  IMAD R28, R25, R164, RZ ;  /* 0x000000a4191c7224 */ /* 0x000fe200078e02ff */
[--C-:B------:R-:W-:Y:S02]  /*e660*/  SHF.R.U32.HI R25, RZ, 0x6, R23.reuse ;  /* 0x00000006ff197819 */ /* 0x100fe40000011617 */
[----:B------:R-:W-:Y:S02]  /*e670*/  SHF.R.U32.HI R23, RZ, 0x6, R23 ;  /* 0x00000006ff177819 */ /* 0x000fe40000011617 */
[----:B------:R-:W-:Y:S02]  /*e680*/  SGXT.U32 R25, R25, 0x1 ;  /* 0x000000011919781a */ /* 0x000fe40000000000 */
[----:B------:R-:W-:Y:S02]  /*e690*/  SGXT.U32 R23, R23, 0x1 ;  /* 0x000000011717781a */ /* 0x000fe40000000000 */
[----:B------:R-:W-:Y:S02]  /*e6a0*/  LOP3.LUT R25, R25, 0x28, RZ, 0xfc, !PT ;  /* 0x0000002819197812 */ /* 0x000fe400078efcff */
[----:B------:R-:W-:-:S03]  /*e6b0*/  LOP3.LUT R23, R23, 0x2c, RZ, 0xfc, !PT ;  /* 0x0000002c17177812 */ /* 0x000fc600078efcff */
[----:B------:R-:W-:Y:S02]  /*e6c0*/  IMAD R25, R25, R164, RZ ;  /* 0x000000a419197224 */ /* 0x000fe400078e02ff */
[----:B------:R-:W-:-:S04]  /*e6d0*/  IMAD.HI R31, R29, 0x2, RZ ;  /* 0x000000021d1f7827 */ /* 0x000fc800078e02ff */
[C---:B------:R-:W-:Y:S02]  /*e6e0*/  IMAD.SHL.U32 R38, R25.reuse, 0x2, RZ ;  /* 0x0000000219267824 */ /* 0x040fe400078e00ff */
[----:B------:R-:W-:-:S04]  /*e6f0*/  IMAD.HI R35, R25, 0x2, RZ ;  /* 0x0000000219237827 */ /* 0x000fc800078e02ff */
[----:B------:R-:W-:Y:S02]  /*e700*/  IMAD R25, R23, R164, RZ ;  /* 0x000000a417197224 */ /* 0x000fe400078e02ff */
[----:B------:R-:W-:Y:S01]  /*e710*/  IMAD.SHL.U32 R23, R29, 0x2, RZ ;  /* 0x000000021d177824 */ /* 0x000fe200078e00ff */
[--C-:B0-----:R-:W-:Y:S02]  /*e720*/  SHF.R.U32.HI R29, RZ, 0x6, R26.reuse ;  /* 0x00000006ff1d7819 */ /* 0x101fe4000001161a */
[----:B------:R-:W-:Y:S02]  /*e730*/  SHF.R.U32.HI R26, RZ, 0x6, R26 ;  /* 0x00000006ff1a7819 */ /* 0x000fe4000001161a */
[----:B------:R-:W-:Y:S02]  /*e740*/  SGXT.U32 R29, R29, 0x1 ;  /* 0x000000011d1d781a */ /* 0x000fe40000000000 */
[----:B------:R-:W-:Y:S02]  /*e750*/  SGXT.U32 R26, R26, 0x1 ;  /* 0x000000011a1a781a */ /* 0x000fe40000000000 */
[----:B------:R-:W-:-:S02]  /*e760*/  LOP3.LUT R29, R29, 0x2e, RZ, 0xfc, !PT ;  /* 0x0000002e1d1d7812 */ /* 0x000fc400078efcff */
[----:B------:R-:W-:-:S03]  /*e770*/  LOP3.LUT R26, R26, 0x30, RZ, 0xfc, !PT ;  /* 0x000000301a1a7812 */ /* 0x000fc600078efcff */
[-C--:B------:R-:W-:Y:S02]  /*e780*/  IMAD R32, R29, R164.reuse, RZ ;  /* 0x000000a41d207224 */ /* 0x080fe400078e02ff */
[----:B------:R-:W-:Y:S02]  /*e790*/  IMAD R29, R26, R164, RZ ;  /* 0x000000a41a1d7224 */ /* 0x000fe400078e02ff */
[----:B------:R-:W0:Y:S01]  /*e7a0*/  S2R R26, SR_TID.X ;  /* 0x00000000001a7919 */ /* 0x000e220000002100 */
[--C-:B------:R-:W-:Y:S02]  /*e7b0*/  IADD3 R48, P4, P5, R20, UR16, R21.reuse ;  /* 0x0000001014307c10 */ /* 0x100fe4000fd9e015 */
[----:B------:R-:W-:Y:S02]  /*e7c0*/  IADD3 R40, P0, P3, R40, UR16, R21 ;  /* 0x0000001028287c10 */ /* 0x000fe4000fb1e015 */
[--C-:B------:R-:W-:Y:S02]  /*e7d0*/  IADD3.X R49, PT, PT, R45, UR17, R22.reuse, P4, P5 ;  /* 0x000000112d317c10 */ /* 0x100fe4000a7ea416 */
[----:B------:R-:W-:-:S02]  /*e7e0*/  IADD3.X R41, PT, PT, R33, UR17, R22, P0, P3 ;  /* 0x0000001121297c10 */ /* 0x000fc400087e6416 */
[--C-:B------:R-:W-:Y:S01]  /*e7f0*/  IADD3 R44, P4, P5, R44, UR16, R21.reuse ;  /* 0x000000102c2c7c10 */ /* 0x100fe2000fd9e015 */
[----:B------:R1:W-:Y:S03]  /*e800*/  STL.64 [R1+0x1e0], R48 ;  /* 0x0001e03001007387 */ /* 0x0003e60000100a00 */
[--C-:B------:R-:W-:Y:S02]  /*e810*/  IADD3.X R45, PT, PT, R81, UR17, R22.reuse, P4, P5 ;  /* 0x00000011512d7c10 */ /* 0x100fe4000a7ea416 */
[----:B------:R-:W-:Y:S01]  /*e820*/  IADD3 R80, P4, P5, R80, UR16, R21 ;  /* 0x0000001050507c10 */ /* 0x000fe2000fd9e015 */
[----:B-1----:R1:W5:Y:S04]  /*e830*/  LDL.LU.64 R48, [R1+0x5d8] ;  /* 0x0005d80001307983 */ /* 0x0023680000300a00 */
[----:B------:R3:W-:Y:S01]  /*e840*/  STL.64 [R1+0x1e8], R40 ;  /* 0x0001e82801007387 */ /* 0x0007e20000100a00 */
[----:B------:R-:W-:Y:S01]  /*e850*/  IADD3.X R81, PT, PT, R27, UR17, R22, P4, P5 ;  /* 0x000000111b517c10 */ /* 0x000fe2000a7ea416 */
[----:B------:R-:W-:-:S02]  /*e860*/  IMAD.SHL.U32 R36, R28, 0x2, RZ ;  /* 0x000000021c247824 */ /* 0x000fc400078e00ff */
[----:B------:R4:W-:Y:S01]  /*e870*/  STL.64 [R1+0x1f0], R44 ;  /* 0x0001f02c01007387 */ /* 0x0009e20000100a00 */
[----:B---3--:R-:W-:-:S04]  /*e880*/  IADD3 R40, P0, P3, R2, UR16, R21 ;  /* 0x0000001002287c10 */ /* 0x008fc8000fb1e015 */
[----:B------:R-:W-:Y:S01]  /*e890*/  IADD3.X R41, PT, PT, R85, UR17, R22, P0, P3 ;  /* 0x0000001155297c10 */ /* 0x000fe200087e6416 */
[----:B----4-:R1:W5:Y:S01]  /*e8a0*/  LDL.LU.64 R44, [R1+0x5d0] ;  /* 0x0005d000012c7983 */ /* 0x0103620000300a00 */
[----:B------:R-:W-:-:S03]  /*e8b0*/  IADD3 R84, P0, P3, R84, UR16, R21 ;  /* 0x0000001054547c10 */ /* 0x000fc6000fb1e015 */
[----:B------:R3:W-:Y:S01]  /*e8c0*/  STL.64 [R1+0x1f8], R40 ;  /* 0x0001f82801007387 */ /* 0x0007e20000100a00 */
[----:B------:R-:W-:Y:S01]  /*e8d0*/  IMAD.HI R28, R28, 0x2, RZ ;  /* 0x000000021c1c7827 */ /* 0x000fe200078e02ff */
[----:B------:R-:W-:Y:S02]  /*e8e0*/  IADD3.X R85, PT, PT, R37, UR17, R22, P0, P3 ;  /* 0x0000001125557c10 */ /* 0x000fe400087e6416 */
[----:B------:R-:W-:Y:S01]  /*e8f0*/  IADD3 R36, P0, P3, R36, UR16, R21 ;  /* 0x0000001024247c10 */ /* 0x000fe2000fb1e015 */
[----:B---3--:R1:W5:Y:S04]  /*e900*/  LDL.LU.64 R40, [R1+0x5c8] ;  /* 0x0005c80001287983 */ /* 0x0083680000300a00 */
[----:B------:R3:W-:Y:S01]  /*e910*/  STL.64 [R1+0x200], R80 ;  /* 0x0002005001007387 */ /* 0x0007e20000100a00 */
[----:B0-----:R-:W-:-:S02]  /*e920*/  SHF.R.U32.HI R26, RZ, 0x6, R26 ;  /* 0x00000006ff1a7819 */ /* 0x001fc4000001161a */
[----:B------:R-:W-:Y:S01]  /*e930*/  IADD3.X R37, PT, PT, R28, UR17, R22, P0, P3 ;  /* 0x000000111c257c10 */ /* 0x000fe200087e6416 */
[----:B------:R0:W-:Y:S01]  /*e940*/  STL.64 [R1+0x208], R84 ;  /* 0x0002085401007387 */ /* 0x0001e20000100a00 */
[----:B---3--:R-:W-:-:S04]  /*e950*/  IADD3 R80, P4, P5, R24, UR16, R21 ;  /* 0x0000001018507c10 */ /* 0x008fc8000fd9e015 */
[--C-:B------:R-:W-:Y:S01]  /*e960*/  IADD3.X R81, PT, PT, R39, UR17, R22.reuse, P4, P5 ;  /* 0x0000001127517c10 */ /* 0x100fe2000a7ea416 */
[----:B0-----:R1:W5:Y:S01]  /*e970*/  LDL.LU.64 R84, [R1+0x5c0] ;  /* 0x0005c00001547983 */ /* 0x0013620000300a00 */
[----:B------:R-:W-:Y:S01]  /*e980*/  SGXT.U32 R26, R26, 0x1 ;  /* 0x000000011a1a781a */ /* 0x000fe20000000000 */
[C---:B------:R-:W-:Y:S01]  /*e990*/  IMAD.SHL.U32 R34, R25.reuse, 0x2, RZ ;  /* 0x0000000219227824 */ /* 0x040fe200078e00ff */
[--C-:B------:R-:W-:Y:S01]  /*e9a0*/  IADD3 R38, P4, P5, R38, UR16, R21.reuse ;  /* 0x0000001026267c10 */ /* 0x100fe2000fd9e015 */
[----:B------:R0:W-:Y:S01]  /*e9b0*/  STL.64 [R1+0x280], R80 ;  /* 0x0002805001007387 */ /* 0x0001e20000100a00 */
[----:B------:R-:W-:Y:S01]  /*e9c0*/  IMAD.SHL.U32 R30, R32, 0x2, RZ ;  /* 0x00000002201e7824 */ /* 0x000fe200078e00ff */
[----:B------:R-:W-:Y:S01]  /*e9d0*/  LOP3.LUT R26, R26, 0x32, RZ, 0xfc, !PT ;  /* 0x000000321a1a7812 */ /* 0x000fe200078efcff */
[----:B------:R-:W-:Y:S01]  /*e9e0*/  IMAD.HI R25, R25, 0x2, RZ ;  /* 0x0000000219197827 */ /* 0x000fe200078e02ff */
[--C-:B------:R-:W-:Y:S02]  /*e9f0*/  IADD3.X R39, PT, PT, R35, UR17, R22.reuse, P4, P5 ;  /* 0x0000001123277c10 */ /* 0x100fe4000a7ea416 */
[----:B------:R-:W-:Y:S01]  /*ea00*/  IADD3 R34, P5, P4, R34, UR16, R21 ;  /* 0x0000001022227c10 */ /* 0x000fe2000fcbe015 */
[----:B0-----:R1:W5:Y:S04]  /*ea10*/  LDL.LU.64 R80, [R1+0x5b8] ;  /* 0x0005b80001507983 */ /* 0x0013680000300a00 */
[----:B------:R0:W-:Y:S01]  /*ea20*/  STL.64 [R1+0x288], R36 ;  /* 0x0002882401007387 */ /* 0x0001e20000100a00 */
[----:B------:R-:W-:Y:S01]  /*ea30*/  IMAD.HI R32, R32, 0x2, RZ ;  /* 0x0000000220207827 */ /* 0x000fe200078e02ff */
[----:B------:R-:W-:-:S03]  /*ea40*/  IADD3.X R35, PT, PT, R25, UR17, R22, P5, P4 ;  /* 0x0000001119237c10 */ /* 0x000fc6000afe8416 */
[----:B------:R-:W-:Y:S01]  /*ea50*/  IMAD R26, R26, R164, RZ ;  /* 0x000000a41a1a7224 */ /* 0x000fe200078e02ff */
[----:B0-----:R-:W-:-:S04]  /*ea60*/  IADD3 R36, P0, P3, R23, UR16, R21 ;  /* 0x0000001017247c10 */ /* 0x001fc8000fb1e015 */
[--C-:B------:R-:W-:Y:S02]  /*ea70*/  IADD3.X R37, PT, PT, R31, UR17, R22.reuse, P0, P3 ;  /* 0x000000111f257c10 */ /* 0x100fe400087e6416 */
[--C-:B------:R-:W-:Y:S01]  /*ea80*/  IADD3 R30, P0, P3, R30, UR16, R21.reuse ;  /* 0x000000101e1e7c10 */ /* 0x100fe2000fb1e015 */
[----:B------:R0:W-:Y:S01]  /*ea90*/  STL.64 [R1+0x290], R38 ;  /* 0x0002902601007387 */ /* 0x0001e20000100a00 */
[----:B------:R-:W-:Y:S02]  /*eaa0*/  IMAD.SHL.U32 R2, R26, 0x2, RZ ;  /* 0x000000021a027824 */ /* 0x000fe400078e00ff */
[----:B------:R-:W-:Y:S01]  /*eab0*/  IADD3.X R31, PT, PT, R32, UR17, R22, P0, P3 ;  /* 0x00000011201f7c10 */ /* 0x000fe200087e6416 */
[----:B0-----:R1:W5:Y:S04]  /*eac0*/  LDL.LU.64 R38, [R1+0x5b0] ;  /* 0x0005b00001267983 */ /* 0x0013680000300a00 */
[----:B------:R0:W-:Y:S04]  /*ead0*/  STL.64 [R1+0x298], R36 ;  /* 0x0002982401007387 */ /* 0x0001e80000100a00 */
[----:B0-----:R1:W5:Y:S04]  /*eae0*/  LDL.LU.64 R36, [R1+0x5a8] ;  /* 0x0005a80001247983 */ /* 0x0013680000300a00 */
[----:B------:R-:W-:Y:S04]  /*eaf0*/  STL.64 [R1+0x2a0], R34 ;  /* 0x0002a02201007387 */ /* 0x000fe80000100a00 */
[----:B------:R1:W5:Y:S04]  /*eb00*/  LDL.LU R32, [R1+0x5a0] ;  /* 0x0005a00001207983 */ /* 0x0003680000300800 */
[----:B------:R0:W-:Y:S02]  /*eb10*/  STL.64 [R1+0x2a8], R30 ;  /* 0x0002a81e01007387 */ /* 0x0001e40000100a00 */
[----:B0-----:R-:W-:-:S02]  /*eb20*/  IADD3 R30, P0, P3, R2, UR16, R21 ;  /* 0x00000010021e7c10 */ /* 0x001fc4000fb1e015 */
[----:B------:R-:W3:Y:S01]  /*eb30*/  LDL R2, [R1+0x2f4] ;  /* 0x0002f40001027983 */ /* 0x000ee20000100800 */
[----:B------:R-:W0:Y:S01]  /*eb40*/  S2R R27, SR_TID.X ;  /* 0x00000000001b7919 */ /* 0x000e220000002100 */
[----:B------:R-:W4:Y:S01]  /*eb50*/  S2R R33, SR_TID.X ;  /* 0x0000000000217919 */ /* 0x000f220000002100 */
[----:B------:R-:W1:Y:S01]  /*eb60*/  S2R R28, SR_TID.X ;  /* 0x00000000001c7919 */ /* 0x000e620000002100 */
[----:B------:R-:W1:Y:S01]  /*eb70*/  S2R R25, SR_TID.X ;  /* 0x0000000000197919 */ /* 0x000e620000002100 */
[C---:B------:R-:W-:Y:S02]  /*eb80*/  IMAD.SHL.U32 R20, R29.reuse, 0x2, RZ ;  /* 0x000000021d147824 */ /* 0x040fe400078e00ff */
[----:B------:R-:W-:-:S03]  /*eb90*/  IMAD.HI R29, R29, 0x2, RZ ;  /* 0x000000021d1d7827 */ /* 0x000fc600078e02ff */
[----:B------:R-:W-:Y:S01]  /*eba0*/  IADD3 R34, P5, P4, R20, UR16, R21 ;  /* 0x0000001014227c10 */ /* 0x000fe2000fcbe015 */
[----:B------:R-:W-:Y:S01]  /*ebb0*/  IMAD.HI R26, R26, 0x2, RZ ;  /* 0x000000021a1a7827 */ /* 0x000fe200078e02ff */
[----:B0-----:R-:W-:-:S04]  /*ebc0*/  SHF.R.U32.HI R27, RZ, 0x6, R27 ;  /* 0x00000006ff1b7819 */ /* 0x001fc8000001161b */
[----:B------:R-:W-:-:S04]  /*ebd0*/  SGXT.U32 R27, R27, 0x1 ;  /* 0x000000011b1b781a */ /* 0x000fc80000000000 */
[----:B------:R-:W-:Y:S02]  /*ebe0*/  LOP3.LUT R27, R27, 0x36, RZ, 0xfc, !PT ;  /* 0x000000361b1b7812 */ /* 0x000fe400078efcff */
[----:B------:R-:W-:-:S03]  /*ebf0*/  IADD3.X R35, PT, PT, R29, UR17, R22, P5, P4 ;  /* 0x000000111d237c10 */ /* 0x000fc6000afe8416 */
[----:B------:R-:W-:Y:S01]  /*ec00*/  IMAD R27, R27, R164, RZ ;  /* 0x000000a41b1b7224 */ /* 0x000fe200078e02ff */
[----:B------:R-:W-:Y:S01]  /*ec10*/  IADD3.X R31, PT, PT, R26, UR17, R22, P0, P3 ;  /* 0x000000111a1f7c10 */ /* 0x000fe200087e6416 */
[----:B------:R0:W-:Y:S02]  /*ec20*/  STL.64 [R1+0x2b0], R34 ;  /* 0x0002b02201007387 */ /* 0x0001e40000100a00 */
[C---:B------:R-:W-:Y:S01]  /*ec30*/  IMAD.SHL.U32 R23, R27.reuse, 0x2, RZ ;  /* 0x000000021b177824 */ /* 0x040fe200078e00ff */
[----:B----4-:R-:W-:Y:S01]  /*ec40*/  SHF.R.U32.HI R33, RZ, 0x6, R33 ;  /* 0x00000006ff217819 */ /* 0x010fe20000011621 */
[----:B------:R-:W-:-:S03]  /*ec50*/  IMAD.HI R27, R27, 0x2, RZ ;  /* 0x000000021b1b7827 */ /* 0x000fc600078e02ff */
[----:B------:R-:W-:Y:S01]  /*ec60*/  SGXT.U32 R33, R33, 0x1 ;  /* 0x000000012121781a */ /* 0x000fe20000000000 */
[----:B0-----:R0:W5:Y:S04]  /*ec70*/  LDL.LU.64 R34, [R1+0x598] ;  /* 0x0005980001227983 */ /* 0x0011680000300a00 */
[----:B------:R4:W-:Y:S01]  /*ec80*/  STL.64 [R1+0x2b8], R30 ;  /* 0x0002b81e01007387 */ /* 0x0009e20000100a00 */
[----:B------:R-:W-:Y:S02]  /*ec90*/  LOP3.LUT R33, R33, 0x34, RZ, 0xfc, !PT ;  /* 0x0000003421217812 */ /* 0x000fe400078efcff */
[----:B-1----:R-:W-:Y:S02]  /*eca0*/  SHF.R.U32.HI R28, RZ, 0x6, R28 ;  /* 0x00000006ff1c7819 */ /* 0x002fe4000001161c */
[----:B----4-:R-:W-:-:S02]  /*ecb0*/  IADD3 R30, P0, P3, R23, UR16, R21 ;  /* 0x00000010171e7c10 */ /* 0x010fc4000fb1e015 */
[----:B------:R-:W1:Y:S02]  /*ecc0*/  S2R R23, SR_TID.X ;  /* 0x0000000000177919 */ /* 0x000e640000002100 */
[----:B------:R-:W-:Y:S02]  /*ecd0*/  IADD3.X R31, PT, PT, R27, UR17, R22, P0, P3 ;  /* 0x000000111b1f7c10 */ /* 0x000fe400087e6416 */
[----:B------:R-:W4:Y:S01]  /*ece0*/  S2R R27, SR_TID.X ;  /* 0x00000000001b7919 */ /* 0x000f220000002100 */
[----:B------:R-:W-:Y:S01]  /*ecf0*/  SHF.R.U32.HI R25, RZ, 0x6, R25 ;  /* 0x00000006ff197819 */ /* 0x000fe20000011619 */
[----:B------:R-:W-:Y:S01]  /*ed00*/  IMAD R33, R33, R164, RZ ;  /* 0x000000a421217224 */ /* 0x000fe200078e02ff */
[----:B------:R-:W-:Y:S02]  /*ed10*/  SGXT.U32 R28, R28, 0x1 ;  /* 0x000000011c1c781a */ /* 0x000fe40000000000 */
[----:B------:R-:W-:Y:S01]  /*ed20*/  SGXT.U32 R25, R25, 0x1 ;  /* 0x000000011919781a */ /* 0x000fe20000000000 */
[C---:B------:R-:W-:Y:S01]  /*ed30*/  IMAD.SHL.U32 R24, R33.reuse, 0x2, RZ ;  /* 0x0000000221187824 */ /* 0x040fe200078e00ff */
[----:B------:R-:W-:Y:S01]  /*ed40*/  LOP3.LUT R28, R28, 0x38, RZ, 0xfc, !PT ;  /* 0x000000381c1c7812 */ /* 0x000fe200078efcff */
[----:B------:R-:W-:Y:S01]  /*ed50*/  IMAD.HI R33, R33, 0x2, RZ ;  /* 0x0000000221217827 */ /* 0x000fe200078e02ff */
[----:B------:R-:W-:-:S02]  /*ed60*/  LOP3.LUT R25, R25, 0x3a, RZ, 0xfc, !PT ;  /* 0x0000003a19197812 */ /* 0x000fc400078efcff */
[----:B------:R-:W-:Y:S01]  /*ed70*/  IADD3 R24, P5, P4, R24, UR16, R21 ;  /* 0x0000001018187c10 */ /* 0x000fe2000fcbe015 */
[-C--:B------:R-:W-:Y:S02]  /*ed80*/  IMAD R28, R28, R164.reuse, RZ ;  /* 0x000000a41c1c7224 */ /* 0x080fe400078e02ff */
[----:B------:R-:W-:Y:S01]  /*ed90*/  IMAD R29, R25, R164, RZ ;  /* 0x000000a4191d7224 */ /* 0x000fe200078e02ff */
[----:B------:R-:W-:Y:S01]  /*eda0*/  IADD3.X R25, PT, PT, R33, UR17, R22, P5, P4 ;  /* 0x0000001121197c10 */ /* 0x000fe2000afe8416 */
[C---:B------:R-:W-:Y:S01]  /*edb0*/  IMAD.SHL.U32 R20, R28.reuse, 0x2, RZ ;  /* 0x000000021c147824 */ /* 0x040fe200078e00ff */
[----:B------:R0:W5:Y:S01]  /*edc0*/  LDL.LU R33, [R1+0x590] ;  /* 0x0005900001217983 */ /* 0x0001620000300800 */
[----:B------:R-:W-:-:S03]  /*edd0*/  IMAD.HI R28, R28, 0x2, RZ ;  /* 0x000000021c1c7827 */ /* 0x000fc600078e02ff */
[----:B------:R0:W-:Y:S04]  /*ede0*/  STL.64 [R1+0x2c0], R24 ;  /* 0x0002c01801007387 */ /* 0x0001e80000100a00 */
[----:B------:R2:W-:Y:S01]  /*edf0*/  STL.64 [R1+0x2c8], R30 ;  /* 0x0002c81e01007387 */ /* 0x0005e20000100a00 */
[----:B0-----:R-:W-:Y:S02]  /*ee00*/  IADD3 R24, P5, P4, R20, UR16, R21 ;  /* 0x0000001014187c10 */ /* 0x001fe4000fcbe015 */
[--C-:B-1----:R-:W-:Y:S02]  /*ee10*/  SHF.R.U32.HI R20, RZ, 0x6, R23.reuse ;  /* 0x00000006ff147819 */ /* 0x102fe40000011617 */
[----:B------:R-:W-:Y:S01]  /*ee20*/  SHF.R.U32.HI R23, RZ, 0x6, R23 ;  /* 0x00000006ff177819 */ /* 0x000fe20000011617 */
[----:B--2---:R0:W5:Y:S01]  /*ee30*/  LDL.LU.64 R30, [R1+0x588] ;  /* 0x00058800011e7983 */ /* 0x0041620000300a00 */
[----:B------:R-:W-:-:S02]  /*ee40*/  IADD3.X R25, PT, PT, R28, UR17, R22, P5, P4 ;  /* 0x000000111c197c10 */ /* 0x000fc4000afe8416 */
[----:B------:R-:W-:Y:S01]  /*ee50*/  SGXT.U32 R20, R20, 0x1 ;  /* 0x000000011414781a */ /* 0x000fe20000000000 */
[----:B------:R0:W5:Y:S01]  /*ee60*/  LDL.LU R28, [R1+0x584] ;  /* 0x00058400011c7983 */ /* 0x0001620000300800 */
[----:B------:R-:W-:-:S03]  /*ee70*/  SGXT.U32 R23, R23, 0x1 ;  /* 0x000000011717781a */ /* 0x000fc60000000000 */
[----:B------:R4:W-:Y:S01]  /*ee80*/  STL.64 [R1+0x2d0], R24 ;  /* 0x0002d01801007387 */ /* 0x0009e20000100a00 */
[----:B------:R-:W-:Y:S02]  /*ee90*/  LOP3.LUT R23, R23, 0x3c, RZ, 0xfc, !PT ;  /* 0x0000003c17177812 */ /* 0x000fe400078efcff */
[----:B------:R-:W-:Y:S01]  /*eea0*/  LOP3.LUT R20, R20, 0x3e, RZ, 0xfc, !PT ;  /* 0x0000003e14147812 */ /* 0x000fe200078efcff */
[----:B------:R-:W-:Y:S01]  /*eeb0*/  IMAD.SHL.U32 R26, R29, 0x2, RZ ;  /* 0x000000021d1a7824 */ /* 0x000fe200078e00ff */
[----:B----4-:R-:W-:Y:S01]  /*eec0*/  SHF.R.U32.HI R25, RZ, 0x6, R27 ;  /* 0x00000006ff197819 */ /* 0x010fe2000001161b */
[----:B------:R-:W-:-:S03]  /*eed0*/  IMAD R23, R23, R164, RZ ;  /* 0x000000a417177224 */ /* 0x000fc600078e02ff */
[----:B------:R-:W-:Y:S01]  /*eee0*/  SGXT.U32 R25, R25, 0x1 ;  /* 0x000000011919781a */ /* 0x000fe20000000000 */
[----:B------:R-:W-:-:S03]  /*eef0*/  IMAD R20, R20, R164, RZ ;  /* 0x000000a414147224 */ /* 0x000fc600078e02ff */
[----:B------:R-:W-:Y:S01]  /*ef00*/  LOP3.LUT R25, R25, 0x3e, RZ, 0xfc, !PT ;  /* 0x0000003e19197812 */ /* 0x000fe200078efcff */
[----:B------:R-:W-:Y:S01]  /*ef10*/  IMAD.HI R29, R29, 0x2, RZ ;  /* 0x000000021d1d7827 */ /* 0x000fe200078e02ff */
[----:B------:R-:W-:-:S03]  /*ef20*/  IADD3 R26, P0, P3, R26, UR16, R21 ;  /* 0x000000101a1a7c10 */ /* 0x000fc6000fb1e015 */
[----:B------:R-:W-:Y:S02]  /*ef30*/  IMAD.SHL.U32 R24, R23, 0x2, RZ ;  /* 0x0000000217187824 */ /* 0x000fe400078e00ff */
[----:B------:R-:W-:Y:S02]  /*ef40*/  IMAD.SHL.U32 R20, R20, 0x2, RZ ;  /* 0x0000000214147824 */ /* 0x000fe400078e00ff */
[----:B------:R-:W-:Y:S01]  /*ef50*/  IMAD R25, R25, R164, RZ ;  /* 0x000000a419197224 */ /* 0x000fe200078e02ff */
[--C-:B------:R-:W-:Y:S01]  /*ef60*/  IADD3.X R27, PT, PT, R29, UR17, R22.reuse, P0, P3 ;  /* 0x000000111d1b7c10 */ /* 0x100fe200087e6416 */
[----:B------:R-:W-:Y:S01]  /*ef70*/  IMAD.HI R23, R23, 0x2, RZ ;  /* 0x0000000217177827 */ /* 0x000fe200078e02ff */
[--C-:B------:R-:W-:Y:S01]  /*ef80*/  IADD3 R24, P5, P4, R24, UR16, R21.reuse ;  /* 0x0000001018187c10 */ /* 0x100fe2000fcbe015 */
[----:B------:R0:W5:Y:S01]  /*ef90*/  LDL.LU R29, [R1+0x580] ;  /* 0x00058000011d7983 */ /* 0x0001620000300800 */
[----:B------:R-:W-:Y:S01]  /*efa0*/  IADD3 R20, P0, P3, R20, UR16, R21 ;  /* 0x0000001014147c10 */ /* 0x000fe2000fb1e015 */
[----:B------:R-:W-:Y:S01]  /*efb0*/  IMAD.HI R21, R25, 0x2, RZ ;  /* 0x0000000219157827 */ /* 0x000fe200078e02ff */
[--C-:B------:R-:W-:Y:S01]  /*efc0*/  IADD3.X R25, PT, PT, R23, UR17, R22.reuse, P5, P4 ;  /* 0x0000001117197c10 */ /* 0x100fe2000afe8416 */
[----:B------:R1:W-:Y:S03]  /*efd0*/  STL.64 [R1+0x2d8], R26 ;  /* 0x0002d81a01007387 */ /* 0x0003e60000100a00 */
[----:B------:R-:W-:-:S02]  /*efe0*/  IADD3.X R21, PT, PT, R21, UR17, R22, P0, P3 ;  /* 0x0000001115157c10 */ /* 0x000fc400087e6416 */
[----:B------:R-:W-:Y:S01]  /*eff0*/  IADD3 R22, P3, PT, R18, UR16, RZ ;  /* 0x0000001012167c10 */ /* 0x000fe2000ff7e0ff */
[----:B-1----:R0:W5:Y:S04]  /*f000*/  LDL.LU.64 R26, [R1+0x578] ;  /* 0x00057800011a7983 */ /* 0x0021680000300a00 */
[----:B------:R1:W-:Y:S01]  /*f010*/  STL.64 [R1+0x2e0], R24 ;  /* 0x0002e01801007387 */ /* 0x0003e20000100a00 */
[----:B------:R-:W-:Y:S02]  /*f020*/  IADD3 R18, P5, PT, R16, UR16, RZ ;  /* 0x0000001010127c10 */ /* 0x000fe4000ffbe0ff */
[----:B------:R-:W-:Y:S01]  /*f030*/  IADD3.X R23, PT, PT, R11, UR17, RZ, P3, !PT ;  /* 0x000000110b177c10 */ /* 0x000fe20009ffe4ff */
[----:B------:R2:W-:Y:S01]  /*f040*/  STS.U16 [R19+UR9+0x7b00], R0 ;  /* 0x007b000013007988 */ /* 0x0005e20008000409 */
[----:B------:R-:W-:-:S03]  /*f050*/  IADD3 R16, P0, PT, R13, UR16, RZ ;  /* 0x000000100d107c10 */ /* 0x000fc6000ff1e0ff */
[----:B-1----:R0:W5:Y:S04]  /*f060*/  LDL.LU.64 R24, [R1+0x570] ;  /* 0x0005700001187983 */ /* 0x0021680000300a00 */
[----:B------:R1:W-:Y:S01]  /*f070*/  STL.64 [R1+0x2e8], R20 ;  /* 0x0002e81401007387 */ /* 0x0003e20000100a00 */
[----:B--2---:R-:W-:Y:S02]  /*f080*/  IADD3.X R19, PT, PT, R5, UR17, RZ, P5, !PT ;  /* 0x0000001105137c10 */ /* 0x004fe4000affe4ff */
[----:B------:R-:W-:Y:S01]  /*f090*/  IADD3 R12, P4, PT, R12, UR16, RZ ;  /* 0x000000100c0c7c10 */ /* 0x000fe2000ff9e0ff */
[----:B------:R2:W-:Y:S01]  /*f0a0*/  STL.64 [R1+0x1a0], R22 ;  /* 0x0001a01601007387 */ /* 0x0005e20000100a00 */
[----:B------:R-:W-:Y:S01]  /*f0b0*/  IADD3 R10, P3, PT, R10, UR16, RZ ;  /* 0x000000100a0a7c10 */ /* 0x000fe2000ff7e0ff */
[----:B------:R4:W-:Y:S06]  /*f0c0*/  MEMBAR.ALL.CTA ;  /* 0x0000000000007992 */ /* 0x0009ec0000008000 */
[----:B----4-:R-:W4:Y:S01]  /*f0d0*/  FENCE.VIEW.ASYNC.S ;  /* 0x00000000000073c6 */ /* 0x010f220000000000 */
[----:B-1----:R-:W-:-:S04]  /*f0e0*/  IADD3 R20, P6, PT, R17, UR16, RZ ;  /* 0x0000001011147c10 */ /* 0x002fc8000ffde0ff */
[----:B------:R-:W-:Y:S01]  /*f0f0*/  IADD3.X R21, PT, PT, R9, UR17, RZ, P6, !PT ;  /* 0x0000001109157c10 */ /* 0x000fe2000b7fe4ff */
[----:B--2---:R0:W5:Y:S01]  /*f100*/  LDL.LU.64 R22, [R1+0x568] ;  /* 0x0005680001167983 */ /* 0x0041620000300a00 */
[----:B------:R-:W-:-:S03]  /*f110*/  IADD3.X R17, PT, PT, R14, UR17, RZ, P0, !PT ;  /* 0x000000110e117c10 */ /* 0x000fc600087fe4ff */
[----:B------:R1:W-:Y:S01]  /*f120*/  STL.64 [R1+0x1a8], R20 ;  /* 0x0001a81401007387 */ /* 0x0003e20000100a00 */
[----:B------:R-:W-:Y:S02]  /*f130*/  IADD3.X R13, PT, PT, R15, UR17, RZ, P4, !PT ;  /* 0x000000110f0d7c10 */ /* 0x000fe4000a7fe4ff */
[----:B------:R-:W-:Y:S02]  /*f140*/  IADD3 R8, P6, PT, R8, UR16, RZ ;  /* 0x0000001008087c10 */ /* 0x000fe4000ffde0ff */
[----:B------:R-:W-:Y:S01]  /*f150*/  IADD3.X R11, PT, PT, R165, UR17, RZ, P3, !PT ;  /* 0x00000011a50b7c10 */ /* 0x000fe20009ffe4ff */
[----:B-1----:R0:W5:Y:S04]  /*f160*/  LDL.LU.64 R20, [R1+0x560] ;  /* 0x0005600001147983 */ /* 0x0021680000300a00 */
[----:B------:R1:W-:Y:S01]  /*f170*/  STL.64 [R1+0x1b0], R18 ;  /* 0x0001b01201007387 */ /* 0x0003e20000100a00 */
[----:B------:R-:W-:-:S02]  /*f180*/  IADD3 R4, P5, PT, R4, UR16, RZ ;  /* 0x0000001004047c10 */ /* 0x000fc4000ffbe0ff */
[----:B------:R-:W-:Y:S01]  /*f190*/  IADD3.X R9, PT, PT, R6, UR17, RZ, P6, !PT ;  /* 0x0000001106097c10 */ /* 0x000fe2000b7fe4ff */
[----:B-1----:R0:W5:Y:S04]  /*f1a0*/  LDL.LU.64 R18, [R1+0x558] ;  /* 0x0005580001127983 */ /* 0x0021680000300a00 */
[----:B------:R0:W5:Y:S04]  /*f1b0*/  LDL.LU R14, [R1+0x550] ;  /* 0x00055000010e7983 */ /* 0x0001680000300800 */
[----:B------:R1:W-:Y:S01]  /*f1c0*/  STL.64 [R1+0x1b8], R16 ;  /* 0x0001b81001007387 */ /* 0x0003e20000100a00 */
[----:B------:R-:W-:-:S03]  /*f1d0*/  IADD3.X R5, PT, PT, R7, UR17, RZ, P5, !PT ;  /* 0x0000001107057c10 */ /* 0x000fc6000affe4ff */
[----:B-1----:R0:W5:Y:S04]  /*f1e0*/  LDL.LU.64 R16, [R1+0x548] ;  /* 0x0005480001107983 */ /* 0x0021680000300a00 */
[----:B------:R0:W5:Y:S04]  /*f1f0*/  LDL.LU R15, [R1+0x540] ;  /* 0x00054000010f7983 */ /* 0x0001680000300800 */
[----:B------:R1:W-:Y:S04]  /*f200*/  STL.64 [R1+0x1c0], R12 ;  /* 0x0001c00c01007387 */ /* 0x0003e80000100a00 */
[----:B-1----:R0:W5:Y:S04]  /*f210*/  LDL.LU.64 R12, [R1+0x538] ;  /* 0x00053800010c7983 */ /* 0x0021680000300a00 */
[----:B------:R-:W2:Y:S01]  /*f220*/  LDL.LU R165, [R1+0x530] ;  /* 0x0005300001a57983 */ /* 0x000ea20000300800 */
[----:B---3--:R-:W-:-:S04]  /*f230*/  SHF.R.S32.HI R0, RZ, 0x1f, R2 ;  /* 0x0000001fff007819 */ /* 0x008fc80000011402 */
[----:B------:R-:W-:-:S04]  /*f240*/  LEA.HI R0, R0, R2, RZ, 0x6 ;  /* 0x0000000200007211 */ /* 0x000fc800078f30ff */
[----:B------:R-:W-:Y:S01]  /*f250*/  SHF.R.S32.HI R0, RZ, 0x6, R0 ;  /* 0x00000006ff007819 */ /* 0x000fe20000011400 */
[----:B------:R1:W-:Y:S03]  /*f260*/  STL.64 [R1+0x1c8], R10 ;  /* 0x0001c80a01007387 */ /* 0x0003e60000100a00 */
[----:B------:R-:W-:Y:S02]  /*f270*/  VIMNMX R0, PT, PT, R0, 0x1, !PT ;  /* 0x0000000100007848 */ /* 0x000fe40007fe0100 */
[----:B------:R-:W-:-:S03]  /*f280*/  ISETP.LT.OR P0, PT, R2, 0x40, P2 ;  /* 0x000000400200780c */ /* 0x000fc60001701670 */
[----:B------:R-:W-:Y:S01]  /*f290*/  VIADD R0, R0, 0xffffffff ;  /* 0xffffffff00007836 */ /* 0x000fe20000000000 */
[----:B-1----:R0:W5:Y:S04]  /*f2a0*/  LDL.LU.64 R10, [R1+0x528] ;  /* 0x00052800010a7983 */ /* 0x0021680000300a00 */
[----:B------:R0:W5:Y:S04]  /*f2b0*/  LDL.LU R6, [R1+0x520] ;  /* 0x0005200001067983 */ /* 0x0001680000300800 */
[----:B------:R1:W-:Y:S01]  /*f2c0*/  STL.64 [R1+0x1d0], R8 ;  /* 0x0001d00801007387 */ /* 0x0003e20000100a00 */
[----:B------:R-:W-:-:S03]  /*f2d0*/  ISETP.NE.U32.AND P3, PT, R0, RZ, PT ;  /* 0x000000ff0000720c */ /* 0x000fc60003f65070 */
[----:B-1----:R0:W5:Y:S04]  /*f2e0*/  LDL.LU.64 R8, [R1+0x518] ;  /* 0x0005180001087983 */ /* 0x0021680000300a00 */
[----:B------:R0:W5:Y:S04]  /*f2f0*/  LDL.LU R7, [R1+0x510] ;  /* 0x0005100001077983 */ /* 0x0001680000300800 */
[----:B------:R1:W-:Y:S04]  /*f300*/  STL.64 [R1+0x1d8], R4 ;  /* 0x0001d80401007387 */ /* 0x0003e80000100a00 */
[----:B-1----:R0:W5:Y:S04]  /*f310*/  LDL.LU.64 R4, [R1+0x508] ;  /* 0x0005080001047983 */ /* 0x0021680000300a00 */
[----:B------:R0:W5:Y:S04]  /*f320*/  LDL.LU R2, [R1+0x500] ;  /* 0x0005000001027983 */ /* 0x0001680000300800 */
[----:B------:R1:W-:Y:S04]  /*f330*/  STL [R1+0x210], R0 ;  /* 0x0002100001007387 */ /* 0x0003e80000100800 */
[----:B-1----:R0:W5:Y:S01]  /*f340*/  LDL.LU R0, [R1+0x4fc] ;  /* 0x0004fc0001007983 */ /* 0x0021620000300800 */
[----:B------:R-:W-:-:S02]  /*f350*/  UIADD3 UR7, UPT, UPT, UR9, 0x8000, URZ ;  /* 0x0000800009077890 */ /* 0x000fc4000fffe0ff */
[----:B------:R-:W-:Y:S02]  /*f360*/  UIADD3 UR6, UPT, UPT, UR9, 0x12000, URZ ;  /* 0x0001200009067890 */ /* 0x000fe4000fffe0ff */
[----:B------:R-:W-:Y:S02]  /*f370*/  USHF.R.U32.HI UR7, URZ, 0x4, UR7 ;  /* 0x00000004ff077899 */ /* 0x000fe40008011607 */
[----:B------:R-:W-:Y:S02]  /*f380*/  USHF.R.U32.HI UR6, URZ, 0x4, UR6 ;  /* 0x00000004ff067899 */ /* 0x000fe40008011606 */
[----:B------:R-:W-:Y:S02]  /*f390*/  USGXT.U32 UR12, UR7, 0xe ;  /* 0x0000000e070c789a */ /* 0x000fe40008000000 */
[----:B------:R-:W-:Y:S02]  /*f3a0*/  USGXT.U32 UR14, UR6, 0xe ;  /* 0x0000000e060e789a */ /* 0x000fe40008000000 */
[----:B------:R-:W-:-:S02]  /*f3b0*/  UIADD3 UR24, UP2, UPT, UR12, 0x2, URZ ;  /* 0x000000020c187890 */ /* 0x000fc4000ff5e0ff */
[----:B------:R-:W-:Y:S01]  /*f3c0*/  UIADD3 UR22, UP1, UPT, UR14, 0x80, URZ ;  /* 0x000000800e167890 */ /* 0x000fe2000ff3e0ff */
[----:B------:R-:W-:Y:S01]  /*f3d0*/  UMOV UR4, URZ ;  /* 0x000000ff00047c82 */ /* 0x000fe20008000000 */
[----:B------:R-:W-:Y:S02]  /*f3e0*/  UMOV UR5, URZ ;  /* 0x000000ff00057c82 */ /* 0x000fe40008000000 */
[----:B------:R-:W-:Y:S02]  /*f3f0*/  UIADD3.X UR23, UPT, UPT, UR4, 0x40004040, URZ, UP1, !UPT ;  /* 0x4000404004177890 */ /* 0x000fe40008ffe4ff */
[----:B------:R-:W-:Y:S01]  /*f400*/  UIADD3.X UR25, UPT, UPT, UR5, 0x40004040, URZ, UP2, !UPT ;  /* 0x4000404005197890 */ /* 0x000fe200097fe4ff */
[----:B------:R-:W-:Y:S01]  /*f410*/  UMOV UR6, URZ ;  /* 0x000000ff00067c82 */ /* 0x000fe20008000000 */
[----:B------:R-:W-:Y:S02]  /*f420*/  IMAD.SHL.U32 R164, R164, 0x40, RZ ;  /* 0x00000040a4a47824 */ /* 0x000fe400078e00ff */
[----:B--2---:R-:W-:Y:S01]  /*f430*/  IMAD.SHL.U32 R165, R165, 0x40, RZ ;  /* 0x00000040a5a57824 */ /* 0x004fe200078e00ff */
[----:B----4-:R-:W-:Y:S06]  /*f440*/  BAR.SYNC.DEFER_BLOCKING 0x0 ;  /* 0x0000000000007b1d */ /* 0x010fec0000010000 */
[----:B0-----:R-:W-:Y:S05]  /*f450*/  @P0 BRA `(.L_x_6) ;  /* 0x0000000000840947 */ /* 0x001fea0003800000 */
        /* <DEDUP_REMOVED lines=8> */
[----:B------:R-:W-:Y:S01]  /*f4e0*/  UMOV UR38, 0x0 ;  /* 0x0000000000267882 */ /* 0x000fe20000000000 */
[----:B------:R-:W-:Y:S02]  /*f4f0*/  UIADD3.X UR35, UPT, UPT, UR4, 0x40004040, URZ, UP2, !UPT ;  /* 0x4000404004237890 */ /* 0x000fe400097fe4ff */
[----:B------:R-:W-:Y:S02]  /*f500*/  UIADD3.X UR37, UPT, UPT, UR4, 0x40004040, URZ, UP1, !UPT ;  /* 0x4000404004257890 */ /* 0x000fe40008ffe4ff */
[----:B------:R-:W-:Y:S02]  /*f510*/  UIADD3.64 UR28, UPT, UPT, UR34, 0x2, URZ ;  /* 0x00000002221c7897 */ /* 0x000fe4000fffe0ff */
[----:B------:R-:W-:Y:S02]  /*f520*/  UIADD3.64 UR26, UPT, UPT, UR36, 0x80, URZ ;  /* 0x00000080241a7897 */ /* 0x000fe4000fffe0ff */
[----:B------:R-:W-:-:S02]  /*f530*/  UIADD3.64 UR32, UPT, UPT, UR34, 0x4, URZ ;  /* 0x0000000422207897 */ /* 0x000fc4000fffe0ff */
[----:B------:R-:W-:Y:S01]  /*f540*/  UIADD3.64 UR30, UPT, UPT, UR36, 0x100, URZ ;  /* 0x00000100241e7897 */ /* 0x000fe2000fffe0ff */
[----:B------:R-:W-:Y:S01]  /*f550*/  UMOV UR39, 0x4408010 ;  /* 0x0440801000277882 */ /* 0x000fe20000000000 */
[----:B------:R-:W-:Y:S01]  /*f560*/  UMOV UR19, 0x40004040 ;  /* 0x4000404000137882 */ /* 0x000fe20000000000 */
[----:B------:R-:W-:Y:S01]  /*f570*/  UMOV UR17, 0x40004040 ;  /* 0x4000404000117882 */ /* 0x000fe20000000000 */
[----:B------:R-:W-:Y:S01]  /*f580*/  UMOV UR40, 0x0 ;  /* 0x0000000000287882 */ /* 0x000fe20000000000 */
[----:B------:R-:W-:Y:S01]  /*f590*/  UMOV UR41, 0x4408010 ;  /* 0x0440801000297882 */ /* 0x000fe20000000000 */
[----:B------:R-:W-:Y:S01]  /*f5a0*/  UMOV UR42, 0x0 ;  /* 0x00000000002a7882 */ /* 0x000fe20000000000 */
[----:B------:R-:W-:Y:S01]  /*f5b0*/  UMOV UR43, 0x4408010 ;  /* 0x04408010002b7882 */ /* 0x000fe20000000000 */
[----:B------:R-:W-:Y:S01]  /*f5c0*/  UMOV UR4, UR11 ;  /* 0x0000000b00047c82 */ /* 0x000fe20008000000 */
[----:B------:R-:W-:Y:S01]  /*f5d0*/  UMOV UR5, URZ ;  /* 0x000000ff00057c82 */ /* 0x000fe20008000000 */
[----:B------:R0:W-:Y:S01]  /*f5e0*/  UTCHMMA gdesc[UR16], gdesc[UR18], tmem[UR8], tmem[UR38], idesc[UR39], !UPT ;  /* 0x00ff2612100075ea */ /* 0x0001e2000f800008 */
[----:B------:R-:W-:Y:S01]  /*f5f0*/  UMOV UR44, 0x0 ;  /* 0x00000000002c7882 */ /* 0x000fe20000000000 */
[----:B------:R-:W-:Y:S01]  /*f600*/  UMOV UR45, 0x4408010 ;  /* 0x04408010002d7882 */ /* 0x000fe20000000000 */
[----:B------:R0:W-:Y:S01]  /*f610*/  UTCHMMA gdesc[UR36], gdesc[UR34], tmem[UR8], tmem[UR40], idesc[UR41], UPT ;  /* 0x00ff2822240075ea */ /* 0x0001e2000b800008 */
[----:B------:R-:W-:Y:S01]  /*f620*/  UMOV UR4, UR4 ;  /* 0x0000000400047c82 */ /* 0x000fe20008000000 */
[----:B------:R0:W-:Y:S01]  /*f630*/  UTCHMMA gdesc[UR26], gdesc[UR28], tmem[UR8], tmem[UR42], idesc[UR43], UPT ;  /* 0x00ff2a1c1a0075ea */ /* 0x0001e2000b800008 */
[----:B------:R0:W-:Y:S01]  /*f640*/  UTCHMMA gdesc[UR30], gdesc[UR32], tmem[UR8], tmem[UR44], idesc[UR45], UPT ;  /* 0x00ff2c201e0075ea */ /* 0x0001e2000b800008 */
[----:B------:R0:W-:Y:S01]  /*f650*/  UTCBAR [UR4], URZ ;  /* 0x000000ff040073e9 */ /* 0x0001e200080000ff */
[----:B------:R-:W-:Y:S01]  /*f660*/  NOP ;  /* 0x0000000000007918 */ /* 0x000fe20000000000 */
.L_x_6:
[----:B------:R-:W-:Y:S05]  /*f670*/  @!P3 BRA `(.L_x_7) ;  /* 0x00000054006cb947 */ /* 0x000fea0003800000 */
[----:B-----5:R-:W-:Y:S01]  /*f680*/  VIADD R2, R2, 0xffffffc0 ;  /* 0xffffffc002027836 */ /* 0x020fe20000000000 */
[----:B------:R1:W-:Y:S01]  /*f690*/  STL.64 [R1+0x500], R4 ;  /* 0x0005000401007387 */ /* 0x0003e20000100a00 */
[----:B0-----:R-:W-:Y:S02]  /*f6a0*/  UIADD3.64 UR18, UPT, UPT, UR22, 0x80, URZ ;  /* 0x0000008016127897 */ /* 0x001fe4000fffe0ff */
[----:B------:R-:W-:Y:S01]  /*f6b0*/  UIADD3.64 UR26, UPT, UPT, UR24, 0x2, URZ ;  /* 0x00000002181a7897 */ /* 0x000fe2000fffe0ff */
[----:B------:R-:W-:Y:S01]  /*f6c0*/  R2UR UR32, R2 ;  /* 0x00000000022072ca */ /* 0x000fe200000e0000 */
[----:B------:R-:W-:Y:S01]  /*f6d0*/  UIADD3.64 UR28, UPT, UPT, UR22, 0x100, URZ ;  /* 0x00000100161c7897 */ /* 0x000fe2000fffe0ff */
[----:B------:R-:W2:Y:S01]  /*f6e0*/  LDL.LU R2, [R1+0x210] ;  /* 0x0002100001027983 */ /* 0x000ea20000300800 */
[----:B------:R-:W-:-:S03]  /*f6f0*/  UIADD3.64 UR30, UPT, UPT, UR24, 0x4, URZ ;  /* 0x00000004181e7897 */ /* 0x000fc6000fffe0ff */
[----:B-1----:R-:W3:Y:S04]  /*f700*/  LDL.LU.64 R4, [R1+0x1a0] ;  /* 0x0001a00001047983 */ /* 0x002ee80000300a00 */
[----:B--2---:R-:W-:Y:S04]  /*f710*/  STL [R1+0x2f0], R2 ;  /* 0x0002f00201007387 */ /* 0x004fe80000100800 */
[----:B---3--:R0:W-:Y:S04]  /*f720*/  STL.64 [R1+0x278], R4 ;  /* 0x0002780401007387 */ /* 0x0081e80000100a00 */
[----:B0-----:R-:W2:Y:S04]  /*f730*/  LDL.LU.64 R4, [R1+0x1a8] ;  /* 0x0001a80001047983 */ /* 0x001ea80000300a00 */
[----:B--2---:R0:W-:Y:S04]  /*f740*/  STL.64 [R1+0x270], R4 ;  /* 0x0002700401007387 */ /* 0x0041e80000100a00 */
        /* <DEDUP_REMOVED lines=52> */
[----:B0-----:R0:W5:Y:S01]  /*fa90*/  LDL.LU.64 R4, [R1+0x500] ;  /* 0x0005000001047983 */ /* 0x0011620000300a00 */
[----:B------:R-:W-:Y:S01]  /*faa0*/  UMOV UR5, 0x1 ;  /* 0x0000000100057882 */ /* 0x000fe20000000000 */
[----:B------:R-:W-:-:S05]  /*fab0*/  UMOV UR4, URZ ;  /* 0x000000ff00047c82 */ /* 0x000fca0008000000 */
.L_x_10:
[----:B-1---5:R1:W-:Y:S04]  /*fac0*/  STL.64 [R1+0x530], R14 ;  /* 0x0005300e01007387 */ /* 0x0223e80000100a00 */
[----:B-1----:R-:W2:Y:S04]  /*fad0*/  LDL.LU.64 R14, [R1+0x238] ;  /* 0x00023800010e7983 */ /* 0x002ea80000300a00 */
[----:B------:R1:W-:Y:S04]  /*fae0*/  STL.64 [R1+0x528], R12 ;  /* 0x0005280c01007387 */ /* 0x0003e80000100a00 */
[----:B-1----:R-:W3:Y:S04]  /*faf0*/  LDL.LU.64 R12, [R1+0x258] ;  /* 0x00025800010c7983 */ /* 0x002ee80000300a00 */
[----:B------:R-:W-:Y:S04]  /*fb00*/  STL [R1+0x520], R11 ;  /* 0x0005200b01007387 */ /* 0x000fe80000100800 */
[----:B------:R-:W-:Y:S04]  /*fb10*/  STL [R1+0x51c], R10 ;  /* 0x00051c0a01007387 */ /* 0x000fe80000100800 */
[----:B-----5:R-:W-:Y:S04]  /*fb20*/  STL [R1+0x518], R5 ;  /* 0x0005180501007387 */ /* 0x020fe80000100800 */
[----:B------:R1:W-:Y:S04]  /*fb30*/  STL.64 [R1+0x510], R8 ;  /* 0x0005100801007387 */ /* 0x0003e80000100a00 */
[----:B-1----:R-:W4:Y:S04]  /*fb40*/  LDL.LU.64 R8, [R1+0x278] ;  /* 0x0002780001087983 */ /* 0x002f280000300a00 */
[----:B------:R1:W-:Y:S04]  /*fb50*/  STL.64 [R1+0x508], R6 ;  /* 0x0005080601007387 */ /* 0x0003e80000100a00 */
[----:B-1----:R-:W4:Y:S01]  /*fb60*/  LDL.LU.64 R6, [R1+0x198] ;  /* 0x0001980001067983 */ /* 0x002f220000300a00 */
[----:B------:R-:W-:Y:S01]  /*fb70*/  USHF.L.U32 UR6, UR6, 0x1f, URZ ;  /* 0x0000001f06067899 */ /* 0x000fe200080006ff */
[----:B------:R-:W1:Y:S05]  /*fb80*/  S2R R11, SR_TID.X ;  /* 0x00000000000b7919 */ /* 0x000e6a0000002100 */
[----:B------:R-:W-:Y:S01]  /*fb90*/  IMAD.U32 R2, RZ, RZ, UR6 ;  /* 0x00000006ff027e24 */ /* 0x000fe2000f8e00ff */
[----:B------:R-:W-:Y:S03]  /*fba0*/  STL [R1+0x504], R4 ;  /* 0x0005040401007387 */ /* 0x000fe60000100800 */
[----:B------:R1:W0:Y:S01]  /*fbb0*/  SYNCS.PHASECHK.TRANS64.TRYWAIT P6, [UR11], R2 ;  /* 0x00000002ff0075a7 */ /* 0x00022200080c110b */
[----:B------:R-:W-:Y:S04]  /*fbc0*/  STL [R1+0x500], R3 ;  /* 0x0005000301007387 */ /* 0x000fe80000100800 */
[----:B------:R-:W-:Y:S04]  /*fbd0*/  STL [R1+0x4fc], R0 ;  /* 0x0004fc0001007387 */ /* 0x000fe80000100800 */
[----:B------:R1:W-:Y:S02]  /*fbe0*/  STL [R1+0x28c], R2 ;  /* 0x00028c0201007387 */ /* 0x0003e40000100800 */
[----:B-1----:R-:W-:-:S02]  /*fbf0*/  SHF.R.U32.HI R2, RZ, 0x6, R11 ;  /* 0x00000006ff027819 */ /* 0x002fc4000001160b */
[--C-:B------:R-:W-:Y:S02]  /*fc00*/  SHF.R.U32.HI R5, RZ, 0x6, R11.reuse ;  /* 0x00000006ff057819 */ /* 0x100fe4000001160b */
[--C-:B------:R-:W-:Y:S02]  /*fc10*/  SHF.R.U32.HI R10, RZ, 0x6, R11.reuse ;  /* 0x00000006ff0a7819 */ /* 0x100fe4000001160b */
[----:B------:R-:W-:Y:S02]  /*fc20*/  SHF.R.U32.HI R11, RZ, 0x6, R11 ;  /* 0x00000006ff0b7819 */ /* 0x000fe4000001160b */
[----:B------:R-:W-:Y:S02]  /*fc30*/  SGXT.U32 R10, R10, 0x1 ;  /* 0x000000010a0a781a */ /* 0x000fe40000000000 */
[----:B------:R-:W-:Y:S02]  /*fc40*/  SGXT.U32 R11, R11, 0x1 ;  /* 0x000000010b0b781a */ /* 0x000fe40000000000 */
[----:B------:R-:W-:-:S02]  /*fc50*/  SGXT.U32 R5, R5, 0x1 ;  /* 0x000000010505781a */ /* 0x000fc40000000000 */
[----:B------:R-:W-:Y:S02]  /*fc60*/  LOP3.LUT R11, R11, 0x8, RZ, 0xfc, !PT ;  /* 0x000000080b0b7812 */ /* 0x000fe400078efcff */
[----:B------:R-:W-:Y:S02]  /*fc70*/  LOP3.LUT R10, R10, 0x10, RZ, 0xfc, !PT ;  /* 0x000000100a0a7812 */ /* 0x000fe400078efcff */
[----:B------:R-:W-:Y:S02]  /*fc80*/  LOP3.LUT R5, R5, 0x18, RZ, 0xfc, !PT ;  /* 0x0000001805057812 */ /* 0x000fe400078efcff */
[----:B------:R-:W-:Y:S02]  /*fc90*/  ISETP.GE.AND P4, PT, R11, UR32, PT ;  /* 0x000000200b007c0c */ /* 0x000fe4000bf86270 */
[----:B------:R-:W-:Y:S02]  /*fca0*/  ISETP.GE.AND P3, PT, R10, UR32, PT ;  /* 0x000000200a007c0c */ /* 0x000fe4000bf66270 */
[----:B------:R-:W-:-:S02]  /*fcb0*/  ISETP.GE.AND P0, PT, R5, UR32, PT ;  /* 0x0000002005007c0c */ /* 0x000fc4000bf06270 */
[----:B------:R-:W-:Y:S02]  /*fcc0*/  PRMT R4, RZ, 0x7610, R4 ;  /* 0x00007610ff047816 */ /* 0x000fe40000000004 */
[----:B------:R-:W-:Y:S02]  /*fcd0*/  PRMT R3, RZ, 0x7610, R3 ;  /* 0x00007610ff037816 */ /* 0x000fe40000000003 */
[----:B------:R-:W-:Y:S02]  /*fce0*/  PRMT R0, RZ, 0x7610, R0 ;  /* 0x00007610ff007816 */ /* 0x000fe40000000000 */
[----:B------:R-:W-:Y:S01]  /*fcf0*/  SGXT.U32 R2, R2, 0x1 ;  /* 0x000000010202781a */ /* 0x000fe20000000000 */
[----:B--2---:R-:W-:-:S05]  /*fd00*/  IMAD.WIDE R14, R164, 0x2, R14 ;  /* 0x00000002a40e7825 */ /* 0x004fca00078e020e */
[----:B------:R1:W-:Y:S01]  /*fd10*/  STL.64 [R1+0x238], R14 ;  /* 0x0002380e01007387 */ /* 0x0003e20000100a00 */
[----:B---3--:R-:W-:-:S03]  /*fd20*/  IMAD.WIDE R12, R164, 0x2, R12 ;  /* 0x00000002a40c7825 */ /* 0x008fc600078e020c */
[----:B-1----:R1:W5:Y:S01]  /*fd30*/  LDL.LU.64 R14, [R1+0x530] ;  /* 0x00053000010e7983 */ /* 0x0023620000300a00 */
[----:B------:R-:W-:-:S03]  /*fd40*/  ISETP.GE.AND P5, PT, R2, UR32, PT ;  /* 0x0000002002007c0c */ /* 0x000fc6000bfa6270 */
[----:B------:R2:W-:Y:S04]  /*fd50*/  STL.64 [R1+0x258], R12 ;  /* 0x0002580c01007387 */ /* 0x0005e80000100a00 */
[----:B--2---:R1:W5:Y:S04]  /*fd60*/  LDL.LU.64 R12, [R1+0x528] ;  /* 0x00052800010c7983 */ /* 0x0043680000300a00 */
[----:B------:R1:W5:Y:S04]  /*fd70*/  LDL.LU R11, [R1+0x520] ;  /* 0x00052000010b7983 */ /* 0x0003680000300800 */
[----:B------:R1:W5:Y:S01]  /*fd80*/  LDL.LU R10, [R1+0x51c] ;  /* 0x00051c00010a7983 */ /* 0x0003620000300800 */
[----:B----4-:R-:W-:-:S03]  /*fd90*/  IMAD.WIDE R8, R164, 0x2, R8 ;  /* 0x00000002a4087825 */ /* 0x010fc600078e0208 */
[----:B------:R1:W5:Y:S04]  /*fda0*/  LDL.LU R5, [R1+0x518] ;  /* 0x0005180001057983 */ /* 0x0003680000300800 */
[----:B------:R2:W-:Y:S01]  /*fdb0*/  STL.64 [R1+0x278], R8 ;  /* 0x0002780801007387 */ /* 0x0005e20000100a00 */
[----:B------:R-:W-:-:S03]  /*fdc0*/  IMAD.WIDE R6, R164, 0x2, R6 ;  /* 0x00000002a4067825 */ /* 0x000fc600078e0206 */
[----:B--2---:R1:W5:Y:S04]  /*fdd0*/  LDL.LU.64 R8, [R1+0x510] ;  /* 0x0005100001087983 */ /* 0x0043680000300a00 */
[----:B------:R2:W-:Y:S04]  /*fde0*/  STL.64 [R1+0x198], R6 ;  /* 0x0001980601007387 */ /* 0x0005e80000100a00 */
[----:B--2---:R1:W5:Y:S04]  /*fdf0*/  LDL.LU.64 R6, [R1+0x508] ;  /* 0x0005080001067983 */ /* 0x0043680000300a00 */
[----:B------:R2:W-:Y:S04]  /*fe00*/  STL.S16 [R1+0x288], R4 ;  /* 0x0002880401007387 */ /* 0x0005e80000100600 */
[----:B--2---:R1:W5:Y:S04]  /*fe10*/  LDL.LU R4, [R1+0x504] ;  /* 0x0005040001047983 */ /* 0x0043680000300800 */
[----:B------:R2:W-:Y:S04]  /*fe20*/  STL.S16 [R1+0x284], R3 ;  /* 0x0002840301007387 */ /* 0x0005e80000100600 */
[----:B--2---:R1:W5:Y:S04]  /*fe30*/  LDL.LU R3, [R1+0x500] ;  /* 0x0005000001037983 */ /* 0x0043680000300800 */
[----:B------:R2:W-:Y:S04]  /*fe40*/  STL.S16 [R1+0x280], R0 ;  /* 0x0002800001007387 */ /* 0x0005e80000100600 */
[----:B--2---:R1:W5:Y:S01]  /*fe50*/  LDL.LU R0, [R1+0x4fc] ;  /* 0x0004fc0001007983 */ /* 0x0043620000300800 */
[----:B------:R-:W-:Y:S01]  /*fe60*/  PRMT R2, RZ, 0x7610, R2 ;  /* 0x00007610ff027816 */ /* 0x000fe20000000002 */
[----:B0-----:R-:W-:Y:S06]  /*fe70*/  @!P6 BRA `(.L_x_8) ;  /* 0x000000940050e947 */ /* 0x001fec0003800000 */
.L_x_16:
[----:B------:R0:W-:Y:S04]  /*fe80*/  STL.64 [R1+0x828], R22 ;  /* 0x0008281601007387 */ /* 0x0001e80000100a00 */
[----:B0-----:R-:W2:Y:S04]  /*fe90*/  LDL.64 R22, [R1+0x238] ;  /* 0x0002380001167983 */ /* 0x001ea80000100a00 */
[----:B------:R0:W-:Y:S04]  /*fea0*/  STL.64 [R1+0x820], R20 ;  /* 0x0008201401007387 */ /* 0x0001e80000100a00 */
[----:B0-----:R-:W3:Y:S04]  /*feb0*/  LDL.64 R20, [R1+0x258] ;  /* 0x0002580001147983 */ /* 0x001ee80000100a00 */
[----:B------:R0:W-:Y:S04]  /*fec0*/  STL.64 [R1+0x818], R18 ;  /* 0x0008181201007387 */ /* 0x0001e80000100a00 */
[----:B0-----:R-:W4:Y:S04]  /*fed0*/  LDL.64 R18, [R1+0x278] ;  /* 0x0002780001127983 */ /* 0x001f280000100a00 */
[----:B------:R0:W-:Y:S04]  /*fee0*/  STL.64 [R1+0x810], R16 ;  /* 0x0008101001007387 */ /* 0x0001e80000100a00 */
[----:B0-----:R-:W2:Y:S04]  /*fef0*/  LDL.64 R16, [R1+0x198] ;  /* 0x0001980001107983 */ /* 0x001ea80000100a00 */
[----:B------:R-:W-:Y:S04]  /*ff00*/  STL.64 [R1+0x808], R54 ;  /* 0x0008083601007387 */ /* 0x000fe80000100a00 */
[----:B-----5:R-:W-:Y:S04]  /*ff10*/  STL.64 [R1+0x800], R14 ;  /* 0x0008000e01007387 */ /* 0x020fe80000100a00 */
[----:B------:R-:W-:Y:S04]  /*ff20*/  STL.64 [R1+0x7f8], R52 ;  /* 0x0007f83401007387 */ /* 0x000fe80000100a00 */
[----:B------:R-:W-:Y:S04]  /*ff30*/  STL.64 [R1+0x7f0], R12 ;  /* 0x0007f00c01007387 */ /* 0x000fe80000100a00 */
[----:B------:R-:W-:Y:S04]  /*ff40*/  STL.64 [R1+0x7e8], R50 ;  /* 0x0007e83201007387 */ /* 0x000fe80000100a00 */
[----:B------:R-:W-:Y:S04]  /*ff50*/  STL.64 [R1+0x7e0], R10 ;  /* 0x0007e00a01007387 */ /* 0x000fe80000100a00 */
[----:B------:R-:W-:Y:S04]  /*ff60*/  STL.64 [R1+0x7d8], R48 ;  /* 0x0007d83001007387 */ /* 0x000fe80000100a00 */
[----:B------:R-:W-:Y:S04]  /*ff70*/  STL.64 [R1+0x7d0], R8 ;  /* 0x0007d00801007387 */ /* 0x000fe80000100a00 */
[----:B------:R-:W-:Y:S04]  /*ff80*/  STL.64 [R1+0x7c8], R44 ;  /* 0x0007c82c01007387 */ /* 0x000fe80000100a00 */
[----:B------:R-:W-:Y:S04]  /*ff90*/  STL.64 [R1+0x7c0], R6 ;  /* 0x0007c00601007387 */ /* 0x000fe80000100a00 */
[----:B------:R0:W-:Y:S04]  /*ffa0*/  STL.64 [R1+0x7b8], R40 ;  /* 0x0007b82801007387 */ /* 0x0001e80000100a00 */
[----:B0-----:R-:W2:Y:S04]  /*ffb0*/  LDL.LU.64 R40, [R1+0x1e0] ;  /* 0x0001e00001287983 */ /* 0x001ea80000300a00 */
[----:B------:R0:W-:Y:S04]  /*ffc0*/  STL.64 [R1+0x7b0], R4 ;  /* 0x0007b00401007387 */ /* 0x0001e80000100a00 */
[----:B0-----:R-:W2:Y:S04]  /*ffd0*/  LDL.LU R4, [R1+0x288] ;  /* 0x0002880001047983 */ /* 0x001ea80000300800 */
[----:B------:R-:W4:Y:S04]  /*ffe0*/  LDL.LU R5, [R1+0x284] ;  /* 0x0002840001057983 */ /* 0x000f280000300800 */
[----:B------:R0:W-:Y:S04]  /*fff0*/  STL.64 [R1+0x7a8], R86 ;  /* 0x0007a85601007387 */ /* 0x0001e80000100a00 */
[----:B0-----:R-:W3:Y:S04]  /*10000*/  LDL.LU R87, [R1+0x280] ;  /* 0x0002800001577983 */ /* 0x001ee80000300800 */
[----:B------:R0:W-:Y:S04]  /*10010*/  STL.64 [R1+0x7a0], R82 ;  /* 0x0007a05201007387 */ /* 0x0001e80000100a00 */
[----:B0-----:R-:W2:Y:S04]  /*10020*/  LDL.LU.64 R82, [R1+0x1a0] ;  /* 0x0001a00001527983 */ /* 0x001ea80000300a00 */
        /* <DEDUP_REMOVED lines=8> */
[----:B------:R-:W-:Y:S04]  /*100b0*/  STL.64 [R1+0x778], R70 ;  /* 0x0007784601007387 */ /* 0x000fe80000100a00 */
[----:B------:R0:W-:Y:S04]  /*100c0*/  STL.64 [R1+0x770], R110 ;  /* 0x0007706e01007387 */ /* 0x0001e80000100a00 */
[----:B0-----:R-:W3:Y:S04]  /*100d0*/  LDL.LU.64 R110, [R1+0x1d0] ;  /* 0x0001d000016e7983 */ /* 0x001ee80000300a00 */
[----:B------:R-:W-:Y:S04]  /*100e0*/  STL.64 [R1+0x768], R68 ;  /* 0x0007684401007387 */ /* 0x000fe80000100a00 */
[----:B------:R0:W-:Y:S04]  /*100f0*/  STL.64 [R1+0x760], R108 ;  /* 0x0007606c01007387 */ /* 0x0001e80000100a00 */
[----:B0-----:R-:W3:Y:S04]  /*10100*/  LDL.LU.64 R108, [R1+0x1d8] ;  /* 0x0001d800016c7983 */ /* 0x001ee80000300a00 */
        /* <DEDUP_REMOVED lines=64> */
[----:B----4-:R4:W4:Y:S04]  /*10510*/  @!P4 LDG.E.U16 R5, desc[UR20][R18.64] ;  /* 0x000000141205c981 */ /* 0x010928000c1e1500 */
[----:B------:R-:W4:Y:S01]  /*10520*/  LDL.LU.64 R14, [R1+0x190] ;  /* 0x00019000010e7983 */ /* 0x000f220000300a00 */
[----:B--2---:R-:W-:-:S03]  /*10530*/  IMAD.WIDE R40, R164, 0x2, R40 ;  /* 0x00000002a4287825 */ /* 0x004fc600078e0228 */
[----:B------:R2:W2:Y:S04]  /*10540*/  @!P0 LDG.E.U16 R2, desc[UR20][R22.64] ;  /* 0x0000001416028981 */ /* 0x0004a8000c1e1500 */
[----:B------:R-:W2:Y:S04]  /*10550*/  LDL.LU.64 R18, [R1+0x268] ;  /* 0x0002680001127983 */ /* 0x000ea80000300a00 */
[----:B------:R-:W2:Y:S04]  /*10560*/  LDL.LU.64 R54, [R1+0x250] ;  /* 0x0002500001367983 */ /* 0x000ea80000300a00 */
[----:B------:R-:W2:Y:S04]  /*10570*/  LDL.LU.64 R52, [R1+0x240] ;  /* 0x0002400001347983 */ /* 0x000ea80000300a00 */
[----:B------:R-:W2:Y:S04]  /*10580*/  LDL.LU.64 R50, [R1+0x228] ;  /* 0x0002280001327983 */ /* 0x000ea80000300a00 */
[----:B------:R-:W2:Y:S04]  /*10590*/  LDL.LU.64 R10, [R1+0x220] ;  /* 0x00022000010a7983 */ /* 0x000ea80000300a00 */
[----:B------:R-:W2:Y:S04]  /*105a0*/  LDL.LU.64 R48, [R1+0x218] ;  /* 0x0002180001307983 */ /* 0x000ea80000300a00 */
[----:B------:R-:W2:Y:S04]  /*105b0*/  LDL.LU.64 R8, [R1+0x210] ;  /* 0x0002100001087983 */ /* 0x000ea80000300a00 */
[----:B------:R-:W4:Y:S04]  /*105c0*/  LDL.LU.64 R44, [R1+0x208] ;  /* 0x00020800012c7983 */ /* 0x000f280000300a00 */
[----:B------:R-:W4:Y:S04]  /*105d0*/  LDL.LU.64 R6, [R1+0x200] ;  /* 0x0002000001067983 */ /* 0x000f280000300a00 */
[----:B------:R-:W4:Y:S01]  /*105e0*/  LDL.LU.64 R70, [R1+0x1f8] ;  /* 0x0001f80001467983 */ /* 0x000f220000300a00 */
[----:B------:R-:W-:-:S03]  /*105f0*/  IMAD.WIDE R82, R164, 0x2, R82 ;  /* 0x00000002a4527825 */ /* 0x000fc600078e0252 */
[----:B---3--:R3:W3:Y:S01]  /*10600*/  @!P3 LDG.E.U16 R87, desc[UR20][R20.64] ;  /* 0x000000141457b981 */ /* 0x0086e2000c1e1500 */
[C---:B------:R-:W-:Y:S01]  /*10610*/  IMAD.WIDE R78, R164.reuse, 0x2, R78 ;  /* 0x00000002a44e7825 */ /* 0x040fe200078e024e */
[----:B------:R-:W0:Y:S03]  /*10620*/  S2R R12, SR_TID.X ;  /* 0x00000000000c7919 */ /* 0x000e260000002100 */
[C---:B------:R-:W-:Y:S01]  /*10630*/  IMAD.WIDE R76, R164.reuse, 0x2, R76 ;  /* 0x00000002a44c7825 */ /* 0x040fe200078e024c */
[----:B------:R-:W0:Y:S03]  /*10640*/  S2R R13, SR_TID.X ;  /* 0x00000000000d7919 */ /* 0x000e260000002100 */
[C---:B------:R-:W-:Y:S01]  /*10650*/  IMAD.WIDE R110, R164.reuse, 0x2, R110 ;  /* 0x00000002a46e7825 */ /* 0x040fe200078e026e */
[----:B------:R-:W-:Y:S03]  /*10660*/  STL.64 [R1+0x1a0], R82 ;  /* 0x0001a05201007387 */ /* 0x000fe60000100a00 */
[C---:B------:R-:W-:Y:S01]  /*10670*/  IMAD.WIDE R108, R164.reuse, 0x2, R108 ;  /* 0x00000002a46c7825 */ /* 0x040fe200078e026c */
[----:B------:R-:W-:Y:S03]  /*10680*/  STL.64 [R1+0x1c0], R78 ;  /* 0x0001c04e01007387 */ /* 0x000fe60000100a00 */
[C---:B------:R-:W-:Y:S01]  /*10690*/  IMAD.WIDE R74, R164.reuse, 0x2, R74 ;  /* 0x00000002a44a7825 */ /* 0x040fe200078e024a */
[----:B------:R-:W-:Y:S03]  /*106a0*/  STL.64 [R1+0x1c8], R76 ;  /* 0x0001c84c01007387 */ /* 0x000fe60000100a00 */
[----:B------:R-:W-:Y:S01]  /*106b0*/  IMAD.WIDE R72, R164, 0x2, R72 ;  /* 0x00000002a4487825 */ /* 0x000fe200078e0248 */
[----:B------:R-:W-:Y:S04]  /*106c0*/  STL.64 [R1+0x1d0], R110 ;  /* 0x0001d06e01007387 */ /* 0x000fe80000100a00 */
[----:B------:R-:W-:Y:S04]  /*106d0*/  STL.64 [R1+0x1d8], R108 ;  /* 0x0001d86c01007387 */ /* 0x000fe80000100a00 */
[----:B------:R-:W-:Y:S04]  /*106e0*/  STL.64 [R1+0x1e0], R40 ;  /* 0x0001e02801007387 */ /* 0x000fe80000100a00 */
[----:B------:R-:W-:Y:S04]  /*106f0*/  STL.64 [R1+0x1e8], R74 ;  /* 0x0001e84a01007387 */ /* 0x000fe80000100a00 */
[----:B------:R-:W-:Y:S01]  /*10700*/  STL.64 [R1+0x1f0], R72 ;  /* 0x0001f04801007387 */ /* 0x000fe20000100a00 */
[----:B0-----:R-:W-:-:S03]  /*10710*/  SHF.R.U32.HI R12, RZ, 0x6, R12 ;  /* 0x00000006ff0c7819 */ /* 0x001fc6000001160c */
[----:B------:R-:W3:Y:S01]  /*10720*/  @!P5 LDG.E.U16 R4, desc[UR20][R16.64] ;  /* 0x000000141004d981 */ /* 0x000ee2000c1e1500 */
[----:B--2---:R-:W-:-:S04]  /*10730*/  IMAD.WIDE R8, R164, 0x2, R8 ;  /* 0x00000002a4087825 */ /* 0x004fc800078e0208 */
[----:B----4-:R-:W-:-:S04]  /*10740*/  IMAD.WIDE R44, R164, 0x2, R44 ;  /* 0x00000002a42c7825 */ /* 0x010fc800078e022c */
[----:B------:R-:W-:-:S04]  /*10750*/  IMAD.WIDE R6, R164, 0x2, R6 ;  /* 0x00000002a4067825 */ /* 0x000fc800078e0206 */
[----:B------:R-:W-:-:S05]  /*10760*/  IMAD.WIDE R70, R164, 0x2, R70 ;  /* 0x00000002a4467825 */ /* 0x000fca00078e0246 */
[----:B------:R-:W-:Y:S04]  /*10770*/  STL.64 [R1+0x1f8], R70 ;  /* 0x0001f84601007387 */ /* 0x000fe80000100a00 */
[----:B------:R-:W-:Y:S04]  /*10780*/  STL.64 [R1+0x200], R6 ;  /* 0x0002000601007387 */ /* 0x000fe80000100a00 */
[----:B------:R-:W-:Y:S04]  /*10790*/  STL.64 [R1+0x208], R44 ;  /* 0x0002082c01007387 */ /* 0x000fe80000100a00 */
[----:B------:R-:W-:Y:S04]  /*107a0*/  STL.64 [R1+0x210], R8 ;  /* 0x0002100801007387 */ /* 0x000fe80000100a00 */
[----:B------:R-:W2:Y:S04]  /*107b0*/  LDL.LU.64 R22, [R1+0x188] ;  /* 0x0001880001167983 */ /* 0x000ea80000300a00 */
[----:B------:R-:W4:Y:S04]  /*107c0*/  LDL.LU.64 R68, [R1+0x180] ;  /* 0x0001800001447983 */ /* 0x000f280000300a00 */
[----:B------:R-:W3:Y:S01]  /*107d0*/  LDL.LU.64 R20, [R1+0x270] ;  /* 0x0002700001147983 */ /* 0x000ee20000300a00 */
[----:B------:R-:W-:-:S04]  /*107e0*/  SGXT.U32 R12, R12, 0x1 ;  /* 0x000000010c0c781a */ /* 0x000fc80000000000 */
[----:B------:R-:W-:-:S04]  /*107f0*/  LOP3.LUT R12, R12, 0x2, RZ, 0xfc, !PT ;  /* 0x000000020c0c7812 */ /* 0x000fc800078efcff */
[----:B------:R-:W-:Y:S02]  /*10800*/  ISETP.GE.AND P3, PT, R12, UR32, PT ;  /* 0x000000200c007c0c */ /* 0x000fe4000bf66270 */
[----:B------:R-:W-:-:S04]  /*10810*/  SHF.R.U32.HI R12, RZ, 0x6, R13 ;  /* 0x00000006ff0c7819 */ /* 0x000fc8000001160d */
[----:B------:R-:W-:-:S04]  /*10820*/  SGXT.U32 R12, R12, 0x1 ;  /* 0x000000010c0c781a */ /* 0x000fc80000000000 */
[----:B------:R-:W-:-:S04]  /*10830*/  LOP3.LUT R12, R12, 0x6, RZ, 0xfc, !PT ;  /* 0x000000060c0c7812 */ /* 0x000fc800078efcff */
[----:B------:R-:W-:Y:S02]  /*10840*/  ISETP.GE.AND P0, PT, R12, UR32, PT ;  /* 0x000000200c007c0c */ /* 0x000fe4000bf06270 */
[----:B------:R-:W0:Y:S01]  /*10850*/  S2R R12, SR_TID.X ;  /* 0x00000000000c7919 */ /* 0x000e220000002100 */
[----:B------:R-:W-:-:S04]  /*10860*/  IMAD.WIDE R48, R164, 0x2, R48 ;  /* 0x00000002a4307825 */ /* 0x000fc800078e0230 */
[C---:B------:R-:W-:Y:S01]  /*10870*/  IMAD.WIDE R10, R164.reuse, 0x2, R10 ;  /* 0x00000002a40a7825 */ /* 0x040fe200078e020a */
[----:B------:R-:W-:Y:S03]  /*10880*/  STL.64 [R1+0x218], R48 ;  /* 0x0002183001007387 */ /* 0x000fe60000100a00 */
[C---:B------:R-:W-:Y:S01]  /*10890*/  IMAD.WIDE R50, R164.reuse, 0x2, R50 ;  /* 0x00000002a4327825 */ /* 0x040fe200078e0232 */
[----:B------:R-:W-:Y:S03]  /*108a0*/  STL.64 [R1+0x220], R10 ;  /* 0x0002200a01007387 */ /* 0x000fe60000100a00 */
[C---:B------:R-:W-:Y:S01]  /*108b0*/  IMAD.WIDE R52, R164.reuse, 0x2, R52 ;  /* 0x00000002a4347825 */ /* 0x040fe200078e0234 */
[----:B------:R-:W-:Y:S03]  /*108c0*/  STL.64 [R1+0x228], R50 ;  /* 0x0002283201007387 */ /* 0x000fe60000100a00 */
[C---:B------:R-:W-:Y:S01]  /*108d0*/  IMAD.WIDE R54, R164.reuse, 0x2, R54 ;  /* 0x00000002a4367825 */ /* 0x040fe200078e0236 */
[----:B------:R-:W-:Y:S03]  /*108e0*/  STL.64 [R1+0x240], R52 ;  /* 0x0002403401007387 */ /* 0x000fe60000100a00 */
[----:B------:R-:W-:Y:S01]  /*108f0*/  IMAD.WIDE R14, R164, 0x2, R14 ;  /* 0x00000002a40e7825 */ /* 0x000fe200078e020e */
[----:B------:R-:W-:Y:S01]  /*10900*/  SHF.R.U32.HI R13, RZ, 0x6, R13 ;  /* 0x00000006ff0d7819 */ /* 0x000fe2000001160d */
[----:B------:R-:W-:Y:S04]  /*10910*/  STL.64 [R1+0x250], R54 ;  /* 0x0002503601007387 */ /* 0x000fe80000100a00 */
[----:B------:R1:W-:Y:S01]  /*10920*/  STL.64 [R1+0x190], R14 ;  /* 0x0001900e01007387 */ /* 0x0003e20000100a00 */
[----:B------:R-:W-:-:S03]  /*10930*/  SGXT.U32 R13, R13, 0x1 ;  /* 0x000000010d0d781a */ /* 0x000fc60000000000 */
[----:B------:R-:W3:Y:S01]  /*10940*/  LDL.LU.64 R16, [R1+0x260] ;  /* 0x0002600001107983 */ /* 0x000ee20000300a00 */
[----:B------:R-:W-:-:S04]  /*10950*/  LOP3.LUT R13, R13, 0x4, RZ, 0xfc, !PT ;  /* 0x000000040d0d7812 */ /* 0x000fc800078efcff */
[----:B------:R-:W-:Y:S02]  /*10960*/  ISETP.GE.AND P5, PT, R13, UR32, PT ;  /* 0x000000200d007c0c */ /* 0x000fe4000bfa6270 */
[--C-:B0-----:R-:W-:Y:S02]  /*10970*/  SHF.R.U32.HI R13, RZ, 0x6, R12.reuse ;  /* 0x00000006ff0d7819 */ /* 0x101fe4000001160c */
[----:B------:R-:W-:Y:S01]  /*10980*/  SHF.R.U32.HI R12, RZ, 0x6, R12 ;  /* 0x00000006ff0c7819 */ /* 0x000fe2000001160c */
[----:B------:R-:W-:Y:S01]  /*10990*/  IMAD.WIDE R18, R164, 0x2, R18 ;  /* 0x00000002a4127825 */ /* 0x000fe200078e0212 */
[----:B------:R-:W-:Y:S02]  /*109a0*/  PRMT R107, RZ, 0x7610, R107 ;  /* 0x00007610ff6b7816 */ /* 0x000fe4000000006b */
[----:B------:R-:W-:-:S04]  /*109b0*/  SGXT.U32 R12, R12, 0x1 ;  /* 0x000000010c0c781a */ /* 0x000fc80000000000 */
[----:B------:R-:W-:Y:S01]  /*109c0*/  LOP3.LUT R12, R12, 0xc, RZ, 0xfc, !PT ;  /* 0x0000000c0c0c7812 */ /* 0x000fe200078efcff */
[----:B------:R-:W-:Y:S04]  /*109d0*/  STL.64 [R1+0x268], R18 ;  /* 0x0002681201007387 */ /* 0x000fe80000100a00 */
[----:B------:R-:W3:Y:S01]  /*109e0*/  @!P3 LDG.E.U16 R107, desc[UR20][R14.64] ;  /* 0x000000140e6bb981 */ /* 0x000ee2000c1e1500 */
[----:B------:R-:W-:Y:S02]  /*109f0*/  ISETP.GE.AND P3, PT, R12, UR32, PT ;  /* 0x000000200c007c0c */ /* 0x000fe4000bf66270 */
[----:B------:R-:W0:Y:S01]  /*10a00*/  S2R R12, SR_TID.X ;  /* 0x00000000000c7919 */ /* 0x000e220000002100 */
[----:B------:R-:W-:-:S04]  /*10a10*/  SGXT.U32 R13, R13, 0x1 ;  /* 0x000000010d0d781a */ /* 0x000fc80000000000 */
[----:B------:R-:W-:-:S04]  /*10a20*/  LOP3.LUT R13, R13, 0xa, RZ, 0xfc, !PT ;  /* 0x0000000a0d0d7812 */ /* 0x000fc800078efcff */
[----:B------:R-:W-:Y:S02]  /*10a30*/  ISETP.GE.AND P4, PT, R13, UR32, PT ;  /* 0x000000200d007c0c */ /* 0x000fe4000bf86270 */
[----:B-1----:R-:W-:Y:S02]  /*10a40*/  PRMT R125, RZ, 0x7610, R125 ;  /* 0x00007610ff7d7816 */ /* 0x002fe4000000007d */
[----:B------:R-:W-:Y:S02]  /*10a50*/  PRMT R97, RZ, 0x7610, R97 ;  /* 0x00007610ff617816 */ /* 0x000fe40000000061 */
[--C-:B0-----:R-:W-:Y:S02]  /*10a60*/  SHF.R.U32.HI R13, RZ, 0x6, R12.reuse ;  /* 0x00000006ff0d7819 */ /* 0x101fe4000001160c */
[----:B------:R-:W-:Y:S02]  /*10a70*/  SHF.R.U32.HI R12, RZ, 0x6, R12 ;  /* 0x00000006ff0c7819 */ /* 0x000fe4000001160c */
[----:B------:R-:W-:-:S02]  /*10a80*/  SGXT.U32 R13, R13, 0x1 ;  /* 0x000000010d0d781a */ /* 0x000fc40000000000 */
[----:B------:R-:W-:Y:S02]  /*10a90*/  SGXT.U32 R12, R12, 0x1 ;  /* 0x000000010c0c781a */ /* 0x000fe40000000000 */
[----:B------:R-:W-:Y:S02]  /*10aa0*/  LOP3.LUT R13, R13, 0xe, RZ, 0xfc, !PT ;  /* 0x0000000e0d0d7812 */ /* 0x000fe400078efcff */
[----:B------:R-:W-:Y:S01]  /*10ab0*/  LOP3.LUT R12, R12, 0x12, RZ, 0xfc, !PT ;  /* 0x000000120c0c7812 */ /* 0x000fe200078efcff */
[----:B--2---:R-:W-:-:S04]  /*10ac0*/  IMAD.WIDE R22, R164, 0x2, R22 ;  /* 0x00000002a4167825 */ /* 0x004fc800078e0216 */
[C---:B----4-:R-:W-:Y:S01]  /*10ad0*/  IMAD.WIDE R68, R164.reuse, 0x2, R68 ;  /* 0x00000002a4447825 */ /* 0x050fe200078e0244 */
[----:B------:R-:W2:Y:S04]  /*10ae0*/  @!P5 LDG.E.U16 R125, desc[UR20][R22.64] ;  /* 0x00000014167dd981 */ /* 0x000ea8000c1e1500 */
[----:B------:R-:W-:Y:S04]  /*10af0*/  STL.64 [R1+0x180], R68 ;  /* 0x0001804401007387 */ /* 0x000fe80000100a00 */
[----:B------:R0:W-:Y:S04]  /*10b00*/  STL.64 [R1+0x188], R22 ;  /* 0x0001881601007387 */ /* 0x0001e80000100a00 */
[----:B------:R-:W4:Y:S01]  /*10b10*/  LDL.LU.64 R14, [R1+0x248] ;  /* 0x00024800010e7983 */ /* 0x000f220000300a00 */
[----:B---3--:R-:W-:Y:S01]  /*10b20*/  IMAD.WIDE R20, R164, 0x2, R20 ;  /* 0x00000002a4147825 */ /* 0x008fe200078e0214 */
[----:B------:R-:W-:-:S02]  /*10b30*/  ISETP.GE.AND P5, PT, R13, UR32, PT ;  /* 0x000000200d007c0c */ /* 0x000fc4000bfa6270 */
[----:B------:R1:W3:Y:S01]  /*10b40*/  @!P0 LDG.E.U16 R97, desc[UR20][R68.64] ;  /* 0x0000001444618981 */ /* 0x0002e2000c1e1500 */
[----:B------:R-:W-:-:S03]  /*10b50*/  ISETP.GE.AND P0, PT, R12, UR32, PT ;  /* 0x000000200c007c0c */ /* 0x000fc6000bf06270 */
[----:B0-----:R-:W2:Y:S04]  /*10b60*/  LDL.LU.64 R22, [R1+0x828] ;  /* 0x0008280001167983 */ /* 0x001ea80000300a00 */
[----:B------:R0:W-:Y:S04]  /*10b70*/  STL.64 [R1+0x270], R20 ;  /* 0x0002701401007387 */ /* 0x0001e80000100a00 */
[----:B------:R-:W2:Y:S01]  /*10b80*/  LDL.LU.64 R12, [R1+0x230] ;  /* 0x00023000010c7983 */ /* 0x000ea20000300a00 */
[----:B-1----:R-:W1:Y:S01]  /*10b90*/  S2R R68, SR_TID.X ;  /* 0x0000000000447919 */ /* 0x002e620000002100 */
[----:B------:R-:W-:-:S06]  /*10ba0*/  PRMT R64, RZ, 0x7610, R64 ;  /* 0x00007610ff407816 */ /* 0x000fcc0000000040 */
[----:B------:R-:W3:Y:S01]  /*10bb0*/  @!P4 LDG.E.U16 R64, desc[UR20][R20.64] ;  /* 0x000000141440c981 */ /* 0x000ee2000c1e1500 */
[----:B------:R-:W-:-:S06]  /*10bc0*/  PRMT R124, RZ, 0x7610, R124 ;  /* 0x00007610ff7c7816 */ /* 0x000fcc000000007c */
[----:B------:R-:W3:Y:S01]  /*10bd0*/  @!P3 LDG.E.U16 R124, desc[UR20][R18.64] ;  /* 0x00000014127cb981 */ /* 0x000ee2000c1e1500 */
[----:B------:R-:W-:Y:S02]  /*10be0*/  PRMT R96, RZ, 0x7610, R96 ;  /* 0x00007610ff607816 */ /* 0x000fe40000000060 */
[----:B------:R-:W-:Y:S01]  /*10bf0*/  PRMT R65, RZ, 0x7610, R65 ;  /* 0x00007610ff417816 */ /* 0x000fe20000000041 */
[----:B0-----:R-:W3:Y:S05]  /*10c00*/  LDL.LU.64 R20, [R1+0x820] ;  /* 0x0008200001147983 */ /* 0x001eea0000300a00 */
[----:B------:R-:W3:Y:S01]  /*10c10*/  @!P0 LDG.E.U16 R65, desc[UR20][R54.64] ;  /* 0x0000001436418981 */ /* 0x000ee2000c1e1500 */
[----:B------:R-:W-:Y:S01]  /*10c20*/  IMAD.WIDE R16, R164, 0x2, R16 ;  /* 0x00000002a4107825 */ /* 0x000fe200078e0210 */
[----:B------:R-:W-:-:S02]  /*10c30*/  PRMT R103, RZ, 0x7610, R103 ;  /* 0x00007610ff677816 */ /* 0x000fc40000000067 */
[----:B------:R-:W3:Y:S01]  /*10c40*/  LDL.LU.64 R18, [R1+0x818] ;  /* 0x0008180001127983 */ /* 0x000ee20000300a00 */
[----:B-1----:R-:W-:-:S03]  /*10c50*/  SHF.R.U32.HI R69, RZ, 0x6, R68 ;  /* 0x00000006ff457819 */ /* 0x002fc60000011644 */
[----:B------:R-:W3:Y:S01]  /*10c60*/  @!P5 LDG.E.U16 R96, desc[UR20][R16.64] ;  /* 0x000000141060d981 */ /* 0x000ee2000c1e1500 */
[----:B------:R-:W-:-:S04]  /*10c70*/  SGXT.U32 R69, R69, 0x1 ;  /* 0x000000014545781a */ /* 0x000fc80000000000 */
[----:B------:R-:W-:-:S04]  /*10c80*/  LOP3.LUT R69, R69, 0x14, RZ, 0xfc, !PT ;  /* 0x0000001445457812 */ /* 0x000fc800078efcff */
[----:B------:R-:W-:Y:S02]  /*10c90*/  ISETP.GE.AND P4, PT, R69, UR32, PT ;  /* 0x0000002045007c0c */ /* 0x000fe4000bf86270 */
[----:B------:R-:W-:-:S04]  /*10ca0*/  SHF.R.U32.HI R69, RZ, 0x6, R68 ;  /* 0x00000006ff457819 */ /* 0x000fc80000011644 */
        /* <DEDUP_REMOVED lines=13> */
[----:B------:R-:W-:Y:S02]  /*10d80*/  LOP3.LUT R69, R69, 0x1e, RZ, 0xfc, !PT ;  /* 0x0000001e45457812 */ /* 0x000fe400078efcff */
[----:B------:R-:W-:Y:S02]  /*10d90*/  SHF.R.U32.HI R68, RZ, 0x6, R68 ;  /* 0x00000006ff447819 */ /* 0x000fe40000011644 */
[----:B------:R-:W-:Y:S02]  /*10da0*/  PRMT R95, RZ, 0x7610, R95 ;  /* 0x00007610ff5f7816 */ /* 0x000fe4000000005f */
[----:B------:R-:W-:-:S04]  /*10db0*/  SGXT.U32 R68, R68, 0x1 ;  /* 0x000000014444781a */ /* 0x000fc80000000000 */
[----:B------:R-:W-:Y:S01]  /*10dc0*/  LOP3.LUT R68, R68, 0x20, RZ, 0xfc, !PT ;  /* 0x0000002044447812 */ /* 0x000fe200078efcff */
[----:B------:R-:W3:Y:S03]  /*10dd0*/  @!P3 LDG.E.U16 R95, desc[UR20][R52.64] ;  /* 0x00000014345fb981 */ /* 0x000ee6000c1e1500 */
[----:B------:R-:W-:Y:S02]  /*10de0*/  ISETP.GE.AND P3, PT, R68, UR32, PT ;  /* 0x0000002044007c0c */ /* 0x000fe4000bf66270 */
[----:B------:R-:W-:Y:S02]  /*10df0*/  PRMT R104, RZ, 0x7610, R104 ;  /* 0x00007610ff687816 */ /* 0x000fe40000000068 */
[----:B------:R-:W-:-:S06]  /*10e00*/  PRMT R102, RZ, 0x7610, R102 ;  /* 0x00007610ff667816 */ /* 0x000fcc0000000066 */
[----:B------:R-:W3:Y:S01]  /*10e10*/  @!P0 LDG.E.U16 R102, desc[UR20][R50.64] ;  /* 0x0000001432668981 */ /* 0x000ee2000c1e1500 */
[----:B------:R-:W-:Y:S02]  /*10e20*/  PRMT R94, RZ, 0x7610, R94 ;  /* 0x00007610ff5e7816 */ /* 0x000fe4000000005e */
[----:B------:R-:W-:Y:S02]  /*10e30*/  PRMT R88, RZ, 0x7610, R88 ;  /* 0x00007610ff587816 */ /* 0x000fe40000000058 */
[----:B------:R-:W-:Y:S01]  /*10e40*/  PRMT R99, RZ, 0x7610, R99 ;  /* 0x00007610ff637816 */ /* 0x000fe20000000063 */
[----:B------:R0:W-:Y:S04]  /*10e50*/  STL.64 [R1+0x260], R16 ;  /* 0x0002601001007387 */ /* 0x0001e80000100a00 */
[----:B------:R-:W3:Y:S01]  /*10e60*/  @!P3 LDG.E.U16 R88, desc[UR20][R48.64] ;  /* 0x000000143058b981 */ /* 0x000ee2000c1e1500 */
[----:B------:R-:W-:-:S02]  /*10e70*/  PRMT R0, RZ, 0x7610, R0 ;  /* 0x00007610ff007816 */ /* 0x000fc40000000000 */
[----:B------:R-:W-:Y:S01]  /*10e80*/  PRMT R93, RZ, 0x7610, R93 ;  /* 0x00007610ff5d7816 */ /* 0x000fe2000000005d */
[----:B0-----:R-:W3:Y:S04]  /*10e90*/  LDL.LU.64 R16, [R1+0x810] ;  /* 0x0008100001107983 */ /* 0x001ee80000300a00 */
[----:B------:R-:W3:Y:S01]  /*10ea0*/  LDL.LU.64 R54, [R1+0x808] ;  /* 0x0008080001367983 */ /* 0x000ee20000300a00 */
[----:B----4-:R-:W-:-:S05]  /*10eb0*/  IMAD.WIDE R14, R164, 0x2, R14 ;  /* 0x00000002a40e7825 */ /* 0x010fca00078e020e */
[----:B------:R-:W4:Y:S01]  /*10ec0*/  @!P4 LDG.E.U16 R103, desc[UR20][R14.64] ;  /* 0x000000140e67c981 */ /* 0x000f22000c1e1500 */
[----:B------:R-:W-:Y:S02]  /*10ed0*/  ISETP.GE.AND P4, PT, R69, UR32, PT ;  /* 0x0000002045007c0c */ /* 0x000fe4000bf86270 */
[----:B------:R-:W0:Y:S01]  /*10ee0*/  S2R R69, SR_TID.X ;  /* 0x0000000000457919 */ /* 0x000e220000002100 */
[----:B--2---:R-:W-:-:S10]  /*10ef0*/  IMAD.WIDE R12, R164, 0x2, R12 ;  /* 0x00000002a40c7825 */ /* 0x004fd400078e020c */
[----:B------:R-:W2:Y:S04]  /*10f00*/  @!P4 LDG.E.U16 R94, desc[UR20][R10.64] ;  /* 0x000000140a5ec981 */ /* 0x000ea8000c1e1500 */
[----:B------:R-:W2:Y:S01]  /*10f10*/  @!P5 LDG.E.U16 R104, desc[UR20][R12.64] ;  /* 0x000000140c68d981 */ /* 0x000ea2000c1e1500 */
[----:B0-----:R-:W-:-:S04]  /*10f20*/  SHF.R.U32.HI R68, RZ, 0x6, R69 ;  /* 0x00000006ff447819 */ /* 0x001fc80000011645 */
[----:B------:R-:W-:-:S04]  /*10f30*/  SGXT.U32 R68, R68, 0x1 ;  /* 0x000000014444781a */ /* 0x000fc80000000000 */
[----:B------:R-:W-:-:S04]  /*10f40*/  LOP3.LUT R68, R68, 0x24, RZ, 0xfc, !PT ;  /* 0x0000002444447812 */ /* 0x000fc800078efcff */
[----:B------:R-:W-:Y:S02]  /*10f50*/  ISETP.GE.AND P5, PT, R68, UR32, PT ;  /* 0x0000002044007c0c */ /* 0x000fe4000bfa6270 */
[----:B------:R-:W0:Y:S01]  /*10f60*/  S2R R68, SR_TID.X ;  /* 0x0000000000447919 */ /* 0x000e220000002100 */
[----:B------:R-:W-:-:S04]  /*10f70*/  SHF.R.U32.HI R69, RZ, 0x6, R69 ;  /* 0x00000006ff457819 */ /* 0x000fc80000011645 */
[----:B------:R-:W-:-:S04]  /*10f80*/  SGXT.U32 R69, R69, 0x1 ;  /* 0x000000014545781a */ /* 0x000fc80000000000 */
[----:B------:R-:W-:Y:S01]  /*10f90*/  LOP3.LUT R69, R69, 0x22, RZ, 0xfc, !PT ;  /* 0x0000002245457812 */ /* 0x000fe200078efcff */
[----:B------:R1:W-:Y:S03]  /*10fa0*/  STL.64 [R1+0x248], R14 ;  /* 0x0002480e01007387 */ /* 0x0003e60000100a00 */
[----:B------:R-:W-:Y:S01]  /*10fb0*/  ISETP.GE.AND P6, PT, R69, UR32, PT ;  /* 0x0000002045007c0c */ /* 0x000fe2000bfc6270 */
[----:B------:R-:W2:Y:S01]  /*10fc0*/  @!P5 LDG.E.U16 R0, desc[UR20][R44.64] ;  /* 0x000000142c00d981 */ /* 0x000ea2000c1e1500 */
[----:B------:R-:W-:Y:S02]  /*10fd0*/  PRMT R105, RZ, 0x7610, R105 ;  /* 0x00007610ff697816 */ /* 0x000fe40000000069 */
[----:B------:R-:W-:Y:S01]  /*10fe0*/  PRMT R101, RZ, 0x7610, R101 ;  /* 0x00007610ff657816 */ /* 0x000fe20000000065 */
[----:B-1----:R-:W2:Y:S08]  /*10ff0*/  LDL.LU.64 R14, [R1+0x800] ;  /* 0x00080000010e7983 */ /* 0x002eb00000300a00 */
[----:B------:R-:W2:Y:S04]  /*11000*/  @!P6 LDG.E.U16 R99, desc[UR20][R8.64] ;  /* 0x000000140863e981 */ /* 0x000ea8000c1e1500 */
[----:B------:R-:W2:Y:S01]  /*11010*/  LDL.LU.64 R52, [R1+0x7f8] ;  /* 0x0007f80001347983 */ /* 0x000ea20000300a00 */
        /* <DEDUP_REMOVED lines=11> */
[----:B------:R-:W-:-:S03]  /*110d0*/  PRMT R66, RZ, 0x7610, R66 ;  /* 0x00007610ff427816 */ /* 0x000fc60000000042 */
[----:B-1----:R-:W2:Y:S04]  /*110e0*/  LDL.LU.64 R12, [R1+0x7f0] ;  /* 0x0007f000010c7983 */ /* 0x002ea80000300a00 */
[----:B------:R-:W2:Y:S04]  /*110f0*/  LDL.LU.64 R50, [R1+0x7e8] ;  /* 0x0007e80001327983 */ /* 0x000ea80000300a00 */
[----:B------:R-:W2:Y:S01]  /*11100*/  LDL.LU.64 R10, [R1+0x7e0] ;  /* 0x0007e000010a7983 */ /* 0x000ea20000300a00 */
[--C-:B0-----:R-:W-:Y:S02]  /*11110*/  SHF.R.U32.HI R68, RZ, 0x6, R69.reuse ;  /* 0x00000006ff447819 */ /* 0x101fe40000011645 */
[----:B------:R-:W-:Y:S01]  /*11120*/  SHF.R.U32.HI R69, RZ, 0x6, R69 ;  /* 0x00000006ff457819 */ /* 0x000fe20000011645 */
[----:B------:R-:W2:Y:S01]  /*11130*/  LDL.LU.64 R48, [R1+0x7d8] ;  /* 0x0007d80001307983 */ /* 0x000ea20000300a00 */
[----:B------:R-:W-:-:S02]  /*11140*/  SGXT.U32 R68, R68, 0x1 ;  /* 0x000000014444781a */ /* 0x000fc40000000000 */
[----:B------:R-:W-:Y:S01]  /*11150*/  SGXT.U32 R69, R69, 0x1 ;  /* 0x000000014545781a */ /* 0x000fe20000000000 */
[----:B------:R-:W2:Y:S01]  /*11160*/  LDL.LU.64 R8, [R1+0x7d0] ;  /* 0x0007d00001087983 */ /* 0x000ea20000300a00 */
[----:B------:R-:W-:Y:S02]  /*11170*/  LOP3.LUT R68, R68, 0x2c, RZ, 0xfc, !PT ;  /* 0x0000002c44447812 */ /* 0x000fe400078efcff */
[----:B------:R-:W-:Y:S01]  /*11180*/  LOP3.LUT R69, R69, 0x2a, RZ, 0xfc, !PT ;  /* 0x0000002a45457812 */ /* 0x000fe200078efcff */
[----:B------:R-:W2:Y:S01]  /*11190*/  LDL.LU.64 R44, [R1+0x7c8] ;  /* 0x0007c800012c7983 */ /* 0x000ea20000300a00 */
[----:B------:R-:W-:Y:S02]  /*111a0*/  ISETP.GE.AND P6, PT, R68, UR32, PT ;  /* 0x0000002044007c0c */ /* 0x000fe4000bfc6270 */
[----:B------:R-:W-:Y:S01]  /*111b0*/  ISETP.GE.AND P3, PT, R69, UR32, PT ;  /* 0x0000002045007c0c */ /* 0x000fe2000bf66270 */
[----:B------:R-:W2:Y:S04]  /*111c0*/  LDL.LU.64 R6, [R1+0x7c0] ;  /* 0x0007c00001067983 */ /* 0x000ea80000300a00 */
[----:B------:R-:W2:Y:S06]  /*111d0*/  @!P4 LDG.E.U16 R66, desc[UR20][R70.64] ;  /* 0x000000144642c981 */ /* 0x000eac000c1e1500 */
[----:B------:R-:W2:Y:S04]  /*111e0*/  @!P6 LDG.E.U16 R101, desc[UR20][R74.64] ;  /* 0x000000144a65e981 */ /* 0x000ea8000c1e1500 */
[----:B------:R-:W2:Y:S04]  /*111f0*/  @!P3 LDG.E.U16 R105, desc[UR20][R72.64] ;  /* 0x000000144869b981 */ /* 0x000ea8000c1e1500 */
[----:B------:R-:W2:Y:S04]  /*11200*/  LDL.LU.64 R72, [R1+0x1b0] ;  /* 0x0001b00001487983 */ /* 0x000ea80000300a00 */
[----:B------:R-:W3:Y:S04]  /*11210*/  LDL.LU.64 R74, [R1+0x1a8] ;  /* 0x0001a800014a7983 */ /* 0x000ee80000300a00 */
[----:B------:R-:W4:Y:S01]  /*11220*/  LDL.LU.64 R70, [R1+0x1b8] ;  /* 0x0001b80001467983 */ /* 0x000f220000300a00 */
[----:B------:R-:W0:Y:S02]  /*11230*/  S2R R68, SR_TID.X ;  /* 0x0000000000447919 */ /* 0x000e240000002100 */
[----:B0-----:R-:W-:-:S04]  /*11240*/  SHF.R.U32.HI R69, RZ, 0x6, R68 ;  /* 0x00000006ff457819 */ /* 0x001fc80000011644 */
[----:B------:R-:W-:-:S04]  /*11250*/  SGXT.U32 R69, R69, 0x1 ;  /* 0x000000014545781a */ /* 0x000fc80000000000 */
[----:B------:R-:W-:-:S04]  /*11260*/  LOP3.LUT R69, R69, 0x2e, RZ, 0xfc, !PT ;  /* 0x0000002e45457812 */ /* 0x000fc800078efcff */
[----:B------:R-:W-:Y:S02]  /*11270*/  ISETP.GE.AND P5, PT, R69, UR32, PT ;  /* 0x0000002045007c0c */ /* 0x000fe4000bfa6270 */
[----:B------:R-:W0:Y:S01]  /*11280*/  S2R R69, SR_TID.X ;  /* 0x0000000000457919 */ /* 0x000e220000002100 */
[----:B------:R-:W-:-:S04]  /*11290*/  SHF.R.U32.HI R68, RZ, 0x6, R68 ;  /* 0x00000006ff447819 */ /* 0x000fc80000011644 */
[----:B------:R-:W-:-:S04]  /*112a0*/  SGXT.U32 R68, R68, 0x1 ;  /* 0x000000014444781a */ /* 0x000fc80000000000 */
[----:B------:R-:W-:-:S04]  /*112b0*/  LOP3.LUT R68, R68, 0x30, RZ, 0xfc, !PT ;  /* 0x0000003044447812 */ /* 0x000fc800078efcff */
[----:B------:R-:W-:Y:S02]  /*112c0*/  ISETP.GE.AND P0, PT, R68, UR32, PT ;  /* 0x0000002044007c0c */ /* 0x000fe4000bf06270 */
        /* <DEDUP_REMOVED lines=13> */
[----:B------:R-:W-:Y:S02]  /*113a0*/  SHF.R.U32.HI R69, RZ, 0x6, R68 ;  /* 0x00000006ff457819 */ /* 0x000fe40000011644 */
[----:B------:R-:W-:Y:S02]  /*113b0*/  PRMT R92, RZ, 0x7610, R92 ;  /* 0x00007610ff5c7816 */ /* 0x000fe4000000005c */
[----:B------:R-:W-:-:S04]  /*113c0*/  SGXT.U32 R69, R69, 0x1 ;  /* 0x000000014545781a */ /* 0x000fc80000000000 */
[----:B------:R-:W-:Y:S01]  /*113d0*/  LOP3.LUT R69, R69, 0x38, RZ, 0xfc, !PT ;  /* 0x0000003845457812 */ /* 0x000fe200078efcff */
[----:B------:R-:W4:Y:S03]  /*113e0*/  @!P5 LDG.E.U16 R92, desc[UR20][R40.64] ;  /* 0x00000014285cd981 */ /* 0x000f26000c1e1500 */
[----:B------:R-:W-:Y:S02]  /*113f0*/  ISETP.GE.AND P5, PT, R69, UR32, PT ;  /* 0x0000002045007c0c */ /* 0x000fe4000bfa6270 */
[----:B------:R-:W0:Y:S01]  /*11400*/  S2R R69, SR_TID.X ;  /* 0x0000000000457919 */ /* 0x000e220000002100 */
[----:B------:R-:W-:Y:S02]  /*11410*/  SHF.R.U32.HI R68, RZ, 0x6, R68 ;  /* 0x00000006ff447819 */ /* 0x000fe40000011644 */
[----:B------:R-:W-:Y:S02]  /*11420*/  PRMT R67, RZ, 0x7610, R67 ;  /* 0x00007610ff437816 */ /* 0x000fe40000000043 */
[----:B------:R-:W-:Y:S01]  /*11430*/  SGXT.U32 R68, R68, 0x1 ;  /* 0x000000014444781a */ /* 0x000fe20000000000 */
[----:B------:R-:W4:Y:S03]  /*11440*/  LDL.LU.64 R40, [R1+0x7b8] ;  /* 0x0007b80001287983 */ /* 0x000f260000300a00 */
[----:B------:R-:W-:Y:S01]  /*11450*/  LOP3.LUT R68, R68, 0x3a, RZ, 0xfc, !PT ;  /* 0x0000003a44447812 */ /* 0x000fe200078efcff */
[----:B------:R-:W4:Y:S03]  /*11460*/  @!P0 LDG.E.U16 R67, desc[UR20][R108.64] ;  /* 0x000000146c438981 */ /* 0x000f26000c1e1500 */
[----:B------:R-:W-:-:S02]  /*11470*/  ISETP.GE.AND P0, PT, R68, UR32, PT ;  /* 0x0000002044007c0c */ /* 0x000fc4000bf06270 */
[----:B------:R-:W-:Y:S02]  /*11480*/  PRMT R62, RZ, 0x7610, R62 ;  /* 0x00007610ff3e7816 */ /* 0x000fe4000000003e */
[----:B------:R-:W-:Y:S02]  /*11490*/  PRMT R100, RZ, 0x7610, R100 ;  /* 0x00007610ff647816 */ /* 0x000fe40000000064 */
[----:B------:R-:W-:Y:S02]  /*114a0*/  PRMT R91, RZ, 0x7610, R91 ;  /* 0x00007610ff5b7816 */ /* 0x000fe4000000005b */
[----:B------:R-:W4:Y:S04]  /*114b0*/  @!P4 LDG.E.U16 R62, desc[UR20][R110.64] ;  /* 0x000000146e3ec981 */ /* 0x000f28000c1e1500 */
[----:B------:R-:W4:Y:S04]  /*114c0*/  @!P3 LDG.E.U16 R100, desc[UR20][R76.64] ;  /* 0x000000144c64b981 */ /* 0x000f28000c1e1500 */
[----:B------:R1:W4:Y:S01]  /*114d0*/  @!P6 LDG.E.U16 R91, desc[UR20][R78.64] ;  /* 0x000000144e5be981 */ /* 0x000322000c1e1500 */
[----:B0-----:R-:W-:-:S02]  /*114e0*/  SHF.R.U32.HI R68, RZ, 0x6, R69 ;  /* 0x00000006ff447819 */ /* 0x001fc40000011645 */
[----:B------:R-:W-:Y:S02]  /*114f0*/  SHF.R.U32.HI R69, RZ, 0x6, R69 ;  /* 0x00000006ff457819 */ /* 0x000fe40000011645 */
[----:B------:R-:W-:Y:S02]  /*11500*/  SGXT.U32 R68, R68, 0x1 ;  /* 0x000000014444781a */ /* 0x000fe40000000000 */
[----:B------:R-:W-:Y:S02]  /*11510*/  SGXT.U32 R69, R69, 0x1 ;  /* 0x000000014545781a */ /* 0x000fe40000000000 */
[----:B------:R-:W-:Y:S02]  /*11520*/  LOP3.LUT R68, R68, 0x3e, RZ, 0xfc, !PT ;  /* 0x0000003e44447812 */ /* 0x000fe400078efcff */
[----:B------:R-:W-:Y:S02]  /*11530*/  LOP3.LUT R69, R69, 0x3c, RZ, 0xfc, !PT ;  /* 0x0000003c45457812 */ /* 0x000fe400078efcff */
[----:B------:R-:W-:-:S02]  /*11540*/  ISETP.GE.AND P3, PT, R68, UR32, PT ;  /* 0x0000002044007c0c */ /* 0x000fc4000bf66270 */
[----:B------:R-:W-:Y:S01]  /*11550*/  ISETP.GE.AND P4, PT, R69, UR32, PT ;  /* 0x0000002045007c0c */ /* 0x000fe2000bf86270 */
[----:B-1----:R-:W0:Y:S01]  /*11560*/  S2R R79, SR_TID.X ;  /* 0x00000000004f7919 */ /* 0x002e220000002100 */
[----:B------:R-:W-:Y:S02]  /*11570*/  PRMT R106, RZ, 0x7610, R106 ;  /* 0x00007610ff6a7816 */ /* 0x000fe4000000006a */
[----:B------:R-:W-:Y:S01]  /*11580*/  PRMT R63, RZ, 0x7610, R63 ;  /* 0x00007610ff3f7816 */ /* 0x000fe2000000003f */
[----:B------:R-:W4:Y:S01]  /*11590*/  LDL.LU.64 R68, [R1+0x58] ;  /* 0x0000580001447983 */ /* 0x000f220000300a00 */
[----:B------:R-:W-:Y:S02]  /*115a0*/  PRMT R98, RZ, 0x7610, R98 ;  /* 0x00007610ff627816 */ /* 0x000fe40000000062 */
[----:B------:R-:W-:Y:S01]  /*115b0*/  PRMT R90, RZ, 0x7610, R90 ;  /* 0x00007610ff5a7816 */ /* 0x000fe2000000005a */
[----:B------:R-:W4:Y:S05]  /*115c0*/  LDL.LU.64 R108, [R1+0x38] ;  /* 0x00003800016c7983 */ /* 0x000f2a0000300a00 */
[----:B------:R-:W4:Y:S04]  /*115d0*/  @!P3 LDG.E.U16 R90, desc[UR20][R82.64] ;  /* 0x00000014525ab981 */ /* 0x000f28000c1e1500 */
[----:B------:R-:W-:Y:S01]  /*115e0*/  STL [R1+0x500], R164 ;  /* 0x000500a401007387 */ /* 0x000fe20000100800 */
[----:B0-----:R-:W-:Y:S01]  /*115f0*/  LOP3.LUT R78, R79, 0x3f, RZ, 0xc0, !PT ;  /* 0x0000003f4f4e7812 */ /* 0x001fe200078ec0ff */
[----:B--2---:R-:W-:-:S04]  /*11600*/  IMAD.WIDE R72, R164, 0x2, R72 ;  /* 0x00000002a4487825 */ /* 0x004fc800078e0248 */
[C---:B---3--:R-:W-:Y:S01]  /*11610*/  IMAD.WIDE R74, R164.reuse, 0x2, R74 ;  /* 0x00000002a44a7825 */ /* 0x048fe200078e024a */
[----:B------:R-:W2:Y:S03]  /*11620*/  @!P0 LDG.E.U16 R63, desc[UR20][R72.64] ;  /* 0x00000014483f8981 */ /* 0x000ea6000c1e1500 */
[----:B----4-:R-:W-:Y:S01]  /*11630*/  IMAD.WIDE R70, R164, 0x2, R70 ;  /* 0x00000002a4467825 */ /* 0x010fe200078e0246 */
[----:B------:R-:W3:Y:S04]  /*11640*/  @!P4 LDG.E.U16 R98, desc[UR20][R74.64] ;  /* 0x000000144a62c981 */ /* 0x000ee8000c1e1500 */
[----:B------:R0:W4:Y:S01]  /*11650*/  @!P5 LDG.E.U16 R106, desc[UR20][R70.64] ;  /* 0x00000014466ad981 */ /* 0x000122000c1e1500 */
[----:B------:R-:W-:Y:S06]  /*11660*/  BAR.SYNC.DEFER_BLOCKING 0x0 ;  /* 0x0000000000007b1d */ /* 0x000fec0000010000 */
[----:B------:R-:W-:Y:S04]  /*11670*/  STL.64 [R1+0x1a8], R74 ;  /* 0x0001a84a01007387 */ /* 0x000fe80000100a00 */
[----:B------:R-:W-:Y:S04]  /*11680*/  STL.64 [R1+0x1b0], R72 ;  /* 0x0001b04801007387 */ /* 0x000fe80000100a00 */
[----:B------:R1:W-:Y:S04]  /*11690*/  STL.64 [R1+0x1b8], R70 ;  /* 0x0001b84601007387 */ /* 0x0003e80000100a00 */
[----:B------:R-:W2:Y:S01]  /*116a0*/  LDL.LU.64 R110, [R1+0x78] ;  /* 0x00007800016e7983 */ /* 0x000ea20000300a00 */
[----:B------:R-:W-:-:S03]  /*116b0*/  ISETP.GE.AND P0, PT, R78, UR32, PT ;  /* 0x000000204e007c0c */ /* 0x000fc6000bf06270 */
[----:B------:R-:W-:Y:S04]  /*116c0*/  STS.U16 [R3+UR9+0x12000], R4 ;  /* 0x0120000403007988 */ /* 0x000fe80008000409 */
[----:B-1----:R-:W0:Y:S04]  /*116d0*/  LDL.LU.64 R70, [R1+0x98] ;  /* 0x0000980001467983 */ /* 0x002e280000300a00 */
[----:B------:R-:W3:Y:S04]  /*116e0*/  LDL.LU.64 R72, [R1+0xb8] ;  /* 0x0000b80001487983 */ /* 0x000ee80000300a00 */
[----:B------:R-:W4:Y:S04]  /*116f0*/  LDL.LU.64 R74, [R1+0xd8] ;  /* 0x0000d800014a7983 */ /* 0x000f280000300a00 */
[----:B------:R-:W4:Y:S04]  /*11700*/  LDL.LU.64 R76, [R1+0xf8] ;  /* 0x0000f800014c7983 */ /* 0x000f280000300a00 */
[----:B------:R1:W-:Y:S04]  /*11710*/  STS.U16 [R3+UR9+0x12400], R5 ;  /* 0x0124000503007988 */ /* 0x0003e80008000409 */
[----:B------:R1:W-:Y:S04]  /*11720*/  STS.U16 [R3+UR9+0x12800], R87 ;  /* 0x0128005703007988 */ /* 0x0003e80008000409 */
[----:B-1----:R-:W4:Y:S04]  /*11730*/  LDL.LU.64 R4, [R1+0x178] ;  /* 0x0001780001047983 */ /* 0x002f280000300a00 */
[----:B------:R-:W4:Y:S04]  /*11740*/  LDL.LU.64 R86, [R1+0x158] ;  /* 0x0001580001567983 */ /* 0x000f280000300a00 */
[----:B------:R-:W4:Y:S04]  /*11750*/  LDL.LU.64 R82, [R1+0x138] ;  /* 0x0001380001527983 */ /* 0x000f280000300a00 */
[----:B------:R-:W4:Y:S01]  /*11760*/  LDL.LU.64 R78, [R1+0x118] ;  /* 0x00011800014e7983 */ /* 0x000f220000300a00 */
[----:B------:R-:W-:-:S02]  /*11770*/  PRMT R61, RZ, 0x7610, R61 ;  /* 0x00007610ff3d7816 */ /* 0x000fc4000000003d */
[----:B------:R-:W-:Y:S02]  /*11780*/  PRMT R60, RZ, 0x7610, R60 ;  /* 0x00007610ff3c7816 */ /* 0x000fe4000000003c */
[----:B------:R-:W-:Y:S02]  /*11790*/  PRMT R59, RZ, 0x7610, R59 ;  /* 0x00007610ff3b7816 */ /* 0x000fe4000000003b */
[----:B------:R-:W-:Y:S02]  /*117a0*/  PRMT R58, RZ, 0x7610, R58 ;  /* 0x00007610ff3a7816 */ /* 0x000fe4000000003a */
[----:B------:R-:W-:Y:S02]  /*117b0*/  PRMT R57, RZ, 0x7610, R57 ;  /* 0x00007610ff397816 */ /* 0x000fe40000000039 */
[----:B------:R-:W-:Y:S02]  /*117c0*/  PRMT R56, RZ, 0x7610, R56 ;  /* 0x00007610ff387816 */ /* 0x000fe40000000038 */
[----:B------:R-:W-:-:S02]  /*117d0*/  PRMT R47, RZ, 0x7610, R47 ;  /* 0x00007610ff2f7816 */ /* 0x000fc4000000002f */
[----:B------:R-:W-:Y:S02]  /*117e0*/  PRMT R46, RZ, 0x7610, R46 ;  /* 0x00007610ff2e7816 */ /* 0x000fe4000000002e */
[----:B------:R-:W-:Y:S02]  /*117f0*/  PRMT R43, RZ, 0x7610, R43 ;  /* 0x00007610ff2b7816 */ /* 0x000fe4000000002b */
[----:B------:R-:W-:Y:S01]  /*11800*/  PRMT R42, RZ, 0x7610, R42 ;  /* 0x00007610ff2a7816 */ /* 0x000fe2000000002a */
[----:B------:R-:W-:-:S05]  /*11810*/  IMAD.WIDE R68, R165, 0x2, R68 ;  /* 0x00000002a5447825 */ /* 0x000fca00078e0244 */
[----:B------:R-:W4:Y:S01]  /*11820*/  @!P0 LDG.E.U16 R42, desc[UR20][R68.64] ;  /* 0x00000014442a8981 */ /* 0x000f22000c1e1500 */
[----:B--2---:R-:W-:-:S05]  /*11830*/  IMAD.WIDE R110, R165, 0x2, R110 ;  /* 0x00000002a56e7825 */ /* 0x004fca00078e026e */
[----:B------:R-:W2:Y:S01]  /*11840*/  @!P0 LDG.E.U16 R43, desc[UR20][R110.64] ;  /* 0x000000146e2b8981 */ /* 0x000ea2000c1e1500 */
[----:B0-----:R-:W-:-:S04]  /*11850*/  IMAD.WIDE R70, R165, 0x2, R70 ;  /* 0x00000002a5467825 */ /* 0x001fc800078e0246 */
[C---:B---3--:R-:W-:Y:S01]  /*11860*/  IMAD.WIDE R72, R165.reuse, 0x2, R72 ;  /* 0x00000002a5487825 */ /* 0x048fe200078e0248 */
[----:B------:R-:W3:Y:S03]  /*11870*/  @!P0 LDG.E.U16 R46, desc[UR20][R70.64] ;  /* 0x00000014462e8981 */ /* 0x000ee6000c1e1500 */
[C---:B----4-:R-:W-:Y:S01]  /*11880*/  IMAD.WIDE R74, R165.reuse, 0x2, R74 ;  /* 0x00000002a54a7825 */ /* 0x050fe200078e024a */
[----:B------:R-:W4:Y:S03]  /*11890*/  @!P0 LDG.E.U16 R47, desc[UR20][R72.64] ;  /* 0x00000014482f8981 */ /* 0x000f26000c1e1500 */
[C---:B------:R-:W-:Y:S01]  /*118a0*/  IMAD.WIDE R76, R165.reuse, 0x2, R76 ;  /* 0x00000002a54c7825 */ /* 0x040fe200078e024c */
[----:B------:R-:W4:Y:S04]  /*118b0*/  @!P0 LDG.E.U16 R56, desc[UR20][R74.64] ;  /* 0x000000144a388981 */ /* 0x000f28000c1e1500 */
[----:B------:R-:W4:Y:S01]  /*118c0*/  @!P0 LDG.E.U16 R57, desc[UR20][R76.64] ;  /* 0x000000144c398981 */ /* 0x000f22000c1e1500 */
[----:B------:R-:W-:-:S04]  /*118d0*/  IMAD.WIDE R4, R165, 0x2, R4 ;  /* 0x00000002a5047825 */ /* 0x000fc800078e0204 */
[C---:B------:R-:W-:Y:S01]  /*118e0*/  IMAD.WIDE R86, R165.reuse, 0x2, R86 ;  /* 0x00000002a5567825 */ /* 0x040fe200078e0256 */
[----:B------:R-:W4:Y:S03]  /*118f0*/  @!P0 LDG.E.U16 R61, desc[UR20][R4.64] ;  /* 0x00000014043d8981 */ /* 0x000f26000c1e1500 */
[C---:B------:R-:W-:Y:S01]  /*11900*/  IMAD.WIDE R82, R165.reuse, 0x2, R82 ;  /* 0x00000002a5527825 */ /* 0x040fe200078e0252 */
[----:B------:R-:W4:Y:S03]  /*11910*/  @!P0 LDG.E.U16 R60, desc[UR20][R86.64] ;  /* 0x00000014563c8981 */ /* 0x000f26000c1e1500 */
[C---:B------:R-:W-:Y:S01]  /*11920*/  IMAD.WIDE R78, R165.reuse, 0x2, R78 ;  /* 0x00000002a54e7825 */ /* 0x040fe200078e024e */
[----:B------:R-:W4:Y:S04]  /*11930*/  @!P0 LDG.E.U16 R59, desc[UR20][R82.64] ;  /* 0x00000014523b8981 */ /* 0x000f28000c1e1500 */
[----:B------:R-:W4:Y:S01]  /*11940*/  @!P0 LDG.E.U16 R58, desc[UR20][R78.64] ;  /* 0x000000144e3a8981 */ /* 0x000f22000c1e1500 */
[----:B------:R-:W-:-:S03]  /*11950*/  IMAD.WIDE R108, R165, 0x2, R108 ;  /* 0x00000002a56c7825 */ /* 0x000fc600078e026c */
[----:B------:R0:W-:Y:S04]  /*11960*/  STS.U16 [R3+UR9+0x13000], R88 ;  /* 0x0130005803007988 */ /* 0x0001e80008000409 */
[----:B------:R-:W-:Y:S04]  /*11970*/  STL.64 [R1+0x38], R108 ;  /* 0x0000386c01007387 */ /* 0x000fe80000100a00 */
[----:B------:R-:W-:Y:S01]  /*11980*/  STL.64 [R1+0x58], R68 ;  /* 0x0000584401007387 */ /* 0x000fe20000100a00 */
[----:B0-----:R-:W-:-:S03]  /*11990*/  LOP3.LUT R88, R3, 0x20, RZ, 0x3c, !PT ;  /* 0x0000002003587812 */ /* 0x001fc600078e3cff */
[----:B------:R-:W-:Y:S04]  /*119a0*/  STL.64 [R1+0x78], R110 ;  /* 0x0000786e01007387 */ /* 0x000fe80000100a00 */
[----:B------:R-:W-:Y:S04]  /*119b0*/  STL.64 [R1+0x98], R70 ;  /* 0x0000984601007387 */ /* 0x000fe80000100a00 */
[----:B------:R0:W-:Y:S04]  /*119c0*/  STS.U16 [R3+UR9+0x12c00], R2 ;  /* 0x012c000203007988 */ /* 0x0001e80008000409 */
[----:B------:R-:W-:Y:S04]  /*119d0*/  STL.64 [R1+0xb8], R72 ;  /* 0x0000b84801007387 */ /* 0x000fe80000100a00 */
[----:B------:R-:W-:Y:S04]  /*119e0*/  STS.U16 [R3+UR9+0x13400], R66 ;  /* 0x0134004203007988 */ /* 0x000fe80008000409 */
[----:B------:R-:W-:Y:S04]  /*119f0*/  STS.U16 [R3+UR9+0x13800], R67 ;  /* 0x0138004303007988 */ /* 0x000fe80008000409 */
[----:B------:R-:W-:Y:S04]  /*11a00*/  STS.U16 [R3+UR9+0x13c00], R106 ;  /* 0x013c006a03007988 */ /* 0x000fe80008000409 */
[----:B------:R-:W-:Y:S04]  /*11a10*/  STL.64 [R1+0xd8], R74 ;  /* 0x0000d84a01007387 */ /* 0x000fe80000100a00 */
[----:B------:R-:W-:Y:S04]  /*11a20*/  STS.U16 [R88+UR9+0x12100], R107 ;  /* 0x0121006b58007988 */ /* 0x000fe80008000409 */
[----:B------:R-:W-:Y:S04]  /*11a30*/  STL.64 [R1+0xf8], R76 ;  /* 0x0000f84c01007387 */ /* 0x000fe80000100a00 */
[----:B------:R-:W-:Y:S04]  /*11a40*/  STS.U16 [R88+UR9+0x12500], R64 ;  /* 0x0125004058007988 */ /* 0x000fe80008000409 */
[----:B------:R-:W-:Y:S04]  /*11a50*/  STL.64 [R1+0x138], R82 ;  /* 0x0001385201007387 */ /* 0x000fe80000100a00 */
[----:B------:R-:W-:Y:S04]  /*11a60*/  STS.U16 [R88+UR9+0x12900], R65 ;  /* 0x0129004158007988 */ /* 0x000fe80008000409 */
[----:B------:R-:W-:Y:S04]  /*11a70*/  STL.64 [R1+0x158], R86 ;  /* 0x0001585601007387 */ /* 0x000fe80000100a00 */
[----:B------:R-:W-:Y:S04]  /*11a80*/  STS.U16 [R88+UR9+0x12d00], R104 ;  /* 0x012d006858007988 */ /* 0x000fe80008000409 */
[----:B------:R1:W-:Y:S04]  /*11a90*/  STL.64 [R1+0x178], R4 ;  /* 0x0001780401007387 */ /* 0x0003e80000100a00 */
[----:B------:R1:W-:Y:S01]  /*11aa0*/  STS.U16 [R88+UR9+0x13100], R99 ;  /* 0x0131006358007988 */ /* 0x0003e20008000409 */
[----:B0-----:R-:W-:-:S03]  /*11ab0*/  PRMT R2, RZ, 0x7610, R2 ;  /* 0x00007610ff027816 */ /* 0x001fc60000000002 */
[----:B------:R-:W-:Y:S04]  /*11ac0*/  STS.U16 [R88+UR9+0x13500], R105 ;  /* 0x0135006958007988 */ /* 0x000fe80008000409 */
[----:B-1----:R-:W4:Y:S01]  /*11ad0*/  LDL.LU.64 R4, [R1+0x7b0] ;  /* 0x0007b00001047983 */ /* 0x002f220000300a00 */
[----:B------:R-:W-:-:S03]  /*11ae0*/  LOP3.LUT R99, R3, 0x40, RZ, 0x3c, !PT ;  /* 0x0000004003637812 */ /* 0x000fc600078e3cff */
[----:B------:R-:W4:Y:S04]  /*11af0*/  LDL.LU.64 R86, [R1+0x7a8] ;  /* 0x0007a80001567983 */ /* 0x000f280000300a00 */
[----:B------:R-:W4:Y:S04]  /*11b00*/  LDL.LU.64 R82, [R1+0x7a0] ;  /* 0x0007a00001527983 */ /* 0x000f280000300a00 */
[----:B------:R0:W-:Y:S04]  /*11b10*/  STL.64 [R1+0x118], R78 ;  /* 0x0001184e01007387 */ /* 0x0001e80000100a00 */
[----:B------:R-:W-:Y:S04]  /*11b20*/  STS.U16 [R88+UR9+0x13900], R62 ;  /* 0x0139003e58007988 */ /* 0x000fe80008000409 */
[----:B------:R-:W-:Y:S04]  /*11b30*/  STS.U16 [R88+UR9+0x13d00], R63 ;  /* 0x013d003f58007988 */ /* 0x000fe80008000409 */
[----:B0-----:R-:W4:Y:S04]  /*11b40*/  LDL.LU.64 R78, [R1+0x798] ;  /* 0x00079800014e7983 */ /* 0x001f280000300a00 */
[----:B------:R-:W4:Y:S04]  /*11b50*/  LDL.LU.64 R76, [R1+0x790] ;  /* 0x00079000014c7983 */ /* 0x000f280000300a00 */
[----:B------:R-:W-:Y:S04]  /*11b60*/  STS.U16 [R99+UR9+0x12200], R125 ;  /* 0x0122007d63007988 */ /* 0x000fe80008000409 */
[----:B------:R-:W4:Y:S04]  /*11b70*/  LDL.LU.64 R74, [R1+0x788] ;  /* 0x00078800014a7983 */ /* 0x000f280000300a00 */
[----:B------:R-:W-:Y:S04]  /*11b80*/  STS.U16 [R99+UR9+0x12600], R124 ;  /* 0x0126007c63007988 */ /* 0x000fe80008000409 */
[----:B------:R-:W4:Y:S04]  /*11b90*/  LDL.LU.64 R72, [R1+0x780] ;  /* 0x0007800001487983 */ /* 0x000f280000300a00 */
[----:B------:R-:W-:Y:S04]  /*11ba0*/  STS.U16 [R99+UR9+0x12a00], R103 ;  /* 0x012a006763007988 */ /* 0x000fe80008000409 */
[----:B------:R-:W4:Y:S04]  /*11bb0*/  LDL.LU.64 R70, [R1+0x778] ;  /* 0x0007780001467983 */ /* 0x000f280000300a00 */
[----:B------:R-:W-:Y:S04]  /*11bc0*/  STS.U16 [R99+UR9+0x12e00], R102 ;  /* 0x012e006663007988 */ /* 0x000fe80008000409 */
[----:B------:R-:W4:Y:S04]  /*11bd0*/  LDL.LU.64 R110, [R1+0x770] ;  /* 0x00077000016e7983 */ /* 0x000f280000300a00 */
[----:B------:R0:W-:Y:S04]  /*11be0*/  STS.U16 [R99+UR9+0x13200], R0 ;  /* 0x0132000063007988 */ /* 0x0001e80008000409 */
[----:B------:R-:W4:Y:S04]  /*11bf0*/  LDL.LU.64 R68, [R1+0x768] ;  /* 0x0007680001447983 */ /* 0x000f280000300a00 */
[----:B------:R-:W4:Y:S01]  /*11c00*/  @!P0 LDG.E.U16 R2, desc[UR20][R108.64] ;  /* 0x000000146c028981 */ /* 0x000f22000c1e1500 */
[----:B0-----:R-:W-:-:S03]  /*11c10*/  LOP3.LUT R0, R3, 0x60, RZ, 0x3c, !PT ;  /* 0x0000006003007812 */ /* 0x001fc600078e3cff */
[----:B------:R-:W-:Y:S04]  /*11c20*/  STS.U16 [R99+UR9+0x13600], R101 ;  /* 0x0136006563007988 */ /* 0x000fe80008000409 */
[----:B------:R-:W-:Y:S04]  /*11c30*/  STS.U16 [R99+UR9+0x13a00], R100 ;  /* 0x013a006463007988 */ /* 0x000fe80008000409 */
[----:B------:R-:W4:Y:S04]  /*11c40*/  LDL.LU.64 R108, [R1+0x760] ;  /* 0x00076000016c7983 */ /* 0x000f280000300a00 */
[----:B------:R-:W4:Y:S04]  /*11c50*/  LDL.LU R66, [R1+0x75c] ;  /* 0x00075c0001427983 */ /* 0x000f280000300800 */
[----:B------:R-:W4:Y:S04]  /*11c60*/  LDL.LU R67, [R1+0x758] ;  /* 0x0007580001437983 */ /* 0x000f280000300800 */
[----:B------:R-:W4:Y:S04]  /*11c70*/  LDL.LU R106, [R1+0x754] ;  /* 0x00075400016a7983 */ /* 0x000f280000300800 */
[----:B------:R-:W-:Y:S04]  /*11c80*/  STS.U16 [R99+UR9+0x13e00], R98 ;  /* 0x013e006263007988 */ /* 0x000fe80008000409 */
        /* <DEDUP_REMOVED lines=14> */
[----:B------:R-:W-:Y:S04]  /*11d70*/  STS.U16 [R0+UR9+0x13f00], R90 ;  /* 0x013f005a00007988 */ /* 0x000fe80008000409 */
[----:B------:R-:W-:Y:S04]  /*11d80*/  STL [R1+0x57c], R0 ;  /* 0x00057c0001007387 */ /* 0x000fe80000100800 */
[----:B------:R-:W4:Y:S04]  /*11d90*/  LDL.LU.64 R102, [R1+0x18] ;  /* 0x0000180001667983 */ /* 0x000f280000300a00 */
[----:B--2---:R-:W-:Y:S04]  /*11da0*/  STS.U16 [R3+UR9+0xa000], R43 ;  /* 0x00a0002b03007988 */ /* 0x004fe80008000409 */
[----:B---3--:R-:W-:Y:S04]  /*11db0*/  STS.U16 [R3+UR9+0x9c00], R46 ;  /* 0x009c002e03007988 */ /* 0x008fe80008000409 */
[----:B----4-:R-:W-:Y:S04]  /*11dc0*/  STS.U16 [R3+UR9+0x9400], R56 ;  /* 0x0094003803007988 */ /* 0x010fe80008000409 */
[----:B------:R-:W-:Y:S04]  /*11dd0*/  STS.U16 [R3+UR9+0x9000], R57 ;  /* 0x0090003903007988 */ /* 0x000fe80008000409 */
[----:B------:R-:W-:Y:S04]  /*11de0*/  STS.U16 [R3+UR9+0x9800], R47 ;  /* 0x0098002f03007988 */ /* 0x000fe80008000409 */
[----:B------:R-:W-:Y:S04]  /*11df0*/  STS.U16 [R3+UR9+0x8000], R61 ;  /* 0x0080003d03007988 */ /* 0x000fe80008000409 */
[----:B------:R0:W-:Y:S04]  /*11e00*/  STS.U16 [R3+UR9+0x8400], R60 ;  /* 0x0084003c03007988 */ /* 0x0001e80008000409 */
[----:B------:R-:W-:Y:S04]  /*11e10*/  STS.U16 [R3+UR9+0x8800], R59 ;  /* 0x0088003b03007988 */ /* 0x000fe80008000409 */
[----:B------:R1:W-:Y:S04]  /*11e20*/  STS.U16 [R3+UR9+0x8c00], R58 ;  /* 0x008c003a03007988 */ /* 0x0003e80008000409 */
[----:B0-----:R-:W2:Y:S04]  /*11e30*/  LDL.LU.64 R60, [R1+0x170] ;  /* 0x00017000013c7983 */ /* 0x001ea80000300a00 */
[----:B------:R-:W3:Y:S04]  /*11e40*/  LDL.LU.64 R100, [R1+0x150] ;  /* 0x0001500001647983 */ /* 0x000ee80000300a00 */
[----:B-1----:R-:W4:Y:S04]  /*11e50*/  LDL.LU.64 R58, [R1+0x130] ;  /* 0x00013000013a7983 */ /* 0x002f280000300a00 */
[----:B------:R-:W4:Y:S04]  /*11e60*/  LDL.LU.64 R98, [R1+0x110] ;  /* 0x0001100001627983 */ /* 0x000f280000300a00 */
[----:B------:R-:W4:Y:S04]  /*11e70*/  LDL.LU.64 R56, [R1+0xf0] ;  /* 0x0000f00001387983 */ /* 0x000f280000300a00 */
[----:B------:R-:W4:Y:S04]  /*11e80*/  LDL.LU.64 R96, [R1+0xd0] ;  /* 0x0000d00001607983 */ /* 0x000f280000300a00 */
[----:B------:R-:W4:Y:S04]  /*11e90*/  LDL.LU.64 R94, [R1+0xb0] ;  /* 0x0000b000015e7983 */ /* 0x000f280000300a00 */
[----:B------:R-:W4:Y:S04]  /*11ea0*/  LDL.LU.64 R92, [R1+0x90] ;  /* 0x00009000015c7983 */ /* 0x000f280000300a00 */
[----:B------:R-:W4:Y:S04]  /*11eb0*/  LDL.LU.64 R90, [R1+0x70] ;  /* 0x00007000015a7983 */ /* 0x000f280000300a00 */
[----:B------:R0:W-:Y:S04]  /*11ec0*/  STS.U16 [R3+UR9+0xa400], R42 ;  /* 0x00a4002a03007988 */ /* 0x0001e80008000409 */
[----:B------:R-:W4:Y:S04]  /*11ed0*/  LDL.LU.64 R46, [R1+0x50] ;  /* 0x00005000012e7983 */ /* 0x000f280000300a00 */
[----:B0-----:R-:W4:Y:S04]  /*11ee0*/  LDL.LU.64 R42, [R1+0x30] ;  /* 0x00003000012a7983 */ /* 0x001f280000300a00 */
[----:B------:R-:W4:Y:S01]  /*11ef0*/  LDL.LU.64 R124, [R1+0x10] ;  /* 0x00001000017c7983 */ /* 0x000f220000300a00 */
[----:B------:R-:W-:Y:S01]  /*11f00*/  PRMT R162, RZ, 0x7610, R162 ;  /* 0x00007610ffa27816 */ /* 0x000fe200000000a2 */
[----:B------:R-:W-:Y:S01]  /*11f10*/  IMAD.WIDE R84, R165, 0x2, R84 ;  /* 0x00000002a5547825 */ /* 0x000fe200078e0254 */
[----:B------:R-:W-:-:S02]  /*11f20*/  PRMT R163, RZ, 0x7610, R163 ;  /* 0x00007610ffa37816 */ /* 0x000fc400000000a3 */
[----:B------:R-:W-:Y:S01]  /*11f30*/  PRMT R122, RZ, 0x7610, R122 ;  /* 0x00007610ff7a7816 */ /* 0x000fe2000000007a */
[C---:B------:R-:W-:Y:S01]  /*11f40*/  IMAD.WIDE R80, R165.reuse, 0x2, R80 ;  /* 0x00000002a5507825 */ /* 0x040fe200078e0250 */
[----:B------:R-:W-:Y:S02]  /*11f50*/  PRMT R123, RZ, 0x7610, R123 ;  /* 0x00007610ff7b7816 */ /* 0x000fe4000000007b */
[----:B------:R-:W-:Y:S01]  /*11f60*/  PRMT R160, RZ, 0x7610, R160 ;  /* 0x00007610ffa07816 */ /* 0x000fe200000000a0 */
[C---:B------:R-:W-:Y:S01]  /*11f70*/  IMAD.WIDE R38, R165.reuse, 0x2, R38 ;  /* 0x00000002a5267825 */ /* 0x040fe200078e0226 */
[----:B------:R-:W-:Y:S02]  /*11f80*/  PRMT R161, RZ, 0x7610, R161 ;  /* 0x00007610ffa17816 */ /* 0x000fe400000000a1 */
        /* <DEDUP_REMOVED lines=17> */
[----:B------:R-:W-:Y:S01]  /*120a0*/  PRMT R152, RZ, 0x7610, R152 ;  /* 0x00007610ff987816 */ /* 0x000fe20000000098 */
[----:B------:R-:W4:Y:S01]  /*120b0*/  @!P0 LDG.E.U16 R157, desc[UR20][R28.64] ;  /* 0x000000141c9d8981 */ /* 0x000f22000c1e1500 */
[----:B------:R-:W-:Y:S01]  /*120c0*/  PRMT R151, RZ, 0x7610, R151 ;  /* 0x00007610ff977816 */ /* 0x000fe20000000097 */
[C---:B------:R-:W-:Y:S01]  /*120d0*/  IMAD.WIDE R24, R165.reuse, 0x2, R24 ;  /* 0x00000002a5187825 */ /* 0x040fe200078e0218 */
[----:B------:R-:W-:Y:S01]  /*120e0*/  PRMT R150, RZ, 0x7610, R150 ;  /* 0x00007610ff967816 */ /* 0x000fe20000000096 */
[----:B------:R-:W4:Y:S01]  /*120f0*/  @!P0 LDG.E.U16 R156, desc[UR20][R26.64] ;  /* 0x000000141a9c8981 */ /* 0x000f22000c1e1500 */
[----:B------:R-:W-:Y:S01]  /*12100*/  PRMT R149, RZ, 0x7610, R149 ;  /* 0x00007610ff957816 */ /* 0x000fe20000000095 */
[C---:B------:R-:W-:Y:S01]  /*12110*/  IMAD.WIDE R22, R165.reuse, 0x2, R22 ;  /* 0x00000002a5167825 */ /* 0x040fe200078e0216 */
[----:B------:R-:W-:Y:S01]  /*12120*/  PRMT R148, RZ, 0x7610, R148 ;  /* 0x00007610ff947816 */ /* 0x000fe20000000094 */
[----:B------:R-:W4:Y:S02]  /*12130*/  @!P0 LDG.E.U16 R119, desc[UR20][R24.64] ;  /* 0x0000001418778981 */ /* 0x000f24000c1e1500 */
        /* <DEDUP_REMOVED lines=15> */
[----:B------:R-:W-:-:S02]  /*12230*/  IMAD.WIDE R10, R165, 0x2, R10 ;  /* 0x00000002a50a7825 */ /* 0x000fc400078e020a */
[----:B------:R-:W4:Y:S02]  /*12240*/  @!P0 LDG.E.U16 R161, desc[UR20][R12.64] ;  /* 0x000000140ca18981 */ /* 0x000f24000c1e1500 */
[C---:B------:R-:W-:Y:S02]  /*12250*/  IMAD.WIDE R8, R165.reuse, 0x2, R8 ;  /* 0x00000002a5087825 */ /* 0x040fe400078e0208 */
[----:B------:R-:W4:Y:S02]  /*12260*/  @!P0 LDG.E.U16 R160, desc[UR20][R10.64] ;  /* 0x000000140aa08981 */ /* 0x000f24000c1e1500 */
[C---:B------:R-:W-:Y:S02]  /*12270*/  IMAD.WIDE R6, R165.reuse, 0x2, R6 ;  /* 0x00000002a5067825 */ /* 0x040fe400078e0206 */
[----:B------:R-:W4:Y:S02]  /*12280*/  @!P0 LDG.E.U16 R123, desc[UR20][R8.64] ;  /* 0x00000014087b8981 */ /* 0x000f24000c1e1500 */
[----:B------:R-:W-:-:S02]  /*12290*/  IMAD.WIDE R4, R165, 0x2, R4 ;  /* 0x00000002a5047825 */ /* 0x000fc400078e0204 */
[----:B------:R-:W4:Y:S01]  /*122a0*/  @!P0 LDG.E.U16 R122, desc[UR20][R6.64] ;  /* 0x00000014067a8981 */ /* 0x000f22000c1e1500 */
[----:B------:R-:W-:-:S03]  /*122b0*/  PRMT R142, RZ, 0x7610, R142 ;  /* 0x00007610ff8e7816 */ /* 0x000fc6000000008e */
[----:B------:R-:W4:Y:S01]  /*122c0*/  @!P0 LDG.E.U16 R163, desc[UR20][R4.64] ;  /* 0x0000001404a38981 */ /* 0x000f22000c1e1500 */
[----:B------:R-:W-:-:S03]  /*122d0*/  PRMT R141, RZ, 0x7610, R141 ;  /* 0x00007610ff8d7816 */ /* 0x000fc6000000008d */
[----:B------:R-:W4:Y:S04]  /*122e0*/  @!P0 LDG.E.U16 R155, desc[UR20][R30.64] ;  /* 0x000000141e9b8981 */ /* 0x000f28000c1e1500 */
[----:B------:R-:W4:Y:S04]  /*122f0*/  @!P0 LDG.E.U16 R154, desc[UR20][R32.64] ;  /* 0x00000014209a8981 */ /* 0x000f28000c1e1500 */
[----:B------:R-:W4:Y:S04]  /*12300*/  @!P0 LDG.E.U16 R153, desc[UR20][R34.64] ;  /* 0x0000001422998981 */ /* 0x000f28000c1e1500 */
[----:B------:R-:W4:Y:S04]  /*12310*/  @!P0 LDG.E.U16 R152, desc[UR20][R36.64] ;  /* 0x0000001424988981 */ /* 0x000f28000c1e1500 */
[----:B------:R-:W4:Y:S04]  /*12320*/  @!P0 LDG.E.U16 R151, desc[UR20][R38.64] ;  /* 0x0000001426978981 */ /* 0x000f28000c1e1500 */
[----:B------:R0:W-:Y:S04]  /*12330*/  STS.U16 [R3+UR9+0xa800], R2 ;  /* 0x00a8000203007988 */ /* 0x0001e80008000409 */
[----:B------:R-:W4:Y:S01]  /*12340*/  @!P0 LDG.E.U16 R150, desc[UR20][R80.64] ;  /* 0x0000001450968981 */ /* 0x000f22000c1e1500 */
[----:B0-----:R-:W-:-:S02]  /*12350*/  PRMT R2, RZ, 0x7610, R2 ;  /* 0x00007610ff027816 */ /* 0x001fc40000000002 */
[----:B------:R-:W-:-:S04]  /*12360*/  PRMT R140, RZ, 0x7610, R140 ;  /* 0x00007610ff8c7816 */ /* 0x000fc8000000008c */
[----:B------:R-:W4:Y:S01]  /*12370*/  @!P0 LDG.E.U16 R2, desc[UR20][R84.64] ;  /* 0x0000001454028981 */ /* 0x000f22000c1e1500 */
[----:B------:R-:W-:Y:S02]  /*12380*/  PRMT R139, RZ, 0x7610, R139 ;  /* 0x00007610ff8b7816 */ /* 0x000fe4000000008b */
[----:B------:R-:W-:Y:S01]  /*12390*/  PRMT R138, RZ, 0x7610, R138 ;  /* 0x00007610ff8a7816 */ /* 0x000fe2000000008a */
[C---:B------:R-:W-:Y:S01]  /*123a0*/  IMAD.WIDE R40, R165.reuse, 0x2, R40 ;  /* 0x00000002a5287825 */ /* 0x040fe200078e0228 */
[----:B------:R-:W-:Y:S02]  /*123b0*/  PRMT R117, RZ, 0x7610, R117 ;  /* 0x00007610ff757816 */ /* 0x000fe40000000075 */
        /* <DEDUP_REMOVED lines=8> */
[----:B------:R-:W-:-:S02]  /*12440*/  IMAD.WIDE R50, R165, 0x2, R50 ;  /* 0x00000002a5327825 */ /* 0x000fc400078e0232 */
[----:B------:R-:W4:Y:S02]  /*12450*/  @!P0 LDG.E.U16 R116, desc[UR20][R44.64] ;  /* 0x000000142c748981 */ /* 0x000f24000c1e1500 */
[C---:B------:R-:W-:Y:S02]  /*12460*/  IMAD.WIDE R52, R165.reuse, 0x2, R52 ;  /* 0x00000002a5347825 */ /* 0x040fe400078e0234 */
[----:B------:R-:W4:Y:S02]  /*12470*/  @!P0 LDG.E.U16 R115, desc[UR20][R48.64] ;  /* 0x0000001430738981 */ /* 0x000f24000c1e1500 */
[C---:B------:R-:W-:Y:S02]  /*12480*/  IMAD.WIDE R54, R165.reuse, 0x2, R54 ;  /* 0x00000002a5367825 */ /* 0x040fe400078e0236 */
[----:B------:R-:W4:Y:S04]  /*12490*/  @!P0 LDG.E.U16 R114, desc[UR20][R50.64] ;  /* 0x0000001432728981 */ /* 0x000f28000c1e1500 */
[----:B------:R-:W4:Y:S04]  /*124a0*/  @!P0 LDG.E.U16 R113, desc[UR20][R52.64] ;  /* 0x0000001434718981 */ /* 0x000f28000c1e1500 */
[----:B------:R-:W4:Y:S01]  /*124b0*/  @!P0 LDG.E.U16 R112, desc[UR20][R54.64] ;  /* 0x0000001436708981 */ /* 0x000f22000c1e1500 */
[----:B------:R-:W-:-:S05]  /*124c0*/  IMAD.WIDE R102, R165, 0x2, R102 ;  /* 0x00000002a5667825 */ /* 0x000fca00078e0266 */
[----:B------:R-:W4:Y:S01]  /*124d0*/  @!P0 LDG.E.U16 R162, desc[UR20][R102.64] ;  /* 0x0000001466a28981 */ /* 0x000f22000c1e1500 */
[----:B--2---:R-:W-:-:S04]  /*124e0*/  IMAD.WIDE R60, R165, 0x2, R60 ;  /* 0x00000002a53c7825 */ /* 0x004fc800078e023c */
[C---:B---3--:R-:W-:Y:S01]  /*124f0*/  IMAD.WIDE R100, R165.reuse, 0x2, R100 ;  /* 0x00000002a5647825 */ /* 0x048fe200078e0264 */
[----:B------:R-:W2:Y:S03]  /*12500*/  @!P0 LDG.E.U16 R149, desc[UR20][R60.64] ;  /* 0x000000143c958981 */ /* 0x000ea6000c1e1500 */
[C---:B----4-:R-:W-:Y:S01]  /*12510*/  IMAD.WIDE R58, R165.reuse, 0x2, R58 ;  /* 0x00000002a53a7825 */ /* 0x050fe200078e023a */
[----:B------:R-:W3:Y:S03]  /*12520*/  @!P0 LDG.E.U16 R148, desc[UR20][R100.64] ;  /* 0x0000001464948981 */ /* 0x000ee6000c1e1500 */
[C---:B------:R-:W-:Y:S01]  /*12530*/  IMAD.WIDE R98, R165.reuse, 0x2, R98 ;  /* 0x00000002a5627825 */ /* 0x040fe200078e0262 */
[----:B------:R-:W4:Y:S03]  /*12540*/  @!P0 LDG.E.U16 R147, desc[UR20][R58.64] ;  /* 0x000000143a938981 */ /* 0x000f26000c1e1500 */
[C---:B------:R-:W-:Y:S01]  /*12550*/  IMAD.WIDE R56, R165.reuse, 0x2, R56 ;  /* 0x00000002a5387825 */ /* 0x040fe200078e0238 */
[----:B------:R-:W2:Y:S03]  /*12560*/  @!P0 LDG.E.U16 R146, desc[UR20][R98.64] ;  /* 0x0000001462928981 */ /* 0x000ea6000c1e1500 */
[C---:B------:R-:W-:Y:S01]  /*12570*/  IMAD.WIDE R96, R165.reuse, 0x2, R96 ;  /* 0x00000002a5607825 */ /* 0x040fe200078e0260 */
[----:B------:R-:W2:Y:S03]  /*12580*/  @!P0 LDG.E.U16 R145, desc[UR20][R56.64] ;  /* 0x0000001438918981 */ /* 0x000ea6000c1e1500 */
[C---:B------:R-:W-:Y:S01]  /*12590*/  IMAD.WIDE R94, R165.reuse, 0x2, R94 ;  /* 0x00000002a55e7825 */ /* 0x040fe200078e025e */
[----:B------:R-:W2:Y:S03]  /*125a0*/  @!P0 LDG.E.U16 R144, desc[UR20][R96.64] ;  /* 0x0000001460908981 */ /* 0x000ea6000c1e1500 */
[C---:B------:R-:W-:Y:S01]  /*125b0*/  IMAD.WIDE R92, R165.reuse, 0x2, R92 ;  /* 0x00000002a55c7825 */ /* 0x040fe200078e025c */
[----:B------:R-:W2:Y:S03]  /*125c0*/  @!P0 LDG.E.U16 R143, desc[UR20][R94.64] ;  /* 0x000000145e8f8981 */ /* 0x000ea6000c1e1500 */
[C---:B------:R-:W-:Y:S01]  /*125d0*/  IMAD.WIDE R90, R165.reuse, 0x2, R90 ;  /* 0x00000002a55a7825 */ /* 0x040fe200078e025a */
[----:B------:R-:W2:Y:S04]  /*125e0*/  @!P0 LDG.E.U16 R142, desc[UR20][R92.64] ;  /* 0x000000145c8e8981 */ /* 0x000ea8000c1e1500 */
[----:B------:R-:W2:Y:S01]  /*125f0*/  @!P0 LDG.E.U16 R141, desc[UR20][R90.64] ;  /* 0x000000145a8d8981 */ /* 0x000ea2000c1e1500 */
[----:B------:R-:W-:-:S05]  /*12600*/  IMAD.WIDE R46, R165, 0x2, R46 ;  /* 0x00000002a52e7825 */ /* 0x000fca00078e022e */
[----:B------:R-:W2:Y:S01]  /*12610*/  @!P0 LDG.E.U16 R140, desc[UR20][R46.64] ;  /* 0x000000142e8c8981 */ /* 0x000ea2000c1e1500 */
[----:B------:R-:W-:-:S04]  /*12620*/  IMAD.WIDE R42, R165, 0x2, R42 ;  /* 0x00000002a52a7825 */ /* 0x000fc800078e022a */
[C---:B------:R-:W-:Y:S01]  /*12630*/  IMAD.WIDE R124, R165.reuse, 0x2, R124 ;  /* 0x00000002a57c7825 */ /* 0x040fe200078e027c */
[----:B------:R-:W2:Y:S04]  /*12640*/  @!P0 LDG.E.U16 R139, desc[UR20][R42.64] ;  /* 0x000000142a8b8981 */ /* 0x000ea8000c1e1500 */
[----:B------:R-:W2:Y:S04]  /*12650*/  @!P0 LDG.E.U16 R138, desc[UR20][R124.64] ;  /* 0x000000147c8a8981 */ /* 0x000ea8000c1e1500 */
[----:B------:R-:W-:Y:S04]  /*12660*/  STL.64 [R1+0x10], R124 ;  /* 0x0000107c01007387 */ /* 0x000fe80000100a00 */
[----:B------:R0:W-:Y:S04]  /*12670*/  STL.64 [R1+0x18], R102 ;  /* 0x0000186601007387 */ /* 0x0001e80000100a00 */
        /* <DEDUP_REMOVED lines=61> */
[----:B-1----:R-:W4:Y:S04]  /*12a50*/  LDL.LU.64 R60, [R1+0x728] ;  /* 0x00072800013c7983 */ /* 0x002f280000300a00 */
[----:B------:R-:W4:Y:S04]  /*12a60*/  LDL.LU.64 R100, [R1+0x720] ;  /* 0x0007200001647983 */ /* 0x000f280000300a00 */
        /* <DEDUP_REMOVED lines=10> */
[----:B------:R0:W-:Y:S04]  /*12b10*/  STS.U16 [R3+UR9+0xac00], R162 ;  /* 0x00ac00a203007988 */ /* 0x0001e80008000409 */
        /* <DEDUP_REMOVED lines=13> */
[----:B------:R-:W-:Y:S04]  /*12bf0*/  STS.U16 [R3+UR9+0xe400], R155 ;  /* 0x00e4009b03007988 */ /* 0x000fe80008000409 */
[----:B------:R-:W-:Y:S04]  /*12c00*/  STS.U16 [R3+UR9+0xe800], R154 ;  /* 0x00e8009a03007988 */ /* 0x000fe80008000409 */
[----:B------:R-:W-:Y:S04]  /*12c10*/  STS.U16 [R3+UR9+0xec00], R153 ;  /* 0x00ec009903007988 */ /* 0x000fe80008000409 */
[----:B------:R-:W-:Y:S04]  /*12c20*/  STS.U16 [R3+UR9+0xf000], R152 ;  /* 0x00f0009803007988 */ /* 0x000fe80008000409 */
[----:B------:R-:W-:Y:S04]  /*12c30*/  STS.U16 [R3+UR9+0xf400], R151 ;  /* 0x00f4009703007988 */ /* 0x000fe80008000409 */
[----:B------:R-:W-:Y:S04]  /*12c40*/  STS.U16 [R3+UR9+0xf800], R150 ;  /* 0x00f8009603007988 */ /* 0x000fe80008000409 */
[----:B------:R-:W-:Y:S04]  /*12c50*/  STS.U16 [R3+UR9+0xfc00], R2 ;  /* 0x00fc000203007988 */ /* 0x000fe80008000409 */
[----:B0-----:R-:W4:Y:S04]  /*12c60*/  LDL.LU R162, [R1+0x6cc] ;  /* 0x0006cc0001a27983 */ /* 0x001f280000300800 */
[----:B--2---:R-:W-:Y:S04]  /*12c70*/  STS.U16 [R88+UR9+0x8100], R149 ;  /* 0x0081009558007988 */ /* 0x004fe80008000409 */
[----:B-1----:R-:W2:Y:S04]  /*12c80*/  LDL.LU R163, [R1+0x6c8] ;  /* 0x0006c80001a37983 */ /* 0x002ea80000300800 */
[----:B---3--:R-:W-:Y:S04]  /*12c90*/  STS.U16 [R88+UR9+0x8500], R148 ;  /* 0x0085009458007988 */ /* 0x008fe80008000409 */
[----:B------:R-:W3:Y:S04]  /*12ca0*/  LDL.LU R122, [R1+0x6c4] ;  /* 0x0006c400017a7983 */ /* 0x000ee80000300800 */
[----:B----4-:R-:W-:Y:S04]  /*12cb0*/  STS.U16 [R88+UR9+0x8900], R147 ;  /* 0x0089009358007988 */ /* 0x010fe80008000409 */
[----:B------:R-:W3:Y:S04]  /*12cc0*/  LDL.LU R123, [R1+0x6c0] ;  /* 0x0006c000017b7983 */ /* 0x000ee80000300800 */
[----:B------:R-:W-:Y:S04]  /*12cd0*/  STS.U16 [R88+UR9+0x8d00], R146 ;  /* 0x008d009258007988 */ /* 0x000fe80008000409 */
[----:B------:R-:W4:Y:S04]  /*12ce0*/  LDL.LU R160, [R1+0x6bc] ;  /* 0x0006bc0001a07983 */ /* 0x000f280000300800 */
[----:B------:R-:W-:Y:S04]  /*12cf0*/  STS.U16 [R88+UR9+0x9100], R145 ;  /* 0x0091009158007988 */ /* 0x000fe80008000409 */
[----:B------:R-:W4:Y:S04]  /*12d00*/  LDL.LU R161, [R1+0x6b8] ;  /* 0x0006b80001a17983 */ /* 0x000f280000300800 */
[----:B------:R-:W-:Y:S04]  /*12d10*/  STS.U16 [R88+UR9+0x9500], R144 ;  /* 0x0095009058007988 */ /* 0x000fe80008000409 */
[----:B------:R-:W2:Y:S04]  /*12d20*/  LDL.LU R120, [R1+0x6b4] ;  /* 0x0006b40001787983 */ /* 0x000ea80000300800 */
        /* <DEDUP_REMOVED lines=14> */
[----:B------:R0:W-:Y:S04]  /*12e10*/  STS.U16 [R88+UR9+0xb500], R116 ;  /* 0x00b5007458007988 */ /* 0x0001e80008000409 */
[----:B------:R-:W-:Y:S04]  /*12e20*/  STS.U16 [R88+UR9+0xb900], R115 ;  /* 0x00b9007358007988 */ /* 0x000fe80008000409 */
[----:B------:R1:W-:Y:S04]  /*12e30*/  STS.U16 [R88+UR9+0xbd00], R114 ;  /* 0x00bd007258007988 */ /* 0x0003e80008000409 */
[----:B0-----:R-:W2:Y:S04]  /*12e40*/  LDL.LU.64 R116, [R1+0x168] ;  /* 0x0001680001747983 */ /* 0x001ea80000300a00 */
[----:B------:R-:W3:Y:S04]  /*12e50*/  LDL.LU.64 R154, [R1+0x148] ;  /* 0x00014800019a7983 */ /* 0x000ee80000300a00 */
[----:B------:R-:W-:Y:S04]  /*12e60*/  STS.U16 [R88+UR9+0xc100], R113 ;  /* 0x00c1007158007988 */ /* 0x000fe80008000409 */
[----:B-1----:R-:W4:Y:S04]  /*12e70*/  LDL.LU.64 R114, [R1+0x128] ;  /* 0x0001280001727983 */ /* 0x002f280000300a00 */
[----:B------:R0:W-:Y:S04]  /*12e80*/  STS.U16 [R88+UR9+0xc500], R112 ;  /* 0x00c5007058007988 */ /* 0x0001e80008000409 */
[----:B------:R-:W4:Y:S04]  /*12e90*/  LDL.LU.64 R152, [R1+0x108] ;  /* 0x0001080001987983 */ /* 0x000f280000300a00 */
[----:B0-----:R-:W4:Y:S04]  /*12ea0*/  LDL.LU.64 R112, [R1+0xe8] ;  /* 0x0000e80001707983 */ /* 0x001f280000300a00 */
[----:B------:R-:W4:Y:S04]  /*12eb0*/  LDL.LU.64 R150, [R1+0xc8] ;  /* 0x0000c80001967983 */ /* 0x000f280000300a00 */
[----:B------:R-:W4:Y:S04]  /*12ec0*/  LDL.LU.64 R148, [R1+0xa8] ;  /* 0x0000a80001947983 */ /* 0x000f280000300a00 */
[----:B------:R-:W4:Y:S04]  /*12ed0*/  LDL.LU.64 R146, [R1+0x88] ;  /* 0x0000880001927983 */ /* 0x000f280000300a00 */
[----:B------:R-:W4:Y:S04]  /*12ee0*/  LDL.LU.64 R144, [R1+0x68] ;  /* 0x0000680001907983 */ /* 0x000f280000300a00 */
[----:B------:R-:W4:Y:S04]  /*12ef0*/  LDL.LU.64 R142, [R1+0x48] ;  /* 0x00004800018e7983 */ /* 0x000f280000300a00 */
[----:B------:R-:W4:Y:S04]  /*12f00*/  LDL.LU.64 R140, [R1+0x28] ;  /* 0x00002800018c7983 */ /* 0x000f280000300a00 */
        /* <DEDUP_REMOVED lines=41> */
[----:B------:R-:W-:Y:S01]  /*131a0*/  IMAD.WIDE R86, R165, 0x2, R86 ;  /* 0x00000002a5567825 */ /* 0x000fe200078e0256 */
[----:B------:R-:W-:Y:S01]  /*131b0*/  PRMT R26, RZ, 0x7610, R26 ;  /* 0x00007610ff1a7816 */ /* 0x000fe2000000001a */
[----:B------:R-:W4:Y:S01]  /*131c0*/  @!P0 LDG.E.U16 R126, desc[UR20][R78.64] ;  /* 0x000000144e7e8981 */ /* 0x000f22000c1e1500 */
[----:B------:R-:W-:-:S02]  /*131d0*/  PRMT R25, RZ, 0x7610, R25 ;  /* 0x00007610ff197816 */ /* 0x000fc40000000019 */
[----:B------:R-:W-:Y:S01]  /*131e0*/  PRMT R24, RZ, 0x7610, R24 ;  /* 0x00007610ff187816 */ /* 0x000fe20000000018 */
[----:B------:R-:W4:Y:S01]  /*131f0*/  @!P0 LDG.E.U16 R127, desc[UR20][R82.64] ;  /* 0x00000014527f8981 */ /* 0x000f22000c1e1500 */
[----:B------:R-:W-:Y:S02]  /*13200*/  PRMT R23, RZ, 0x7610, R23 ;  /* 0x00007610ff177816 */ /* 0x000fe40000000017 */
[----:B------:R-:W-:Y:S01]  /*13210*/  PRMT R22, RZ, 0x7610, R22 ;  /* 0x00007610ff167816 */ /* 0x000fe20000000016 */
[----:B------:R-:W4:Y:S01]  /*13220*/  @!P0 LDG.E.U16 R2, desc[UR20][R86.64] ;  /* 0x0000001456028981 */ /* 0x000f22000c1e1500 */
[----:B------:R-:W-:Y:S02]  /*13230*/  PRMT R21, RZ, 0x7610, R21 ;  /* 0x00007610ff157816 */ /* 0x000fe40000000015 */
[----:B------:R-:W-:Y:S02]  /*13240*/  PRMT R20, RZ, 0x7610, R20 ;  /* 0x00007610ff147816 */ /* 0x000fe40000000014 */
[----:B------:R-:W-:-:S02]  /*13250*/  PRMT R19, RZ, 0x7610, R19 ;  /* 0x00007610ff137816 */ /* 0x000fc40000000013 */
        /* <DEDUP_REMOVED lines=41> */
[----:B--2---:R-:W-:-:S04]  /*134f0*/  IMAD.WIDE R116, R165, 0x2, R116 ;  /* 0x00000002a5747825 */ /* 0x004fc800078e0274 */
[C---:B---3--:R-:W-:Y:S01]  /*13500*/  IMAD.WIDE R154, R165.reuse, 0x2, R154 ;  /* 0x00000002a59a7825 */ /* 0x048fe200078e029a */
[----:B------:R-:W2:Y:S04]  /*13510*/  @!P0 LDG.E.U16 R89, desc[UR20][R116.64] ;  /* 0x0000001474598981 */ /* 0x000ea8000c1e1500 */
[----:B------:R-:W3:Y:S01]  /*13520*/  @!P0 LDG.E.U16 R27, desc[UR20][R154.64] ;  /* 0x000000149a1b8981 */ /* 0x000ee2000c1e1500 */
[----:B----4-:R-:W-:-:S05]  /*13530*/  IMAD.WIDE R114, R165, 0x2, R114 ;  /* 0x00000002a5727825 */ /* 0x010fca00078e0272 */
[----:B------:R-:W4:Y:S01]  /*13540*/  @!P0 LDG.E.U16 R26, desc[UR20][R114.64] ;  /* 0x00000014721a8981 */ /* 0x000f22000c1e1500 */
[----:B------:R-:W-:-:S05]  /*13550*/  IMAD.WIDE R152, R165, 0x2, R152 ;  /* 0x00000002a5987825 */ /* 0x000fca00078e0298 */
[----:B------:R-:W4:Y:S01]  /*13560*/  @!P0 LDG.E.U16 R25, desc[UR20][R152.64] ;  /* 0x0000001498198981 */ /* 0x000f22000c1e1500 */
[----:B------:R-:W-:-:S04]  /*13570*/  IMAD.WIDE R112, R165, 0x2, R112 ;  /* 0x00000002a5707825 */ /* 0x000fc800078e0270 */
[C---:B------:R-:W-:Y:S01]  /*13580*/  IMAD.WIDE R150, R165.reuse, 0x2, R150 ;  /* 0x00000002a5967825 */ /* 0x040fe200078e0296 */
[----:B------:R-:W4:Y:S03]  /*13590*/  @!P0 LDG.E.U16 R24, desc[UR20][R112.64] ;  /* 0x0000001470188981 */ /* 0x000f26000c1e1500 */
        /* <DEDUP_REMOVED lines=10> */
[----:B------:R-:W-:Y:S01]  /*13640*/  IMAD.WIDE R138, R165, 0x2, R138 ;  /* 0x00000002a58a7825 */ /* 0x000fe200078e028a */
[----:B------:R-:W4:Y:S04]  /*13650*/  @!P0 LDG.E.U16 R18, desc[UR20][R140.64] ;  /* 0x000000148c128981 */ /* 0x000f28000c1e1500 */
[----:B------:R-:W4:Y:S04]  /*13660*/  @!P0 LDG.E.U16 R17, desc[UR20][R138.64] ;  /* 0x000000148a118981 */ /* 0x000f28000c1e1500 */
        /* <DEDUP_REMOVED lines=9> */
[----:B------:R-:W-:Y:S04]  /*13700*/  STS.U16 [R88+UR9+0xc900], R136 ;  /* 0x00c9008858007988 */ /* 0x000fe80008000409 */
[----:B------:R-:W-:Y:S04]  /*13710*/  STL.64 [R1+0x128], R114 ;  /* 0x0001287201007387 */ /* 0x000fe80000100a00 */
[----:B------:R-:W-:Y:S04]  /*13720*/  STS.U16 [R88+UR9+0xcd00], R137 ;  /* 0x00cd008958007988 */ /* 0x000fe80008000409 */
[----:B------:R-:W-:Y:S04]  /*13730*/  STL.64 [R1+0x148], R154 ;  /* 0x0001489a01007387 */ /* 0x000fe80000100a00 */
[----:B------:R-:W-:Y:S04]  /*13740*/  STS.U16 [R88+UR9+0xd100], R134 ;  /* 0x00d1008658007988 */ /* 0x000fe80008000409 */
        /* <DEDUP_REMOVED lines=17> */
[----:B------:R-:W4:Y:S01]  /*13860*/  LDL.LU.64 R144, [R1+0x650] ;  /* 0x0006500001907983 */ /* 0x000f220000300a00 */
[----:B0-----:R-:W-:-:S03]  /*13870*/  LOP3.LUT R35, R3, 0x40, RZ, 0x3c, !PT ;  /* 0x0000004003237812 */ /* 0x001fc600078e3cff */
[----:B------:R-:W4:Y:S04]  /*13880*/  LDL.LU.64 R142, [R1+0x648] ;  /* 0x00064800018e7983 */ /* 0x000f280000300a00 */
[----:B------:R0:W-:Y:S04]  /*13890*/  STS.U16 [R88+UR9+0xf500], R126 ;  /* 0x00f5007e58007988 */ /* 0x0001e80008000409 */
[----:B------:R-:W4:Y:S04]  /*138a0*/  LDL.LU.64 R140, [R1+0x640] ;  /* 0x00064000018c7983 */ /* 0x000f280000300a00 */
[----:B------:R1:W-:Y:S04]  /*138b0*/  STS.U16 [R88+UR9+0xf900], R127 ;  /* 0x00f9007f58007988 */ /* 0x0003e80008000409 */
[----:B------:R-:W4:Y:S04]  /*138c0*/  LDL.LU.64 R138, [R1+0x638] ;  /* 0x00063800018a7983 */ /* 0x000f280000300a00 */
[----:B------:R0:W-:Y:S04]  /*138d0*/  STS.U16 [R88+UR9+0xfd00], R2 ;  /* 0x00fd000258007988 */ /* 0x0001e80008000409 */
        /* <DEDUP_REMOVED lines=10> */
[----:B0-----:R-:W4:Y:S04]  /*13980*/  LDL.LU R126, [R1+0x60c] ;  /* 0x00060c00017e7983 */ /* 0x001f280000300800 */
[----:B-1----:R-:W4:Y:S04]  /*13990*/  LDL.LU R127, [R1+0x608] ;  /* 0x00060800017f7983 */ /* 0x002f280000300800 */
[----:B------:R-:W4:Y:S04]  /*139a0*/  LDL.LU R88, [R1+0x604] ;  /* 0x0006040001587983 */ /* 0x000f280000300800 */
[----:B--2---:R0:W-:Y:S04]  /*139b0*/  STS.U16 [R35+UR9+0x8200], R89 ;  /* 0x0082005923007988 */ /* 0x0041e80008000409 */
[----:B---3--:R-:W-:Y:S04]  /*139c0*/  STS.U16 [R35+UR9+0x8600], R27 ;  /* 0x0086001b23007988 */ /* 0x008fe80008000409 */
[----:B0-----:R-:W2:Y:S04]  /*139d0*/  LDL.LU R89, [R1+0x600] ;  /* 0x0006000001597983 */ /* 0x001ea80000300800 */
[----:B----4-:R0:W-:Y:S04]  /*139e0*/  STS.U16 [R35+UR9+0x8a00], R26 ;  /* 0x008a001a23007988 */ /* 0x0101e80008000409 */
[----:B------:R-:W-:Y:S04]  /*139f0*/  STS.U16 [R35+UR9+0x8e00], R25 ;  /* 0x008e001923007988 */ /* 0x000fe80008000409 */
[----:B0-----:R-:W3:Y:S04]  /*13a00*/  LDL.LU.64 R26, [R1+0x160] ;  /* 0x00016000011a7983 */ /* 0x001ee80000300a00 */
[----:B------:R0:W-:Y:S04]  /*13a10*/  STS.U16 [R35+UR9+0x9200], R24 ;  /* 0x0092001823007988 */ /* 0x0001e80008000409 */
[----:B------:R-:W-:Y:S04]  /*13a20*/  STS.U16 [R35+UR9+0x9600], R23 ;  /* 0x0096001723007988 */ /* 0x000fe80008000409 */
        /* <DEDUP_REMOVED lines=10> */
[----:B0-----:R-:W2:Y:S04]  /*13ad0*/  LDL.LU.64 R24, [R1+0x140] ;  /* 0x0001400001187983 */ /* 0x001ea80000300a00 */
[----:B------:R0:W-:Y:S04]  /*13ae0*/  STS.U16 [R35+UR9+0xc200], R12 ;  /* 0x00c2000c23007988 */ /* 0x0001e80008000409 */
[----:B-1----:R-:W2:Y:S04]  /*13af0*/  LDL.LU.64 R22, [R1+0x120] ;  /* 0x0001200001167983 */ /* 0x002ea80000300a00 */
[----:B------:R-:W-:Y:S04]  /*13b00*/  STS.U16 [R35+UR9+0xc600], R11 ;  /* 0x00c6000b23007988 */ /* 0x000fe80008000409 */
[----:B----4-:R-:W4:Y:S04]  /*13b10*/  LDL.LU.64 R20, [R1+0x100] ;  /* 0x0001000001147983 */ /* 0x010f280000300a00 */
[----:B------:R1:W-:Y:S04]  /*13b20*/  STS.U16 [R35+UR9+0xca00], R10 ;  /* 0x00ca000a23007988 */ /* 0x0003e80008000409 */
[----:B------:R-:W4:Y:S04]  /*13b30*/  LDL.LU.64 R18, [R1+0xe0] ;  /* 0x0000e00001127983 */ /* 0x000f280000300a00 */
[----:B------:R-:W-:Y:S04]  /*13b40*/  STS.U16 [R35+UR9+0xce00], R9 ;  /* 0x00ce000923007988 */ /* 0x000fe80008000409 */
[----:B------:R-:W4:Y:S04]  /*13b50*/  LDL.LU.64 R16, [R1+0xc0] ;  /* 0x0000c00001107983 */ /* 0x000f280000300a00 */
[----:B------:R0:W-:Y:S04]  /*13b60*/  STS.U16 [R35+UR9+0xd200], R8 ;  /* 0x00d2000823007988 */ /* 0x0001e80008000409 */
[----:B------:R-:W4:Y:S04]  /*13b70*/  LDL.LU.64 R14, [R1+0xa0] ;  /* 0x0000a000010e7983 */ /* 0x000f280000300a00 */
[----:B------:R-:W-:Y:S04]  /*13b80*/  STS.U16 [R35+UR9+0xd600], R7 ;  /* 0x00d6000723007988 */ /* 0x000fe80008000409 */
[----:B0-----:R-:W4:Y:S04]  /*13b90*/  LDL.LU.64 R12, [R1+0x80] ;  /* 0x00008000010c7983 */ /* 0x001f280000300a00 */
[----:B------:R0:W-:Y:S04]  /*13ba0*/  STS.U16 [R35+UR9+0xda00], R6 ;  /* 0x00da000623007988 */ /* 0x0001e80008000409 */
[----:B-1----:R-:W4:Y:S04]  /*13bb0*/  LDL.LU.64 R10, [R1+0x60] ;  /* 0x00006000010a7983 */ /* 0x002f280000300a00 */
[----:B------:R-:W-:Y:S04]  /*13bc0*/  STS.U16 [R35+UR9+0xde00], R5 ;  /* 0x00de000523007988 */ /* 0x000fe80008000409 */
[----:B------:R-:W4:Y:S04]  /*13bd0*/  LDL.LU.64 R8, [R1+0x40] ;  /* 0x0000400001087983 */ /* 0x000f280000300a00 */
[----:B------:R1:W-:Y:S04]  /*13be0*/  STS.U16 [R35+UR9+0xe200], R4 ;  /* 0x00e2000423007988 */ /* 0x0003e80008000409 */
[----:B0-----:R-:W4:Y:S04]  /*13bf0*/  LDL.LU.64 R6, [R1+0x20] ;  /* 0x0000200001067983 */ /* 0x001f280000300a00 */
[----:B-1----:R-:W4:Y:S01]  /*13c00*/  LDL.LU.64 R4, [R1] ;  /* 0x0000000001047983 */ /* 0x002f220000300a00 */
[----:B------:R-:W-:-:S02]  /*13c10*/  PRMT R32, RZ, 0x7610, R32 ;  /* 0x00007610ff207816 */ /* 0x000fc40000000020 */
[----:B------:R-:W-:Y:S02]  /*13c20*/  PRMT R33, RZ, 0x7610, R33 ;  /* 0x00007610ff217816 */ /* 0x000fe40000000021 */
[----:B------:R-:W-:Y:S01]  /*13c30*/  PRMT R30, RZ, 0x7610, R30 ;  /* 0x00007610ff1e7816 */ /* 0x000fe2000000001e */
[----:B---3--:R-:W-:-:S05]  /*13c40*/  IMAD.WIDE R26, R165, 0x2, R26 ;  /* 0x00000002a51a7825 */ /* 0x008fca00078e021a */
[----:B------:R0:W3:Y:S01]  /*13c50*/  @!P0 LDG.E.U16 R32, desc[UR20][R26.64] ;  /* 0x000000141a208981 */ /* 0x0000e2000c1e1500 */
[----:B--2---:R-:W-:-:S05]  /*13c60*/  IMAD.WIDE R24, R165, 0x2, R24 ;  /* 0x00000002a5187825 */ /* 0x004fca00078e0218 */
[----:B------:R1:W2:Y:S01]  /*13c70*/  @!P0 LDG.E.U16 R33, desc[UR20][R24.64] ;  /* 0x0000001418218981 */ /* 0x0002a2000c1e1500 */
[----:B------:R-:W-:-:S05]  /*13c80*/  IMAD.WIDE R22, R165, 0x2, R22 ;  /* 0x00000002a5167825 */ /* 0x000fca00078e0216 */
[----:B------:R0:W2:Y:S01]  /*13c90*/  @!P0 LDG.E.U16 R30, desc[UR20][R22.64] ;  /* 0x00000014161e8981 */ /* 0x0000a2000c1e1500 */
[----:B----4-:R-:W-:-:S04]  /*13ca0*/  IMAD.WIDE R20, R165, 0x2, R20 ;  /* 0x00000002a5147825 */ /* 0x010fc800078e0214 */
[----:B------:R-:W-:-:S04]  /*13cb0*/  IMAD.WIDE R18, R165, 0x2, R18 ;  /* 0x00000002a5127825 */ /* 0x000fc800078e0212 */
[----:B------:R-:W-:-:S04]  /*13cc0*/  IMAD.WIDE R16, R165, 0x2, R16 ;  /* 0x00000002a5107825 */ /* 0x000fc800078e0210 */
[----:B------:R-:W-:-:S04]  /*13cd0*/  IMAD.WIDE R14, R165, 0x2, R14 ;  /* 0x00000002a50e7825 */ /* 0x000fc800078e020e */
[----:B------:R-:W-:-:S04]  /*13ce0*/  IMAD.WIDE R12, R165, 0x2, R12 ;  /* 0x00000002a50c7825 */ /* 0x000fc800078e020c */
[----:B------:R-:W-:-:S04]  /*13cf0*/  IMAD.WIDE R10, R165, 0x2, R10 ;  /* 0x00000002a50a7825 */ /* 0x000fc800078e020a */
[----:B------:R-:W-:-:S04]  /*13d00*/  IMAD.WIDE R8, R165, 0x2, R8 ;  /* 0x00000002a5087825 */ /* 0x000fc800078e0208 */
[----:B------:R-:W-:-:S04]  /*13d10*/  IMAD.WIDE R6, R165, 0x2, R6 ;  /* 0x00000002a5067825 */ /* 0x000fc800078e0206 */
[----:B------:R-:W-:-:S05]  /*13d20*/  IMAD.WIDE R4, R165, 0x2, R4 ;  /* 0x00000002a5047825 */ /* 0x000fca00078e0204 */
[----:B------:R-:W-:Y:S04]  /*13d30*/  STL.64 [R1], R4 ;  /* 0x0000000401007387 */ /* 0x000fe80000100a00 */
        /* <DEDUP_REMOVED lines=11> */
[----:B----4-:R-:W0:Y:S04]  /*13df0*/  LDL.LU.64 R26, [R1+0x5f8] ;  /* 0x0005f800011a7983 */ /* 0x010e280000300a00 */
[----:B------:R-:W1:Y:S04]  /*13e00*/  LDL.LU.64 R24, [R1+0x5f0] ;  /* 0x0005f00001187983 */ /* 0x000e680000300a00 */
[----:B------:R-:W4:Y:S01]  /*13e10*/  LDL.LU.64 R22, [R1+0x5e8] ;  /* 0x0005e80001167983 */ /* 0x000f220000300a00 */
[----:B------:R-:W-:Y:S01]  /*13e20*/  PRMT R81, RZ, 0x7610, R81 ;  /* 0x00007610ff517816 */ /* 0x000fe20000000051 */
[----:B------:R-:W-:Y:S01]  /*13e30*/  IMAD.WIDE R112, R165, 0x2, R112 ;  /* 0x00000002a5707825 */ /* 0x000fe200078e0270 */
[----:B------:R-:W-:-:S02]  /*13e40*/  PRMT R38, RZ, 0x7610, R38 ;  /* 0x00007610ff267816 */ /* 0x000fc40000000026 */
[----:B------:R-:W-:Y:S01]  /*13e50*/  PRMT R39, RZ, 0x7610, R39 ;  /* 0x00007610ff277816 */ /* 0x000fe20000000027 */
[C---:B------:R-:W-:Y:S01]  /*13e60*/  IMAD.WIDE R114, R165.reuse, 0x2, R114 ;  /* 0x00000002a5727825 */ /* 0x040fe200078e0272 */
[----:B------:R-:W-:Y:S01]  /*13e70*/  PRMT R36, RZ, 0x7610, R36 ;  /* 0x00007610ff247816 */ /* 0x000fe20000000024 */
[----:B------:R-:W2:Y:S01]  /*13e80*/  @!P0 LDG.E.U16 R81, desc[UR20][R112.64] ;  /* 0x0000001470518981 */ /* 0x000ea2000c1e1500 */
[----:B------:R-:W-:Y:S01]  /*13e90*/  PRMT R37, RZ, 0x7610, R37 ;  /* 0x00007610ff257816 */ /* 0x000fe20000000025 */
[C---:B------:R-:W-:Y:S01]  /*13ea0*/  IMAD.WIDE R116, R165.reuse, 0x2, R116 ;  /* 0x00000002a5747825 */ /* 0x040fe200078e0274 */
[----:B------:R-:W-:Y:S01]  /*13eb0*/  PRMT R34, RZ, 0x7610, R34 ;  /* 0x00007610ff227816 */ /* 0x000fe20000000022 */
[----:B------:R-:W2:Y:S02]  /*13ec0*/  @!P0 LDG.E.U16 R38, desc[UR20][R114.64] ;  /* 0x0000001472268981 */ /* 0x000ea4000c1e1500 */
[C---:B------:R-:W-:Y:S01]  /*13ed0*/  IMAD.WIDE R118, R165.reuse, 0x2, R118 ;  /* 0x00000002a5767825 */ /* 0x040fe200078e0276 */
[----:B------:R-:W-:Y:S01]  /*13ee0*/  PRMT R0, RZ, 0x7610, R0 ;  /* 0x00007610ff007816 */ /* 0x000fe20000000000 */
[----:B------:R-:W2:Y:S02]  /*13ef0*/  @!P0 LDG.E.U16 R39, desc[UR20][R116.64] ;  /* 0x0000001474278981 */ /* 0x000ea4000c1e1500 */
[----:B------:R-:W-:-:S02]  /*13f00*/  IMAD.WIDE R120, R165, 0x2, R120 ;  /* 0x00000002a5787825 */ /* 0x000fc400078e0278 */
[----:B------:R-:W2:Y:S02]  /*13f10*/  @!P0 LDG.E.U16 R36, desc[UR20][R118.64] ;  /* 0x0000001476248981 */ /* 0x000ea4000c1e1500 */
[C---:B------:R-:W-:Y:S02]  /*13f20*/  IMAD.WIDE R122, R165.reuse, 0x2, R122 ;  /* 0x00000002a57a7825 */ /* 0x040fe400078e027a */
[----:B------:R-:W2:Y:S02]  /*13f30*/  @!P0 LDG.E.U16 R37, desc[UR20][R120.64] ;  /* 0x0000001478258981 */ /* 0x000ea4000c1e1500 */
[----:B------:R-:W-:Y:S02]  /*13f40*/  IMAD.WIDE R124, R165, 0x2, R124 ;  /* 0x00000002a57c7825 */ /* 0x000fe400078e027c */
[----:B------:R-:W2:Y:S01]  /*13f50*/  @!P0 LDG.E.U16 R34, desc[UR20][R122.64] ;  /* 0x000000147a228981 */ /* 0x000ea2000c1e1500 */
[----:B------:R-:W-:-:S03]  /*13f60*/  PRMT R31, RZ, 0x7610, R31 ;  /* 0x00007610ff1f7816 */ /* 0x000fc6000000001f */
[----:B------:R-:W2:Y:S01]  /*13f70*/  @!P0 LDG.E.U16 R0, desc[UR20][R124.64] ;  /* 0x000000147c008981 */ /* 0x000ea2000c1e1500 */
[----:B------:R-:W-:Y:S02]  /*13f80*/  PRMT R28, RZ, 0x7610, R28 ;  /* 0x00007610ff1c7816 */ /* 0x000fe4000000001c */
[----:B------:R-:W-:Y:S01]  /*13f90*/  PRMT R29, RZ, 0x7610, R29 ;  /* 0x00007610ff1d7816 */ /* 0x000fe2000000001d */
[----:B------:R0:W2:Y:S04]  /*13fa0*/  @!P0 LDG.E.U16 R31, desc[UR20][R20.64] ;  /* 0x00000014141f8981 */ /* 0x0000a8000c1e1500 */
[----:B------:R0:W2:Y:S04]  /*13fb0*/  @!P0 LDG.E.U16 R28, desc[UR20][R18.64] ;  /* 0x00000014121c8981 */ /* 0x0000a8000c1e1500 */
[----:B------:R0:W2:Y:S04]  /*13fc0*/  @!P0 LDG.E.U16 R29, desc[UR20][R16.64] ;  /* 0x00000014101d8981 */ /* 0x0000a8000c1e1500 */
[----:B------:R-:W3:Y:S04]  /*13fd0*/  LDL.LU.64 R20, [R1+0x5e0] ;  /* 0x0005e00001147983 */ /* 0x000ee80000300a00 */
[----:B------:R-:W3:Y:S04]  /*13fe0*/  LDL.LU.64 R18, [R1+0x5d8] ;  /* 0x0005d80001127983 */ /* 0x000ee80000300a00 */
[----:B------:R-:W3:Y:S01]  /*13ff0*/  LDL.LU.64 R16, [R1+0x5d0] ;  /* 0x0005d00001107983 */ /* 0x000ee20000300a00 */
[----:B0-----:R-:W-:-:S02]  /*14000*/  PRMT R26, RZ, 0x7610, R26 ;  /* 0x00007610ff1a7816 */ /* 0x001fc4000000001a */
[----:B------:R-:W-:Y:S02]  /*14010*/  PRMT R27, RZ, 0x7610, R27 ;  /* 0x00007610ff1b7816 */ /* 0x000fe4000000001b */
[----:B-1----:R-:W-:Y:S02]  /*14020*/  PRMT R24, RZ, 0x7610, R24 ;  /* 0x00007610ff187816 */ /* 0x002fe40000000018 */
[----:B------:R0:W3:Y:S01]  /*14030*/  @!P0 LDG.E.U16 R26, desc[UR20][R14.64] ;  /* 0x000000140e1a8981 */ /* 0x0000e2000c1e1500 */
[----:B------:R-:W-:Y:S02]  /*14040*/  PRMT R25, RZ, 0x7610, R25 ;  /* 0x00007610ff197816 */ /* 0x000fe40000000019 */
[----:B----4-:R-:W-:Y:S01]  /*14050*/  PRMT R22, RZ, 0x7610, R22 ;  /* 0x00007610ff167816 */ /* 0x010fe20000000016 */
[----:B------:R1:W4:Y:S01]  /*14060*/  @!P0 LDG.E.U16 R27, desc[UR20][R12.64] ;  /* 0x000000140c1b8981 */ /* 0x000322000c1e1500 */
[----:B------:R-:W-:-:S03]  /*14070*/  PRMT R23, RZ, 0x7610, R23 ;  /* 0x00007610ff177816 */ /* 0x000fc60000000017 */
[----:B------:R0:W4:Y:S04]  /*14080*/  @!P0 LDG.E.U16 R24, desc[UR20][R10.64] ;  /* 0x000000140a188981 */ /* 0x000128000c1e1500 */
[----:B------:R-:W0:Y:S04]  /*14090*/  LDL.LU.64 R14, [R1+0x5c8] ;  /* 0x0005c800010e7983 */ /* 0x000e280000300a00 */
[----:B------:R-:W1:Y:S04]  /*140a0*/  LDL.LU.64 R12, [R1+0x5c0] ;  /* 0x0005c000010c7983 */ /* 0x000e680000300a00 */
[----:B------:R-:W4:Y:S04]  /*140b0*/  LDL.LU.64 R10, [R1+0x5b8] ;  /* 0x0005b800010a7983 */ /* 0x000f280000300a00 */
[----:B------:R0:W4:Y:S04]  /*140c0*/  @!P0 LDG.E.U16 R25, desc[UR20][R8.64] ;  /* 0x0000001408198981 */ /* 0x000128000c1e1500 */
[----:B------:R0:W4:Y:S04]  /*140d0*/  @!P0 LDG.E.U16 R22, desc[UR20][R6.64] ;  /* 0x0000001406168981 */ /* 0x000128000c1e1500 */
[----:B------:R0:W4:Y:S04]  /*140e0*/  @!P0 LDG.E.U16 R23, desc[UR20][R4.64] ;  /* 0x0000001404178981 */ /* 0x000128000c1e1500 */
[----:B------:R-:W4:Y:S04]  /*140f0*/  LDL.LU.64 R8, [R1+0x5b0] ;  /* 0x0005b00001087983 */ /* 0x000f280000300a00 */
[----:B------:R-:W4:Y:S04]  /*14100*/  LDL.LU.64 R6, [R1+0x5a8] ;  /* 0x0005a80001067983 */ /* 0x000f280000300a00 */
[----:B------:R-:W4:Y:S04]  /*14110*/  LDL.LU.64 R4, [R1+0x5a0] ;  /* 0x0005a00001047983 */ /* 0x000f280000300a00 */
[----:B--2---:R2:W-:Y:S04]  /*14120*/  STS.U16 [R35+UR9+0xe600], R81 ;  /* 0x00e6005123007988 */ /* 0x0045e80008000409 */
[----:B------:R2:W-:Y:S04]  /*14130*/  STS.U16 [R35+UR9+0xea00], R38 ;  /* 0x00ea002623007988 */ /* 0x0005e80008000409 */
[----:B------:R2:W-:Y:S04]  /*14140*/  STS.U16 [R35+UR9+0xee00], R39 ;  /* 0x00ee002723007988 */ /* 0x0005e80008000409 */
[----:B--2---:R2:W5:Y:S04]  /*14150*/  LDL.LU R81, [R1+0x598] ;  /* 0x0005980001517983 */ /* 0x0045680000300800 */
[----:B------:R2:W5:Y:S04]  /*14160*/  LDL.LU R38, [R1+0x594] ;  /* 0x0005940001267983 */ /* 0x0005680000300800 */
[----:B------:R2:W5:Y:S04]  /*14170*/  LDL.LU R39, [R1+0x590] ;  /* 0x0005900001277983 */ /* 0x0005680000300800 */
[----:B------:R2:W-:Y:S04]  /*14180*/  STS.U16 [R35+UR9+0xf200], R36 ;  /* 0x00f2002423007988 */ /* 0x0005e80008000409 */
[----:B------:R2:W-:Y:S04]  /*14190*/  STS.U16 [R35+UR9+0xf600], R37 ;  /* 0x00f6002523007988 */ /* 0x0005e80008000409 */
[----:B------:R2:W-:Y:S04]  /*141a0*/  STS.U16 [R35+UR9+0xfa00], R34 ;  /* 0x00fa002223007988 */ /* 0x0005e80008000409 */
[----:B--2---:R2:W5:Y:S04]  /*141b0*/  LDL.LU R36, [R1+0x58c] ;  /* 0x00058c0001247983 */ /* 0x0045680000300800 */
[----:B------:R2:W5:Y:S04]  /*141c0*/  LDL.LU R37, [R1+0x588] ;  /* 0x0005880001257983 */ /* 0x0005680000300800 */
[----:B------:R2:W5:Y:S04]  /*141d0*/  LDL.LU R34, [R1+0x584] ;  /* 0x0005840001227983 */ /* 0x0005680000300800 */
[----:B------:R2:W-:Y:S01]  /*141e0*/  STS.U16 [R35+UR9+0xfe00], R0 ;  /* 0x00fe000023007988 */ /* 0x0005e20008000409 */
[----:B---3--:R-:W-:Y:S01]  /*141f0*/  PRMT R20, RZ, 0x7610, R20 ;  /* 0x00007610ff147816 */ /* 0x008fe20000000014 */
[----:B------:R-:W-:Y:S01]  /*14200*/  IMAD.WIDE R126, R165, 0x2, R126 ;  /* 0x00000002a57e7825 */ /* 0x000fe200078e027e */
[----:B------:R-:W-:-:S02]  /*14210*/  PRMT R21, RZ, 0x7610, R21 ;  /* 0x00007610ff157816 */ /* 0x000fc40000000015 */
[----:B------:R-:W-:Y:S01]  /*14220*/  PRMT R18, RZ, 0x7610, R18 ;  /* 0x00007610ff127816 */ /* 0x000fe20000000012 */
[C---:B------:R-:W-:Y:S01]  /*14230*/  IMAD.WIDE R128, R165.reuse, 0x2, R128 ;  /* 0x00000002a5807825 */ /* 0x040fe200078e0280 */
[----:B------:R-:W-:Y:S01]  /*14240*/  PRMT R19, RZ, 0x7610, R19 ;  /* 0x00007610ff137816 */ /* 0x000fe20000000013 */
[----:B------:R-:W3:Y:S04]  /*14250*/  @!P0 LDG.E.U16 R20, desc[UR20][R126.64] ;  /* 0x000000147e148981 */ /* 0x000ee8000c1e1500 */
[----:B--2---:R2:W5:Y:S04]  /*14260*/  LDL.LU R35, [R1+0x580] ;  /* 0x0005800001237983 */ /* 0x0045680000300800 */
[----:B------:R-:W2:Y:S01]  /*14270*/  LDL.LU R0, [R1+0x57c] ;  /* 0x00057c0001007983 */ /* 0x000ea20000300800 */
[----:B------:R-:W-:Y:S01]  /*14280*/  IMAD.WIDE R130, R165, 0x2, R130 ;  /* 0x00000002a5827825 */ /* 0x000fe200078e0282 */
[----:B------:R-:W-:-:S02]  /*14290*/  PRMT R16, RZ, 0x7610, R16 ;  /* 0x00007610ff107816 */ /* 0x000fc40000000010 */
[----:B------:R-:W-:Y:S01]  /*142a0*/  PRMT R17, RZ, 0x7610, R17 ;  /* 0x00007610ff117816 */ /* 0x000fe20000000011 */
[C---:B------:R-:W-:Y:S01]  /*142b0*/  IMAD.WIDE R132, R165.reuse, 0x2, R132 ;  /* 0x00000002a5847825 */ /* 0x040fe200078e0284 */
[----:B------:R-:W3:Y:S03]  /*142c0*/  @!P0 LDG.E.U16 R21, desc[UR20][R128.64] ;  /* 0x0000001480158981 */ /* 0x000ee6000c1e1500 */
        /* <DEDUP_REMOVED lines=8> */
[----:B------:R-:W-:-:S04]  /*14350*/  IMAD.WIDE R142, R165, 0x2, R142 ;  /* 0x00000002a58e7825 */ /* 0x000fc800078e028e */
[----:B------:R-:W-:-:S04]  /*14360*/  IMAD.WIDE R144, R165, 0x2, R144 ;  /* 0x00000002a5907825 */ /* 0x000fc800078e0290 */
[----:B------:R-:W-:-:S04]  /*14370*/  IMAD.WIDE R146, R165, 0x2, R146 ;  /* 0x00000002a5927825 */ /* 0x000fc800078e0292 */
[----:B------:R-:W-:-:S04]  /*14380*/  IMAD.WIDE R148, R165, 0x2, R148 ;  /* 0x00000002a5947825 */ /* 0x000fc800078e0294 */
[----:B------:R-:W-:-:S04]  /*14390*/  IMAD.WIDE R150, R165, 0x2, R150 ;  /* 0x00000002a5967825 */ /* 0x000fc800078e0296 */
[----:B------:R-:W-:Y:S01]  /*143a0*/  IMAD.WIDE R152, R165, 0x2, R152 ;  /* 0x00000002a5987825 */ /* 0x000fe200078e0298 */
[----:B------:R-:W-:-:S03]  /*143b0*/  PRMT R164, RZ, 0x7610, R164 ;  /* 0x00007610ffa47816 */ /* 0x000fc600000000a4 */
[----:B------:R-:W-:Y:S01]  /*143c0*/  IMAD.WIDE R154, R165, 0x2, R154 ;  /* 0x00000002a59a7825 */ /* 0x000fe200078e029a */
[----:B------:R-:W-:-:S03]  /*143d0*/  PRMT R2, RZ, 0x7610, R2 ;  /* 0x00007610ff027816 */ /* 0x000fc60000000002 */
[----:B------:R-:W-:-:S04]  /*143e0*/  IMAD.WIDE R156, R165, 0x2, R156 ;  /* 0x00000002a59c7825 */ /* 0x000fc800078e029c */
[----:B------:R-:W-:-:S04]  /*143f0*/  IMAD.WIDE R158, R165, 0x2, R158 ;  /* 0x00000002a59e7825 */ /* 0x000fc800078e029e */
[----:B------:R-:W-:-:S04]  /*14400*/  IMAD.WIDE R160, R165, 0x2, R160 ;  /* 0x00000002a5a07825 */ /* 0x000fc800078e02a0 */
[----:B------:R-:W-:-:S04]  /*14410*/  IMAD.WIDE R162, R165, 0x2, R162 ;  /* 0x00000002a5a27825 */ /* 0x000fc800078e02a2 */
[----:B------:R-:W-:Y:S01]  /*14420*/  IMAD.WIDE R88, R165, 0x2, R88 ;  /* 0x00000002a5587825 */ /* 0x000fe200078e0258 */
[----:B------:R-:W3:Y:S04]  /*14430*/  @!P0 LDG.E.U16 R164, desc[UR20][R162.64] ;  /* 0x00000014a2a48981 */ /* 0x000ee8000c1e1500 */
[----:B------:R-:W3:Y:S01]  /*14440*/  @!P0 LDG.E.U16 R2, desc[UR20][R88.64] ;  /* 0x0000001458028981 */ /* 0x000ee2000c1e1500 */
[----:B0-----:R-:W-:Y:S02]  /*14450*/  PRMT R14, RZ, 0x7610, R14 ;  /* 0x00007610ff0e7816 */ /* 0x001fe4000000000e */
[----:B------:R-:W-:Y:S02]  /*14460*/  PRMT R15, RZ, 0x7610, R15 ;  /* 0x00007610ff0f7816 */ /* 0x000fe4000000000f */
[----:B-1----:R-:W-:-:S02]  /*14470*/  PRMT R12, RZ, 0x7610, R12 ;  /* 0x00007610ff0c7816 */ /* 0x002fc4000000000c */
[----:B------:R-:W-:Y:S01]  /*14480*/  PRMT R13, RZ, 0x7610, R13 ;  /* 0x00007610ff0d7816 */ /* 0x000fe2000000000d */
[----:B------:R-:W3:Y:S01]  /*14490*/  @!P0 LDG.E.U16 R14, desc[UR20][R138.64] ;  /* 0x000000148a0e8981 */ /* 0x000ee2000c1e1500 */
[----:B----4-:R-:W-:Y:S02]  /*144a0*/  PRMT R10, RZ, 0x7610, R10 ;  /* 0x00007610ff0a7816 */ /* 0x010fe4000000000a */
[----:B------:R-:W-:Y:S01]  /*144b0*/  PRMT R11, RZ, 0x7610, R11 ;  /* 0x00007610ff0b7816 */ /* 0x000fe2000000000b */
[----:B------:R-:W4:Y:S04]  /*144c0*/  @!P0 LDG.E.U16 R15, desc[UR20][R140.64] ;  /* 0x000000148c0f8981 */ /* 0x000f28000c1e1500 */
[----:B------:R-:W4:Y:S04]  /*144d0*/  @!P0 LDG.E.U16 R12, desc[UR20][R142.64] ;  /* 0x000000148e0c8981 */ /* 0x000f28000c1e1500 */
[----:B------:R-:W4:Y:S04]  /*144e0*/  @!P0 LDG.E.U16 R13, desc[UR20][R144.64] ;  /* 0x00000014900d8981 */ /* 0x000f28000c1e1500 */
        /* <DEDUP_REMOVED lines=8> */
[----:B------:R-:W-:Y:S01]  /*14570*/  PRMT R5, RZ, 0x7610, R5 ;  /* 0x00007610ff057816 */ /* 0x000fe20000000005 */
[----:B------:R-:W4:Y:S04]  /*14580*/  @!P0 LDG.E.U16 R9, desc[UR20][R152.64] ;  /* 0x0000001498098981 */ /* 0x000f28000c1e1500 */
[----:B------:R-:W4:Y:S04]  /*14590*/  @!P0 LDG.E.U16 R6, desc[UR20][R154.64] ;  /* 0x000000149a068981 */ /* 0x000f28000c1e1500 */
[----:B------:R-:W4:Y:S04]  /*145a0*/  @!P0 LDG.E.U16 R7, desc[UR20][R156.64] ;  /* 0x000000149c078981 */ /* 0x000f28000c1e1500 */
[----:B------:R-:W4:Y:S04]  /*145b0*/  @!P0 LDG.E.U16 R4, desc[UR20][R158.64] ;  /* 0x000000149e048981 */ /* 0x000f28000c1e1500 */
[----:B------:R-:W4:Y:S04]  /*145c0*/  @!P0 LDG.E.U16 R5, desc[UR20][R160.64] ;  /* 0x00000014a0058981 */ /* 0x000f28000c1e1500 */
[----:B--2---:R0:W-:Y:S04]  /*145d0*/  STS.U16 [R0+UR9+0x8300], R32 ;  /* 0x0083002000007988 */ /* 0x0041e80008000409 */
[----:B------:R1:W-:Y:S04]  /*145e0*/  STS.U16 [R0+UR9+0x8700], R33 ;  /* 0x0087002100007988 */ /* 0x0003e80008000409 */
[----:B------:R2:W-:Y:S04]  /*145f0*/  STS.U16 [R0+UR9+0x8b00], R30 ;  /* 0x008b001e00007988 */ /* 0x0005e80008000409 */
[----:B0-----:R0:W5:Y:S04]  /*14600*/  LDL.LU R32, [R1+0x578] ;  /* 0x0005780001207983 */ /* 0x0011680000300800 */
[----:B-1----:R0:W5:Y:S04]  /*14610*/  LDL.LU R33, [R1+0x574] ;  /* 0x0005740001217983 */ /* 0x0021680000300800 */
[----:B--2---:R0:W5:Y:S04]  /*14620*/  LDL.LU R30, [R1+0x570] ;  /* 0x00057000011e7983 */ /* 0x0041680000300800 */
[----:B------:R1:W-:Y:S04]  /*14630*/  STS.U16 [R0+UR9+0x8f00], R31 ;  /* 0x008f001f00007988 */ /* 0x0003e80008000409 */
[----:B------:R2:W-:Y:S04]  /*14640*/  STS.U16 [R0+UR9+0x9300], R28 ;  /* 0x0093001c00007988 */ /* 0x0005e80008000409 */
[----:B------:R0:W-:Y:S04]  /*14650*/  STS.U16 [R0+UR9+0x9700], R29 ;  /* 0x0097001d00007988 */ /* 0x0001e80008000409 */
[----:B-1----:R1:W5:Y:S04]  /*14660*/  LDL.LU R31, [R1+0x56c] ;  /* 0x00056c00011f7983 */ /* 0x0023680000300800 */
[----:B--2---:R1:W5:Y:S04]  /*14670*/  LDL.LU R28, [R1+0x568] ;  /* 0x00056800011c7983 */ /* 0x0043680000300800 */
[----:B0-----:R1:W5:Y:S04]  /*14680*/  LDL.LU R29, [R1+0x564] ;  /* 0x00056400011d7983 */ /* 0x0013680000300800 */
[----:B------:R0:W-:Y:S04]  /*14690*/  STS.U16 [R0+UR9+0x9b00], R26 ;  /* 0x009b001a00007988 */ /* 0x0001e80008000409 */
[----:B------:R2:W-:Y:S04]  /*146a0*/  STS.U16 [R0+UR9+0x9f00], R27 ;  /* 0x009f001b00007988 */ /* 0x0005e80008000409 */
[----:B------:R1:W-:Y:S04]  /*146b0*/  STS.U16 [R0+UR9+0xa300], R24 ;  /* 0x00a3001800007988 */ /* 0x0003e80008000409 */
[----:B0-----:R0:W5:Y:S04]  /*146c0*/  LDL.LU R26, [R1+0x560] ;  /* 0x00056000011a7983 */ /* 0x0011680000300800 */
[----:B--2---:R0:W5:Y:S04]  /*146d0*/  LDL.LU R27, [R1+0x55c] ;  /* 0x00055c00011b7983 */ /* 0x0041680000300800 */
[----:B-1----:R0:W5:Y:S04]  /*146e0*/  LDL.LU R24, [R1+0x558] ;  /* 0x0005580001187983 */ /* 0x0021680000300800 */
[----:B------:R1:W-:Y:S04]  /*146f0*/  STS.U16 [R0+UR9+0xa700], R25 ;  /* 0x00a7001900007988 */ /* 0x0003e80008000409 */
[----:B------:R2:W-:Y:S04]  /*14700*/  STS.U16 [R0+UR9+0xab00], R22 ;  /* 0x00ab001600007988 */ /* 0x0005e80008000409 */
[----:B------:R0:W-:Y:S04]  /*14710*/  STS.U16 [R0+UR9+0xaf00], R23 ;  /* 0x00af001700007988 */ /* 0x0001e80008000409 */
[----:B-1----:R1:W5:Y:S04]  /*14720*/  LDL.LU R25, [R1+0x554] ;  /* 0x0005540001197983 */ /* 0x0023680000300800 */
[----:B--2---:R1:W5:Y:S04]  /*14730*/  LDL.LU R22, [R1+0x550] ;  /* 0x0005500001167983 */ /* 0x0043680000300800 */
[----:B0-----:R1:W5:Y:S04]  /*14740*/  LDL.LU R23, [R1+0x54c] ;  /* 0x00054c0001177983 */ /* 0x0013680000300800 */
[----:B---3--:R0:W-:Y:S04]  /*14750*/  STS.U16 [R0+UR9+0xb300], R20 ;  /* 0x00b3001400007988 */ /* 0x0081e80008000409 */
[----:B------:R2:W-:Y:S04]  /*14760*/  STS.U16 [R0+UR9+0xb700], R21 ;  /* 0x00b7001500007988 */ /* 0x0005e80008000409 */
[----:B------:R3:W-:Y:S04]  /*14770*/  STS.U16 [R0+UR9+0xbb00], R18 ;  /* 0x00bb001200007988 */ /* 0x0007e80008000409 */
[----:B0-----:R1:W5:Y:S04]  /*14780*/  LDL.LU R20, [R1+0x548] ;  /* 0x0005480001147983 */ /* 0x0013680000300800 */
[----:B--2---:R1:W5:Y:S04]  /*14790*/  LDL.LU R21, [R1+0x544] ;  /* 0x0005440001157983 */ /* 0x0043680000300800 */
[----:B---3--:R1:W5:Y:S04]  /*147a0*/  LDL.LU R18, [R1+0x540] ;  /* 0x0005400001127983 */ /* 0x0083680000300800 */
[----:B------:R0:W-:Y:S04]  /*147b0*/  STS.U16 [R0+UR9+0xbf00], R19 ;  /* 0x00bf001300007988 */ /* 0x0001e80008000409 */
[----:B------:R2:W-:Y:S04]  /*147c0*/  STS.U16 [R0+UR9+0xc300], R16 ;  /* 0x00c3001000007988 */ /* 0x0005e80008000409 */
[----:B------:R3:W-:Y:S04]  /*147d0*/  STS.U16 [R0+UR9+0xc700], R17 ;  /* 0x00c7001100007988 */ /* 0x0007e80008000409 */
[----:B0-----:R1:W5:Y:S04]  /*147e0*/  LDL.LU R19, [R1+0x53c] ;  /* 0x00053c0001137983 */ /* 0x0013680000300800 */
[----:B--2---:R1:W5:Y:S04]  /*147f0*/  LDL.LU R16, [R1+0x538] ;  /* 0x0005380001107983 */ /* 0x0043680000300800 */
[----:B---3--:R1:W5:Y:S04]  /*14800*/  LDL.LU R17, [R1+0x534] ;  /* 0x0005340001117983 */ /* 0x0083680000300800 */
[----:B------:R0:W-:Y:S04]  /*14810*/  STS.U16 [R0+UR9+0xcb00], R14 ;  /* 0x00cb000e00007988 */ /* 0x0001e80008000409 */
[----:B----4-:R2:W-:Y:S04]  /*14820*/  STS.U16 [R0+UR9+0xcf00], R15 ;  /* 0x00cf000f00007988 */ /* 0x0105e80008000409 */
        /* <DEDUP_REMOVED lines=23> */
[----:B------:R2:W-:Y:S01]  /*149a0*/  STS.U16 [R0+UR9+0xff00], R2 ;  /* 0x00ff000200007988 */ /* 0x0005e20008000409 */
[----:B------:R3:W-:Y:S06]  /*149b0*/  MEMBAR.ALL.CTA ;  /* 0x0000000000007992 */ /* 0x0007ec0000008000 */
[----:B---3--:R-:W3:Y:S04]  /*149c0*/  FENCE.VIEW.ASYNC.S ;  /* 0x00000000000073c6 */ /* 0x008ee80000000000 */
[----:B0-----:R1:W5:Y:S04]  /*149d0*/  LDL.LU R164, [R1+0x500] ;  /* 0x0005000001a47983 */ /* 0x0013680000300800 */
[----:B--2---:R1:W5:Y:S01]  /*149e0*/  LDL.LU R0, [R1+0x4fc] ;  /* 0x0004fc0001007983 */ /* 0x0043620000300800 */
[----:B------:R-:W-:-:S04]  /*149f0*/  ULEA UR11, UR5, UR9, 0x3 ;  /* 0x00000009050b7291 */ /* 0x000fc8000f8e18ff */
[----:B------:R-:W-:Y:S01]  /*14a00*/  UIADD3 UR11, UPT, UPT, UR11, 0x14000, URZ ;  /* 0x000140000b0b7890 */ /* 0x000fe2000fffe0ff */
[----:B---3--:R-:W-:Y:S06]  /*14a10*/  BAR.SYNC.DEFER_BLOCKING 0x0 ;  /* 0x0000000000007b1d */ /* 0x008fec0000010000 */
[----:B------:R-:W-:Y:S05]  /*14a20*/  @P2 BRA `(.L_x_9) ;  /* 0x00000000004c2947 */ /* 0x000fea0003800000 */
[----:B------:R-:W-:Y:S01]  /*14a30*/  UMOV UR15, 0x40004040 ;  /* 0x40004040000f7882 */ /* 0x000fe20000000000 */
        /* <DEDUP_REMOVED lines=9> */
[----:B------:R0:W-:Y:S01]  /*14ad0*/  UTCHMMA gdesc[UR14], gdesc[UR12], tmem[UR8], tmem[UR16], idesc[UR17], UPT ;  /* 0x00ff100c0e0075ea */ /* 0x0001e2000b800008 */
        /* <DEDUP_REMOVED lines=8> */
.L_x_9:
[----:B------:R-:W2:Y:S01]  /*14b60*/  LDL.LU R2, [R1+0x2f0] ;  /* 0x0002f00001027983 */ /* 0x000ea20000300800 */
[----:B------:R-:W-:Y:S02]  /*14b70*/  UIADD3 UR5, UPT, UPT, UR5, 0x1, URZ ;  /* 0x0000000105057890 */ /* 0x000fe4000fffe0ff */
[----:B------:R-:W-:Y:S02]  /*14b80*/  UIADD3 UR32, UPT, UPT, UR32, -0x40, URZ ;  /* 0xffffffc020207890 */ /* 0x000fe4000fffe0ff */
[----:B------:R-:W-:-:S04]  /*14b90*/  UISETP.GT.AND UP1, UPT, UR5, 0x1, UPT ;  /* 0x000000010500788c */ /* 0x000fc8000bf24270 */
[----:B0-----:R-:W-:Y:S02]  /*14ba0*/  USEL UR6, URZ, 0x1, !UP1 ;  /* 0x00000001ff067887 */ /* 0x001fe4000c800000 */
[----:B------:R-:W-:Y:S02]  /*14bb0*/  USEL UR5, UR5, URZ, !UP1 ;  /* 0x000000ff05057287 */ /* 0x000fe4000c800000 */
[----:B------:R-:W-:-:S03]  /*14bc0*/  ULOP3.LUT UR7, UR4, UR6, URZ, 0x3c, !UPT ;  /* 0x0000000604077292 */ /* 0x000fc6000f8e3cff */
[----:B------:R-:W-:-:S04]  /*14bd0*/  UMOV UR6, UR4 ;  /* 0x0000000400067c82 */ /* 0x000fc80008000000 */
[----:B------:R-:W-:Y:S01]  /*14be0*/  UMOV UR4, UR7 ;  /* 0x0000000700047c82 */ /* 0x000fe20008000000 */
[----:B--2---:R-:W-:-:S05]  /*14bf0*/  VIADD R2, R2, 0xffffffff ;  /* 0xffffffff02027836 */ /* 0x004fca0000000000 */
[----:B------:R2:W-:Y:S01]  /*14c00*/  STL [R1+0x2f0], R2 ;  /* 0x0002f00201007387 */ /* 0x0005e20000100800 */
[----:B------:R-:W-:-:S13]  /*14c10*/  ISETP.NE.U32.AND P0, PT, R2, RZ, PT ;  /* 0x000000ff0200720c */ /* 0x000fda0003f05070 */
[----:B--2---:R-:W-:Y:S05]  /*14c20*/  @P0 BRA `(.L_x_10) ;  /* 0xffffffac00a40947 */ /* 0x004fea000383ffff */
.L_x_7:
[----:B------:R-:W2:Y:S01]  /*14c30*/  LDL.LU R154, [R1+0x2fc] ;  /* 0x0002fc00019a7983 */ /* 0x000ea20000300800 */
[----:B0-----:R-:W2:Y:S01]  /*14c40*/  LDCU UR4, c[0x0][0x3b4] ;  /* 0x00007680ff0477ac */ /* 0x001ea20008000800 */
[----:B-----5:R-:W0:Y:S02]  /*14c50*/  LDC R6, c[0x0][0x3b8] ;  /* 0x0000ee00ff067b82 */ /* 0x020e240000000800 */
[----:B------:R-:W3:Y:S01]  /*14c60*/  LDL.LU R155, [R1+0x2f4] ;  /* 0x0002f400019b7983 */ /* 0x000ee20000300800 */
[----:B------:R-:W4:Y:S03]  /*14c70*/  LDCU.128 UR12, c[0x0][0x390] ;  /* 0x00007200ff0c77ac */ /* 0x000f260008000c00 */
[----:B------:R-:W3:Y:S01]  /*14c80*/  LDL.LU R156, [R1+0x3c0] ;  /* 0x0003c000019c7983 */ /* 0x000ee20000300800 */
[----:B------:R-:W1:Y:S03]  /*14c90*/  LDCU UR5, c[0x0][0x39c] ;  /* 0x00007380ff0577ac */ /* 0x000e660008000800 */
[----:B------:R-:W3:Y:S04]  /*14ca0*/  LDL.LU R157, [R1+0x300] ;  /* 0x00030000019d7983 */ /* 0x000ee80000300800 */
[----:B------:R-:W3:Y:S04]  /*14cb0*/  LDL.LU R158, [R1+0x304] ;  /* 0x00030400019e7983 */ /* 0x000ee80000300800 */
[----:B------:R-:W3:Y:S04]  /*14cc0*/  LDL R159, [R1+0x2f8] ;  /* 0x0002f800019f7983 */ /* 0x000ee80000100800 */
[----:B------:R-:W3:Y:S04]  /*14cd0*/  LDL R160, [R1+0x310] ;  /* 0x0003100001a07983 */ /* 0x000ee80000100800 */
[----:B------:R-:W3:Y:S04]  /*14ce0*/  LDL R161, [R1+0x37c] ;  /* 0x00037c0001a17983 */ /* 0x000ee80000100800 */
[----:B------:R-:W3:Y:S04]  /*14cf0*/  LDL R162, [R1+0x378] ;  /* 0x0003780001a27983 */ /* 0x000ee80000100800 */
[----:B------:R-:W3:Y:S04]  /*14d00*/  LDL R163, [R1+0x324] ;  /* 0x0003240001a37983 */ /* 0x000ee80000100800 */
[----:B------:R-:W3:Y:S04]  /*14d10*/  LDL R165, [R1+0x374] ;  /* 0x0003740001a57983 */ /* 0x000ee80000100800 */
[----:B------:R-:W3:Y:S01]  /*14d20*/  LDL R164, [R1+0x370] ;  /* 0x0003700001a47983 */ /* 0x000ee20000100800 */
[----:B0-----:R-:W-:Y:S01]  /*14d30*/  IMAD R5, R0, R6, RZ ;  /* 0x0000000600057224 */ /* 0x001fe200078e02ff */
[----:B------:R-:W0:Y:S02]  /*14d40*/  S2R R153, SR_TID.X ;  /* 0x0000000000997919 */ /* 0x000e240000002100 */
[----:B0-----:R-:W-:-:S02]  /*14d50*/  IMAD.SHL.U32 R2, R153, 0x80, RZ ;  /* 0x0000008099027824 */ /* 0x001fc400078e00ff */
[----:B------:R-:W-:-:S03]  /*14d60*/  IMAD.SHL.U32 R3, R153, 0x10, RZ ;  /* 0x0000001099037824 */ /* 0x000fc600078e00ff */
[----:B------:R-:W-:Y:S02]  /*14d70*/  LOP3.LUT R2, R2, 0x800, RZ, 0xc0, !PT ;  /* 0x0000080002027812 */ /* 0x000fe400078ec0ff */
[----:B------:R-:W-:-:S04]  /*14d80*/  LOP3.LUT R3, R3, 0xf0, RZ, 0xc0, !PT ;  /* 0x000000f003037812 */ /* 0x000fc800078ec0ff */
[----:B------:R-:W-:Y:S01]  /*14d90*/  IADD3 R3, PT, PT, R3, UR9, R2 ;  /* 0x0000000903037c10 */ /* 0x000fe2000fffe002 */
[C---:B--2---:R-:W-:Y:S01]  /*14da0*/  IMAD R4, R154.reuse, UR4, RZ ;  /* 0x000000049a047c24 */ /* 0x044fe2000f8e02ff */
[----:B----4-:R-:W-:Y:S02]  /*14db0*/  ISETP.GE.AND P0, PT, R154, UR14, PT ;  /* 0x0000000e9a007c0c */ /* 0x010fe4000bf06270 */
[----:B---3--:R-:W-:Y:S02]  /*14dc0*/  ISETP.GE.AND P6, PT, R155, 0x40, PT ;  /* 0x000000409b00780c */ /* 0x008fe40003fc6270 */
[----:B------:R-:W-:Y:S02]  /*14dd0*/  LEA R2, P4, R4, UR12, 0x1 ;  /* 0x0000000c04027c11 */ /* 0x000fe4000f8808ff */
[----:B------:R-:W-:Y:S02]  /*14de0*/  ISETP.LT.AND P5, PT, R0, UR15, !P0 ;  /* 0x0000000f00007c0c */ /* 0x000fe4000c7a1270 */
[----:B------:R-:W-:-:S02]  /*14df0*/  LEA.HI.X.SX32 R0, R4, UR13, 0x1, P4 ;  /* 0x0000000d04007c11 */ /* 0x000fc4000a0f0eff */
[----:B-1----:R-:W-:Y:S01]  /*14e00*/  ISETP.LT.AND P2, PT, R156, UR5, !P0 ;  /* 0x000000059c007c0c */ /* 0x002fe2000c741270 */
[CC--:B------:R-:W-:Y:S01]  /*14e10*/  IMAD R7, R157.reuse, R6.reuse, RZ ;  /* 0x000000069d077224 */ /* 0x0c0fe200078e02ff */
[----:B------:R-:W-:Y:S02]  /*14e20*/  ISETP.LT.AND P3, PT, R157, UR15, !P0 ;  /* 0x0000000f9d007c0c */ /* 0x000fe4000c761270 */
[C---:B------:R-:W-:Y:S01]  /*14e30*/  ISETP.LT.AND P4, PT, R158.reuse, UR15, !P0 ;  /* 0x0000000f9e007c0c */ /* 0x040fe2000c781270 */
[-C--:B------:R-:W-:Y:S02]  /*14e40*/  IMAD R11, R158, R6.reuse, RZ ;  /* 0x000000069e0b7224 */ /* 0x080fe400078e02ff */
[-C--:B------:R-:W-:Y:S02]  /*14e50*/  IMAD R13, R159, R6.reuse, RZ ;  /* 0x000000069f0d7224 */ /* 0x080fe400078e02ff */
[-C--:B------:R-:W-:Y:S02]  /*14e60*/  IMAD R17, R160, R6.reuse, RZ ;  /* 0x00000006a0117224 */ /* 0x080fe400078e02ff */
[----:B------:R-:W-:-:S02]  /*14e70*/  IMAD R19, R161, R6, RZ ;  /* 0x00000006a1137224 */ /* 0x000fc400078e02ff */
[-C--:B------:R-:W-:Y:S02]  /*14e80*/  IMAD R21, R162, R6.reuse, RZ ;  /* 0x00000006a2157224 */ /* 0x080fe400078e02ff */
[-C--:B------:R-:W-:Y:S02]  /*14e90*/  IMAD R23, R163, R6.reuse, RZ ;  /* 0x00000006a3177224 */ /* 0x080fe400078e02ff */
[-C--:B------:R-:W-:Y:S02]  /*14ea0*/  IMAD R25, R165, R6.reuse, RZ ;  /* 0x00000006a5197224 */ /* 0x080fe400078e02ff */
[----:B------:R-:W-:Y:S01]  /*14eb0*/  IMAD R15, R164, R6, RZ ;  /* 0x00000006a40f7224 */ /* 0x000fe200078e02ff */
[----:B------:R-:W-:Y:S06]  /*14ec0*/  @!P6 BRA `(.L_x_11) ;  /* 0x000000000010e947 */ /* 0x000fec0003800000 */
[----:B------:R-:W-:-:S06]  /*14ed0*/  USHF.L.U32 UR6, UR6, 0x1f, URZ ;  /* 0x0000001f06067899 */ /* 0x000fcc00080006ff */
[----:B------:R-:W-:-:S04]  /*14ee0*/  IMAD.U32 R4, RZ, RZ, UR6 ;  /* 0x00000006ff047e24 */ /* 0x000fc8000f8e00ff */
[----:B------:R-:W0:Y:S02]  /*14ef0*/  SYNCS.PHASECHK.TRANS64.TRYWAIT P6, [UR11], R4 ;  /* 0x00000004ff0075a7 */ /* 0x000e2400080c110b */
[----:B0-----:R-:W-:Y:S05]  /*14f00*/  @!P6 BRA `(.L_x_12) ;  /* 0x000000440044e947 */ /* 0x001fea0003800000 */
.L_x_11:
[----:B------:R-:W2:Y:S01]  /*14f10*/  LDL R6, [R1+0x334] ;  /* 0x0003340001067983 */ /* 0x000ea20000100800 */
[----:B------:R-:W2:Y:S03]  /*14f20*/  LDC R12, c[0x0][0x3b8] ;  /* 0x0000ee00ff0c7b82 */ /* 0x000ea60000000800 */
[----:B------:R-:W3:Y:S04]  /*14f30*/  LDL R10, [R1+0x328] ;  /* 0x00032800010a7983 */ /* 0x000ee80000100800 */
[----:B------:R-:W4:Y:S04]  /*14f40*/  LDL R18, [R1+0x308] ;  /* 0x0003080001127983 */ /* 0x000f280000100800 */
[----:B------:R-:W5:Y:S04]  /*14f50*/  LDL R16, [R1+0x330] ;  /* 0x0003300001107983 */ /* 0x000f680000100800 */
[----:B------:R-:W4:Y:S01]  /*14f60*/  LDL R14, [R1+0x32c] ;  /* 0x00032c00010e7983 */ /* 0x000f220000100800 */
[----:B------:R-:W-:Y:S01]  /*14f70*/  BAR.SYNC.DEFER_BLOCKING 0x0 ;  /* 0x0000000000007b1d */ /* 0x000fe20000010000 */
[----:B------:R-:W-:-:S05]  /*14f80*/  LEA R164, P6, R5, R2, 0x1 ;  /* 0x0000000205a47211 */ /* 0x000fca00078c08ff */
[----:B------:R-:W0:Y:S01]  /*14f90*/  LDCU UR4, c[0x0][0x39c] ;  /* 0x00007380ff0477ac */ /* 0x000e220008000800 */
[----:B------:R-:W4:Y:S01]  /*14fa0*/  LDL.LU R8, [R1+0x2f8] ;  /* 0x0002f80001087983 */ /* 0x000f220000300800 */
[----:B------:R-:W1:Y:S01]  /*14fb0*/  LDCU UR5, c[0x0][0x39c] ;  /* 0x00007380ff0577ac */ /* 0x000e620008000800 */
[----:B------:R-:W0:Y:S01]  /*14fc0*/  LDCU UR6, c[0x0][0x39c] ;  /* 0x00007380ff0677ac */ /* 0x000e220008000800 */
[----:B------:R-:W0:Y:S01]  /*14fd0*/  LDCU UR7, c[0x0][0x39c] ;  /* 0x00007380ff0777ac */ /* 0x000e220008000800 */
[----:B------:R-:W0:Y:S02]  /*14fe0*/  @!P1 SYNCS.CCTL.IV [UR9+0x14000] ;  /* 0x01400000ff0099b1 */ /* 0x000e240008000009 */
[----:B0-----:R-:W-:Y:S01]  /*14ff0*/  BAR.SYNC.DEFER_BLOCKING 0x0 ;  /* 0x0000000000007b1d */ /* 0x001fe20000010000 */
[----:B--2---:R-:W-:-:S05]  /*15000*/  IMAD R9, R6, R12, RZ ;  /* 0x0000000c06097224 */ /* 0x004fca00078e02ff */
[----:B------:R-:W0:Y:S01]  /*15010*/  @!P1 SYNCS.CCTL.IV [UR9+0x14008] ;  /* 0x01400800ff0099b1 */ /* 0x000e220008000009 */
[----:B------:R-:W2:Y:S01]  /*15020*/  LDL.LU R6, [R1+0x310] ;  /* 0x0003100001067983 */ /* 0x000ea20000300800 */
[----:B------:R-:W-:-:S04]  /*15030*/  LEA R162, P1, R7, R2, 0x1 ;  /* 0x0000000207a27211 */ /* 0x000fc800078208ff */
[----:B------:R-:W-:Y:S01]  /*15040*/  LEA.HI.X.SX32 R163, R7, R0, 0x1, P1 ;  /* 0x0000000007a37211 */ /* 0x000fe200008f0eff */
[----:B---3--:R-:W-:Y:S02]  /*15050*/  IMAD R7, R10, R12, RZ ;  /* 0x0000000c0a077224 */ /* 0x008fe400078e02ff */
[----:B------:R-:W3:Y:S01]  /*15060*/  S2R R10, SR_TID.X ;  /* 0x00000000000a7919 */ /* 0x000ee20000002100 */
[----:B------:R-:W-:Y:S02]  /*15070*/  LEA.HI.X.SX32 R165, R5, R0, 0x1, P6 ;  /* 0x0000000005a57211 */ /* 0x000fe400030f0eff */
[-C--:B------:R-:W-:Y:S02]  /*15080*/  LEA R160, P6, R11, R2.reuse, 0x1 ;  /* 0x000000020ba07211 */ /* 0x080fe400078c08ff */
[----:B------:R-:W-:Y:S02]  /*15090*/  LEA R158, P1, R13, R2, 0x1 ;  /* 0x000000020d9e7211 */ /* 0x000fe400078208ff */
[----:B------:R-:W-:-:S02]  /*150a0*/  LEA.HI.X.SX32 R161, R11, R0, 0x1, P6 ;  /* 0x000000000ba17211 */ /* 0x000fc400030f0eff */
[----:B------:R-:W-:Y:S02]  /*150b0*/  LEA R156, P6, R17, R2, 0x1 ;  /* 0x00000002119c7211 */ /* 0x000fe400078c08ff */
[-C--:B------:R-:W-:Y:S02]  /*150c0*/  LEA.HI.X.SX32 R159, R13, R0.reuse, 0x1, P1 ;  /* 0x000000000d9f7211 */ /* 0x080fe400008f0eff */
[----:B------:R-:W-:Y:S02]  /*150d0*/  LEA.HI.X.SX32 R157, R17, R0, 0x1, P6 ;  /* 0x00000000119d7211 */ /* 0x000fe400030f0eff */
[-C--:B------:R-:W-:Y:S02]  /*150e0*/  LEA R154, P1, R19, R2.reuse, 0x1 ;  /* 0x00000002139a7211 */ /* 0x080fe400078208ff */
[----:B------:R-:W-:Y:S02]  /*150f0*/  LEA R152, P6, R21, R2, 0x1 ;  /* 0x0000000215987211 */ /* 0x000fe400078c08ff */
[----:B------:R-:W-:-:S02]  /*15100*/  LEA.HI.X.SX32 R155, R19, R0, 0x1, P1 ;  /* 0x00000000139b7211 */ /* 0x000fc400008f0eff */
[----:B------:R-:W-:Y:S02]  /*15110*/  LEA.HI.X.SX32 R153, R21, R0, 0x1, P6 ;  /* 0x0000000015997211 */ /* 0x000fe400030f0eff */
[-C--:B------:R-:W-:Y:S02]  /*15120*/  LEA R136, P1, R23, R2.reuse, 0x1 ;  /* 0x0000000217887211 */ /* 0x080fe400078208ff */
[----:B------:R-:W-:Y:S01]  /*15130*/  LEA R138, P6, R25, R2, 0x1 ;  /* 0x00000002198a7211 */ /* 0x000fe200078c08ff */
[----:B----4-:R-:W-:Y:S01]  /*15140*/  IMAD R11, R18, R12, RZ ;  /* 0x0000000c120b7224 */ /* 0x010fe200078e02ff */
[----:B------:R-:W-:Y:S01]  /*15150*/  LEA.HI.X.SX32 R137, R23, R0, 0x1, P1 ;  /* 0x0000000017897211 */ /* 0x000fe200008f0eff */
[----:B-----5:R-:W-:Y:S01]  /*15160*/  IMAD R13, R16, R12, RZ ;  /* 0x0000000c100d7224 */ /* 0x020fe200078e02ff */
[----:B------:R-:W-:Y:S02]  /*15170*/  LEA.HI.X.SX32 R139, R25, R0, 0x1, P6 ;  /* 0x00000000198b7211 */ /* 0x000fe400030f0eff */
[----:B------:R-:W-:-:S02]  /*15180*/  LEA R140, P1, R15, R2, 0x1 ;  /* 0x000000020f8c7211 */ /* 0x000fc400078208ff */
[----:B------:R-:W-:Y:S01]  /*15190*/  LEA R148, P6, R9, R2, 0x1 ;  /* 0x0000000209947211 */ /* 0x000fe200078c08ff */
[----:B------:R-:W-:Y:S01]  /*151a0*/  IMAD R5, R14, R12, RZ ;  /* 0x0000000c0e057224 */ /* 0x000fe200078e02ff */
[-C--:B------:R-:W-:Y:S01]  /*151b0*/  LEA.HI.X.SX32 R141, R15, R0.reuse, 0x1, P1 ;  /* 0x000000000f8d7211 */ /* 0x080fe200008f0eff */
[----:B---3--:R-:W-:Y:S01]  /*151c0*/  IMAD.SHL.U32 R4, R10, 0x8, RZ ;  /* 0x000000080a047824 */ /* 0x008fe200078e00ff */
[----:B------:R-:W-:Y:S02]  /*151d0*/  LEA.HI.X.SX32 R149, R9, R0, 0x1, P6 ;  /* 0x0000000009957211 */ /* 0x000fe400030f0eff */
[-C--:B------:R-:W-:Y:S02]  /*151e0*/  LEA R134, P1, R11, R2.reuse, 0x1 ;  /* 0x000000020b867211 */ /* 0x080fe400078208ff */
[----:B------:R-:W-:Y:S02]  /*151f0*/  LEA R150, P6, R13, R2, 0x1 ;  /* 0x000000020d967211 */ /* 0x000fe400078c08ff */
[----:B------:R-:W-:-:S02]  /*15200*/  LEA.HI.X.SX32 R135, R11, R0, 0x1, P1 ;  /* 0x000000000b877211 */ /* 0x000fc400008f0eff */
[----:B------:R-:W-:Y:S02]  /*15210*/  LEA.HI.X.SX32 R151, R13, R0, 0x1, P6 ;  /* 0x000000000d977211 */ /* 0x000fe400030f0eff */
[-C--:B------:R-:W-:Y:S02]  /*15220*/  LEA R132, P1, R5, R2.reuse, 0x1 ;  /* 0x0000000205847211 */ /* 0x080fe400078208ff */
[----:B------:R-:W-:Y:S02]  /*15230*/  LEA R142, P6, R7, R2, 0x1 ;  /* 0x00000002078e7211 */ /* 0x000fe400078c08ff */
[----:B------:R-:W-:Y:S02]  /*15240*/  LOP3.LUT R4, R4, 0x300, RZ, 0xc0, !PT ;  /* 0x0000030004047812 */ /* 0x000fe400078ec0ff */
[-C--:B------:R-:W-:Y:S02]  /*15250*/  LEA.HI.X.SX32 R133, R5, R0.reuse, 0x1, P1 ;  /* 0x0000000005857211 */ /* 0x080fe400008f0eff */
[----:B------:R-:W-:Y:S01]  /*15260*/  LEA.HI.X.SX32 R143, R7, R0, 0x1, P6 ;  /* 0x00000000078f7211 */ /* 0x000fe200030f0eff */
[----:B------:R-:W-:Y:S01]  /*15270*/  IMAD.IADD R3, R4, 0x1, R3 ;  /* 0x0000000104037824 */ /* 0x000fe200078e0203 */
[----:B------:R-:W-:-:S02]  /*15280*/  ISETP.LT.AND P1, PT, R8, UR15, !P0 ;  /* 0x0000000f08007c0c */ /* 0x000fc4000c721270 */
[----:B--2---:R-:W-:Y:S02]  /*15290*/  ISETP.LT.AND P6, PT, R6, UR15, !P0 ;  /* 0x0000000f06007c0c */ /* 0x004fe4000c7c1270 */
[----:B------:R-:W-:Y:S01]  /*152a0*/  LDTM.16dp32bit_t0_t15.x128 R4, tmem[UR10] ;  /* 0x0000000a000479ee */ /* 0x000fe20008b80000 */
[----:B------:R-:W2:Y:S01]  /*152b0*/  LDTM.16dp32bit_t16_t31.x128 R4, tmem[UR10+0x80] ;  /* 0x0000800a000479ee */ /* 0x000ea20008ba0000 */
[----:B------:R-:W-:Y:S01]  /*152c0*/  NOP ;  /* 0x0000000000007918 */ /* 0x000fe20000000000 */
[----:B------:R-:W3:Y:S01]  /*152d0*/  LDCU UR10, c[0x0][0x39c] ;  /* 0x00007380ff0a77ac */ /* 0x000ee20008000800 */
[----:B--2---:R-:W-:Y:S02]  /*152e0*/  F2FP.F16.F32.PACK_AB R4, R6, R4 ;  /* 0x000000040604723e */ /* 0x004fe400000000ff */
[----:B------:R-:W-:Y:S02]  /*152f0*/  F2FP.F16.F32.PACK_AB R6, R14, R12 ;  /* 0x0000000c0e06723e */ /* 0x000fe400000000ff */
[----:B------:R-:W-:-:S02]  /*15300*/  F2FP.F16.F32.PACK_AB R12, R39, R37 ;  /* 0x00000025270c723e */ /* 0x000fc400000000ff */
[----:B------:R-:W-:Y:S02]  /*15310*/  F2FP.F16.F32.PACK_AB R37, R42, R40 ;  /* 0x000000282a25723e */ /* 0x000fe400000000ff */
[----:B------:R-:W2:Y:S01]  /*15320*/  S2R R42, SR_TID.X ;  /* 0x00000000002a7919 */ /* 0x000ea20000002100 */
[----:B------:R-:W-:Y:S02]  /*15330*/  F2FP.F16.F32.PACK_AB R144, R7, R5 ;  /* 0x000000050790723e */ /* 0x000fe400000000ff */
[----:B------:R-:W-:Y:S02]  /*15340*/  F2FP.F16.F32.PACK_AB R5, R10, R8 ;  /* 0x000000080a05723e */ /* 0x000fe400000000ff */
[----:B------:R-:W-:Y:S02]  /*15350*/  F2FP.F16.F32.PACK_AB R145, R11, R9 ;  /* 0x000000090b91723e */ /* 0x000fe400000000ff */
[----:B------:R-:W-:Y:S02]  /*15360*/  F2FP.F16.F32.PACK_AB R146, R15, R13 ;  /* 0x0000000d0f92723e */ /* 0x000fe400000000ff */
[----:B------:R-:W-:-:S02]  /*15370*/  F2FP.F16.F32.PACK_AB R7, R18, R16 ;  /* 0x000000101207723e */ /* 0x000fc400000000ff */
[----:B------:R-:W-:-:S03]  /*15380*/  F2FP.F16.F32.PACK_AB R147, R19, R17 ;  /* 0x000000111393723e */ /* 0x000fc600000000ff */
[----:B0-----:R-:W-:Y:S04]  /*15390*/  STS.128 [R3], R4 ;  /* 0x0000000403007388 */ /* 0x001fe80000000c00 */
[----:B------:R-:W-:Y:S01]  /*153a0*/  STS.128 [R3+0x400], R144 ;  /* 0x0004009003007388 */ /* 0x000fe20000000c00 */
[----:B------:R-:W-:Y:S02]  /*153b0*/  F2FP.F16.F32.PACK_AB R36, R38, R36 ;  /* 0x000000242624723e */ /* 0x000fe400000000ff */
[----:B------:R-:W-:Y:S02]  /*153c0*/  F2FP.F16.F32.PACK_AB R38, R46, R44 ;  /* 0x0000002c2e26723e */ /* 0x000fe400000000ff */
[----:B------:R-:W-:Y:S02]  /*153d0*/  F2FP.F16.F32.PACK_AB R16, R55, R53 ;  /* 0x000000353710723e */ /* 0x000fe400000000ff */
[----:B------:R-:W-:Y:S01]  /*153e0*/  F2FP.F16.F32.PACK_AB R55, R66, R64 ;  /* 0x000000404237723e */ /* 0x000fe200000000ff */
[----:B--2---:R-:W-:Y:S01]  /*153f0*/  IMAD.SHL.U32 R46, R42, 0x10, RZ ;  /* 0x000000102a2e7824 */ /* 0x004fe200078e00ff */
[----:B------:R-:W-:-:S04]  /*15400*/  F2FP.F16.F32.PACK_AB R14, R47, R45 ;  /* 0x0000002d2f0e723e */ /* 0x000fc800000000ff */
[----:B------:R-:W-:Y:S01]  /*15410*/  LOP3.LUT R64, R46, 0x7f0, RZ, 0xc0, !PT ;  /* 0x000007f02e407812 */ /* 0x000fe200078ec0ff */
[----:B------:R-:W-:Y:S01]  /*15420*/  BAR.SYNC.DEFER_BLOCKING 0x0 ;  /* 0x0000000000007b1d */ /* 0x000fe20000010000 */
[----:B------:R-:W-:Y:S02]  /*15430*/  F2FP.F16.F32.PACK_AB R20, R22, R20 ;  /* 0x000000141614723e */ /* 0x000fe400000000ff */
[----:B------:R-:W-:-:S03]  /*15440*/  F2FP.F16.F32.PACK_AB R8, R23, R21 ;  /* 0x000000151708723e */ /* 0x000fc600000000ff */
[----:B------:R-:W0:Y:S04]  /*15450*/  LDS.128 R44, [R64+UR9] ;  /* 0x00000009402c7984 */ /* 0x000e280008000c00 */
[----:B------:R-:W-:Y:S01]  /*15460*/  LDS.128 R4, [R64+UR9+0x800] ;  /* 0x0008000940047984 */ /* 0x000fe20008000c00 */
[----:B------:R-:W-:Y:S02]  /*15470*/  F2FP.F16.F32.PACK_AB R21, R26, R24 ;  /* 0x000000181a15723e */ /* 0x000fe400000000ff */
[----:B------:R-:W-:Y:S02]  /*15480*/  F2FP.F16.F32.PACK_AB R9, R27, R25 ;  /* 0x000000191b09723e */ /* 0x000fe400000000ff */
[----:B------:R-:W-:Y:S02]  /*15490*/  F2FP.F16.F32.PACK_AB R22, R30, R28 ;  /* 0x0000001c1e16723e */ /* 0x000fe400000000ff */
[----:B------:R-:W-:-:S02]  /*154a0*/  F2FP.F16.F32.PACK_AB R10, R31, R29 ;  /* 0x0000001d1f0a723e */ /* 0x000fc400000000ff */
[----:B------:R-:W-:Y:S01]  /*154b0*/  F2FP.F16.F32.PACK_AB R23, R34, R32 ;  /* 0x000000202217723e */ /* 0x000fe200000000ff */
[----:B------:R-:W-:Y:S01]  /*154c0*/  BAR.SYNC.DEFER_BLOCKING 0x0 ;  /* 0x0000000000007b1d */ /* 0x000fe20000010000 */
[----:B------:R-:W-:-:S05]  /*154d0*/  F2FP.F16.F32.PACK_AB R11, R35, R33 ;  /* 0x00000021230b723e */ /* 0x000fca00000000ff */
[----:B------:R-:W-:Y:S04]  /*154e0*/  STS.128 [R3], R20 ;  /* 0x0000001403007388 */ /* 0x000fe80000000c00 */
[----:B------:R-:W-:Y:S01]  /*154f0*/  STS.128 [R3+0x400], R8 ;  /* 0x0004000803007388 */ /* 0x000fe20000000c00 */
[----:B------:R-:W-:Y:S01]  /*15500*/  BAR.SYNC.DEFER_BLOCKING 0x0 ;  /* 0x0000000000007b1d */ /* 0x000fe20000010000 */
[----:B------:R-:W-:Y:S02]  /*15510*/  F2FP.F16.F32.PACK_AB R13, R43, R41 ;  /* 0x000000292b0d723e */ /* 0x000fe400000000ff */
[----:B------:R-:W-:-:S03]  /*15520*/  F2FP.F16.F32.PACK_AB R39, R50, R48 ;  /* 0x000000303227723e */ /* 0x000fc600000000ff */
[----:B------:R-:W2:Y:S04]  /*15530*/  LDS.128 R20, [R64+UR9] ;  /* 0x0000000940147984 */ /* 0x000ea80008000c00 */
[----:B------:R-:W-:Y:S01]  /*15540*/  LDS.128 R8, [R64+UR9+0x800] ;  /* 0x0008000940087984 */ /* 0x000fe20008000c00 */
[----:B------:R-:W-:Y:S01]  /*15550*/  BAR.SYNC.DEFER_BLOCKING 0x0 ;  /* 0x0000000000007b1d */ /* 0x000fe20000010000 */
[----:B------:R-:W-:-:S05]  /*15560*/  F2FP.F16.F32.PACK_AB R15, R51, R49 ;  /* 0x00000031330f723e */ /* 0x000fca00000000ff */
[----:B------:R-:W-:Y:S04]  /*15570*/  STS.128 [R3], R36 ;  /* 0x0000002403007388 */ /* 0x000fe80000000c00 */
[----:B------:R-:W-:Y:S01]  /*15580*/  STS.128 [R3+0x400], R12 ;  /* 0x0004000c03007388 */ /* 0x000fe20000000c00 */
[----:B------:R-:W-:Y:S01]  /*15590*/  BAR.SYNC.DEFER_BLOCKING 0x0 ;  /* 0x0000000000007b1d */ /* 0x000fe20000010000 */
[----:B------:R-:W-:Y:S02]  /*155a0*/  F2FP.F16.F32.PACK_AB R52, R54, R52 ;  /* 0x000000343634723e */ /* 0x000fe400000000ff */
[----:B------:R-:W-:-:S03]  /*155b0*/  F2FP.F16.F32.PACK_AB R53, R58, R56 ;  /* 0x000000383a35723e */ /* 0x000fc600000000ff */
[----:B------:R-:W4:Y:S04]  /*155c0*/  LDS.128 R36, [R64+UR9] ;  /* 0x0000000940247984 */ /* 0x000f280008000c00 */
[----:B------:R-:W-:Y:S01]  /*155d0*/  LDS.128 R12, [R64+UR9+0x800] ;  /* 0x00080009400c7984 */ /* 0x000fe20008000c00 */
[----:B------:R-:W-:Y:S01]  /*155e0*/  F2FP.F16.F32.PACK_AB R17, R59, R57 ;  /* 0x000000393b11723e */ /* 0x000fe200000000ff */
[----:B------:R-:W-:Y:S01]  /*155f0*/  BAR.SYNC.DEFER_BLOCKING 0x0 ;  /* 0x0000000000007b1d */ /* 0x000fe20000010000 */
[----:B------:R-:W-:Y:S02]  /*15600*/  F2FP.F16.F32.PACK_AB R54, R62, R60 ;  /* 0x0000003c3e36723e */ /* 0x000fe400000000ff */
[----:B------:R-:W-:Y:S02]  /*15610*/  F2FP.F16.F32.PACK_AB R18, R63, R61 ;  /* 0x0000003d3f12723e */ /* 0x000fe400000000ff */
[----:B------:R-:W-:Y:S01]  /*15620*/  F2FP.F16.F32.PACK_AB R19, R67, R65 ;  /* 0x000000414313723e */ /* 0x000fe200000000ff */
[----:B------:R-:W-:Y:S04]  /*15630*/  STS.128 [R3], R52 ;  /* 0x0000003403007388 */ /* 0x000fe80000000c00 */
[----:B------:R-:W-:Y:S01]  /*15640*/  STS.128 [R3+0x400], R16 ;  /* 0x0004001003007388 */ /* 0x000fe20000000c00 */
[----:B------:R-:W-:Y:S01]  /*15650*/  BAR.SYNC.DEFER_BLOCKING 0x0 ;  /* 0x0000000000007b1d */ /* 0x000fe20000010000 */
[----:B------:R-:W-:-:S02]  /*15660*/  F2FP.F16.F32.PACK_AB R68, R70, R68 ;  /* 0x000000444644723e */ /* 0x000fc400000000ff */
[----:B------:R-:W-:-:S03]  /*15670*/  F2FP.F16.F32.PACK_AB R24, R71, R69 ;  /* 0x000000454718723e */ /* 0x000fc600000000ff */
[----:B------:R-:W5:Y:S04]  /*15680*/  LDS.128 R48, [R64+UR9] ;  /* 0x0000000940307984 */ /* 0x000f680008000c00 */
[----:B------:R-:W-:Y:S01]  /*15690*/  LDS.128 R16, [R64+UR9+0x800] ;  /* 0x0008000940107984 */ /* 0x000fe20008000c00 */
[----:B------:R-:W-:Y:S02]  /*156a0*/  F2FP.F16.F32.PACK_AB R69, R74, R72 ;  /* 0x000000484a45723e */ /* 0x000fe400000000ff */
[----:B------:R-:W-:Y:S02]  /*156b0*/  F2FP.F16.F32.PACK_AB R25, R75, R73 ;  /* 0x000000494b19723e */ /* 0x000fe400000000ff */
[----:B------:R-:W-:Y:S02]  /*156c0*/  F2FP.F16.F32.PACK_AB R70, R78, R76 ;  /* 0x0000004c4e46723e */ /* 0x000fe400000000ff */
[----:B------:R-:W-:Y:S01]  /*156d0*/  F2FP.F16.F32.PACK_AB R26, R79, R77 ;  /* 0x0000004d4f1a723e */ /* 0x000fe200000000ff */
[----:B------:R-:W2:Y:S01]  /*156e0*/  LDL.LU R78, [R1+0x37c] ;  /* 0x00037c00014e7983 */ /* 0x000ea20000300800 */
[----:B------:R-:W-:Y:S01]  /*156f0*/  F2FP.F16.F32.PACK_AB R71, R82, R80 ;  /* 0x000000505247723e */ /* 0x000fe200000000ff */
[----:B------:R-:W-:Y:S01]  /*15700*/  BAR.SYNC.DEFER_BLOCKING 0x0 ;  /* 0x0000000000007b1d */ /* 0x000fe20000010000 */
[----:B------:R-:W-:-:S02]  /*15710*/  F2FP.F16.F32.PACK_AB R27, R83, R81 ;  /* 0x00000051531b723e */ /* 0x000fc400000000ff */
[----:B------:R-:W-:Y:S02]  /*15720*/  F2FP.F16.F32.PACK_AB R84, R86, R84 ;  /* 0x000000545654723e */ /* 0x000fe400000000ff */
[----:B------:R-:W-:Y:S02]  /*15730*/  F2FP.F16.F32.PACK_AB R28, R87, R85 ;  /* 0x00000055571c723e */ /* 0x000fe400000000ff */
[----:B------:R-:W-:Y:S01]  /*15740*/  F2FP.F16.F32.PACK_AB R29, R91, R89 ;  /* 0x000000595b1d723e */ /* 0x000fe200000000ff */
[----:B------:R-:W3:Y:S04]  /*15750*/  LDL.LU R77, [R1+0x378] ;  /* 0x00037800014d7983 */ /* 0x000ee80000300800 */
[----:B------:R-:W-:Y:S04]  /*15760*/  STS.128 [R3], R68 ;  /* 0x0000004403007388 */ /* 0x000fe80000000c00 */
[----:B------:R-:W-:Y:S01]  /*15770*/  STS.128 [R3+0x400], R24 ;  /* 0x0004001803007388 */ /* 0x000fe20000000c00 */
[----:B------:R-:W-:Y:S01]  /*15780*/  BAR.SYNC.DEFER_BLOCKING 0x0 ;  /* 0x0000000000007b1d */ /* 0x000fe20000010000 */
[----:B------:R-:W-:-:S02]  /*15790*/  F2FP.F16.F32.PACK_AB R85, R90, R88 ;  /* 0x000000585a55723e */ /* 0x000fc400000000ff */
[----:B------:R-:W-:Y:S02]  /*157a0*/  F2FP.F16.F32.PACK_AB R86, R94, R92 ;  /* 0x0000005c5e56723e */ /* 0x000fe400000000ff */
[----:B------:R-:W-:Y:S02]  /*157b0*/  F2FP.F16.F32.PACK_AB R30, R95, R93 ;  /* 0x0000005d5f1e723e */ /* 0x000fe400000000ff */
[----:B------:R-:W-:Y:S01]  /*157c0*/  F2FP.F16.F32.PACK_AB R87, R98, R96 ;  /* 0x000000606257723e */ /* 0x000fe200000000ff */
[----:B------:R-:W4:Y:S01]  /*157d0*/  LDL.LU R76, [R1+0x324] ;  /* 0x00032400014c7983 */ /* 0x000f220000300800 */
[----:B------:R-:W-:Y:S02]  /*157e0*/  F2FP.F16.F32.PACK_AB R31, R99, R97 ;  /* 0x00000061631f723e */ /* 0x000fe400000000ff */
[----:B------:R-:W-:Y:S01]  /*157f0*/  F2FP.F16.F32.PACK_AB R100, R102, R100 ;  /* 0x000000646664723e */ /* 0x000fe200000000ff */
[----:B------:R-:W4:Y:S04]  /*15800*/  LDL.LU R75, [R1+0x374] ;  /* 0x00037400014b7983 */ /* 0x000f280000300800 */
[----:B------:R-:W0:Y:S04]  /*15810*/  LDS.128 R52, [R64+UR9] ;  /* 0x0000000940347984 */ /* 0x000e280008000c00 */
[----:B------:R-:W-:Y:S01]  /*15820*/  LDS.128 R24, [R64+UR9+0x800] ;  /* 0x0008000940187984 */ /* 0x000fe20008000c00 */
[----:B------:R-:W-:Y:S01]  /*15830*/  BAR.SYNC.DEFER_BLOCKING 0x0 ;  /* 0x0000000000007b1d */ /* 0x000fe20000010000 */
[----:B------:R-:W-:-:S02]  /*15840*/  F2FP.F16.F32.PACK_AB R32, R103, R101 ;  /* 0x000000656720723e */ /* 0x000fc400000000ff */
[----:B------:R-:W-:Y:S02]  /*15850*/  F2FP.F16.F32.PACK_AB R33, R107, R105 ;  /* 0x000000696b21723e */ /* 0x000fe400000000ff */
[----:B------:R-:W-:Y:S02]  /*15860*/  F2FP.F16.F32.PACK_AB R102, R110, R108 ;  /* 0x0000006c6e66723e */ /* 0x000fe400000000ff */
[----:B------:R-:W-:Y:S01]  /*15870*/  F2FP.F16.F32.PACK_AB R34, R111, R109 ;  /* 0x0000006d6f22723e */ /* 0x000fe200000000ff */
[----:B------:R-:W5:Y:S04]  /*15880*/  LDL.LU R73, [R1+0x370] ;  /* 0x0003700001497983 */ /* 0x000f680000300800 */
[----:B------:R-:W-:Y:S04]  /*15890*/  STS.128 [R3], R84 ;  /* 0x0000005403007388 */ /* 0x000fe80000000c00 */
[----:B------:R-:W-:Y:S01]  /*158a0*/  STS.128 [R3+0x400], R28 ;  /* 0x0004001c03007388 */ /* 0x000fe20000000c00 */
[----:B------:R-:W-:Y:S01]  /*158b0*/  BAR.SYNC.DEFER_BLOCKING 0x0 ;  /* 0x0000000000007b1d */ /* 0x000fe20000010000 */
[----:B------:R-:W-:-:S02]  /*158c0*/  F2FP.F16.F32.PACK_AB R101, R106, R104 ;  /* 0x000000686a65723e */ /* 0x000fc400000000ff */
[----:B------:R-:W-:Y:S02]  /*158d0*/  F2FP.F16.F32.PACK_AB R103, R114, R112 ;  /* 0x000000707267723e */ /* 0x000fe400000000ff */
[----:B------:R-:W-:Y:S02]  /*158e0*/  F2FP.F16.F32.PACK_AB R35, R115, R113 ;  /* 0x000000717323723e */ /* 0x000fe400000000ff */
[----:B------:R-:W-:Y:S01]  /*158f0*/  F2FP.F16.F32.PACK_AB R116, R118, R116 ;  /* 0x000000747674723e */ /* 0x000fe200000000ff */
[----:B------:R-:W5:Y:S04]  /*15900*/  LDL.LU R72, [R1+0x334] ;  /* 0x0003340001487983 */ /* 0x000f680000300800 */
        /* <DEDUP_REMOVED lines=13> */
[----:B------:R-:W-:Y:S01]  /*159e0*/  F2FP.F16.F32.PACK_AB R43, R131, R129 ;  /* 0x00000081832b723e */ /* 0x000fe200000000ff */
[----:B------:R-:W5:Y:S04]  /*159f0*/  LDL.LU R65, [R1+0x330] ;  /* 0x0003300001417983 */ /* 0x000f680000300800 */
[----:B------:R-:W5:Y:S04]  /*15a00*/  LDL.LU R67, [R1+0x32c] ;  /* 0x00032c0001437983 */ /* 0x000f680000300800 */
[----:B------:R-:W5:Y:S04]  /*15a10*/  LDL.LU R66, [R1+0x328] ;  /* 0x0003280001427983 */ /* 0x000f680000300800 */
[----:B------:R-:W1:Y:S04]  /*15a20*/  LDS.128 R32, [R64+UR9] ;  /* 0x0000000940207984 */ /* 0x000e680008000c00 */
[----:B------:R-:W-:Y:S01]  /*15a30*/  LDS.128 R60, [R64+UR9+0x800] ;  /* 0x00080009403c7984 */ /* 0x000fe20008000c00 */
[----:B------:R-:W-:Y:S06]  /*15a40*/  BAR.SYNC.DEFER_BLOCKING 0x0 ;  /* 0x0000000000007b1d */ /* 0x000fec0000010000 */
[----:B------:R-:W-:Y:S04]  /*15a50*/  STS.128 [R3], R116 ;  /* 0x0000007403007388 */ /* 0x000fe80000000c00 */
[----:B------:R0:W-:Y:S01]  /*15a60*/  STS.128 [R3+0x400], R40 ;  /* 0x0004002803007388 */ /* 0x0001e20000000c00 */
[----:B------:R-:W-:Y:S06]  /*15a70*/  BAR.SYNC.DEFER_BLOCKING 0x0 ;  /* 0x0000000000007b1d */ /* 0x000fec0000010000 */
[----:B0-----:R-:W5:Y:S04]  /*15a80*/  LDL.LU R3, [R1+0x320] ;  /* 0x0003200001037983 */ /* 0x001f680000300800 */
[----:B------:R0:W-:Y:S02]  /*15a90*/  @P5 STG.E.U16 desc[UR20][R164.64], R44 ;  /* 0x0000002ca4005986 */ /* 0x0001e4000c101514 */
[----:B0-----:R-:W-:-:S05]  /*15aa0*/  PRMT R44, R44, 0x7632, R44 ;  /* 0x000076322c2c7816 */ /* 0x001fca000000002c */
[----:B------:R0:W-:Y:S04]  /*15ab0*/  @P3 STG.E.U16 desc[UR20][R162.64], R44 ;  /* 0x0000002ca2003986 */ /* 0x0001e8000c101514 */
[----:B0-----:R-:W5:Y:S04]  /*15ac0*/  LDL.LU R44, [R1+0x36c] ;  /* 0x00036c00012c7983 */ /* 0x001f680000300800 */
[----:B------:R-:W5:Y:S04]  /*15ad0*/  LDL.LU R43, [R1+0x368] ;  /* 0x00036800012b7983 */ /* 0x000f680000300800 */
[----:B------:R-:W5:Y:S04]  /*15ae0*/  LDL.LU R42, [R1+0x364] ;  /* 0x00036400012a7983 */ /* 0x000f680000300800 */
[----:B------:R0:W-:Y:S04]  /*15af0*/  @P4 STG.E.U16 desc[UR20][R160.64], R45 ;  /* 0x0000002da0004986 */ /* 0x0001e8000c101514 */
[----:B------:R-:W1:Y:S01]  /*15b00*/  LDL.LU R41, [R1+0x31c] ;  /* 0x00031c0001297983 */ /* 0x000e620000300800 */
[----:B--2---:R-:W-:-:S02]  /*15b10*/  ISETP.LT.AND P5, PT, R78, UR15, !P0 ;  /* 0x0000000f4e007c0c */ /* 0x004fc4000c7a1270 */
[----:B0-----:R-:W-:Y:S02]  /*15b20*/  PRMT R45, R45, 0x7632, R45 ;  /* 0x000076322d2d7816 */ /* 0x001fe4000000002d */
[----:B---3--:R-:W-:-:S03]  /*15b30*/  ISETP.LT.AND P3, PT, R77, UR15, !P0 ;  /* 0x0000000f4d007c0c */ /* 0x008fc6000c761270 */
[----:B------:R0:W-:Y:S04]  /*15b40*/  @P1 STG.E.U16 desc[UR20][R158.64], R45 ;  /* 0x0000002d9e001986 */ /* 0x0001e8000c101514 */
[----:B------:R2:W-:Y:S04]  /*15b50*/  @P6 STG.E.U16 desc[UR20][R156.64], R46 ;  /* 0x0000002e9c006986 */ /* 0x0005e8000c101514 */
[----:B0-----:R-:W3:Y:S01]  /*15b60*/  LDL.LU R45, [R1+0x360] ;  /* 0x00036000012d7983 */ /* 0x001ee20000300800 */
[----:B--2---:R-:W-:-:S05]  /*15b70*/  PRMT R46, R46, 0x7632, R46 ;  /* 0x000076322e2e7816 */ /* 0x004fca000000002e */
[----:B------:R-:W-:Y:S04]  /*15b80*/  @P5 STG.E.U16 desc[UR20][R154.64], R46 ;  /* 0x0000002e9a005986 */ /* 0x000fe8000c101514 */
[----:B------:R0:W-:Y:S01]  /*15b90*/  @P3 STG.E.U16 desc[UR20][R152.64], R47 ;  /* 0x0000002f98003986 */ /* 0x0001e2000c101514 */
[----:B----4-:R-:W-:Y:S02]  /*15ba0*/  ISETP.LT.AND P4, PT, R76, UR15, !P0 ;  /* 0x0000000f4c007c0c */ /* 0x010fe4000c781270 */
[----:B------:R-:W-:Y:S02]  /*15bb0*/  ISETP.LT.AND P1, PT, R75, UR15, !P0 ;  /* 0x0000000f4b007c0c */ /* 0x000fe4000c721270 */
[----:B0-----:R-:W-:-:S09]  /*15bc0*/  PRMT R47, R47, 0x7632, R47 ;  /* 0x000076322f2f7816 */ /* 0x001fd2000000002f */
[----:B------:R-:W-:Y:S04]  /*15bd0*/  @P4 STG.E.U16 desc[UR20][R136.64], R47 ;  /* 0x0000002f88004986 */ /* 0x000fe8000c101514 */
[----:B------:R0:W-:Y:S01]  /*15be0*/  @P1 STG.E.U16 desc[UR20][R138.64], R20 ;  /* 0x000000148a001986 */ /* 0x0001e2000c101514 */
[----:B-----5:R-:W-:Y:S02]  /*15bf0*/  ISETP.LT.AND P6, PT, R73, UR15, !P0 ;  /* 0x0000000f49007c0c */ /* 0x020fe4000c7c1270 */
[----:B0-----:R-:W-:-:S11]  /*15c00*/  PRMT R20, R20, 0x7632, R20 ;  /* 0x0000763214147816 */ /* 0x001fd60000000014 */
[----:B------:R-:W-:Y:S01]  /*15c10*/  @P6 STG.E.U16 desc[UR20][R140.64], R20 ;  /* 0x000000148c006986 */ /* 0x000fe2000c101514 */
[----:B------:R-:W-:Y:S02]  /*15c20*/  ISETP.LT.AND P5, PT, R72, UR15, !P0 ;  /* 0x0000000f48007c0c */ /* 0x000fe4000c7a1270 */
[----:B------:R-:W-:Y:S02]  /*15c30*/  ISETP.LT.AND P3, PT, R74, UR15, !P0 ;  /* 0x0000000f4a007c0c */ /* 0x000fe4000c761270 */
[----:B------:R-:W0:Y:S09]  /*15c40*/  LDC R74, c[0x0][0x3b8] ;  /* 0x0000ee00ff4a7b82 */ /* 0x000e320000000800 */
[----:B------:R2:W-:Y:S02]  /*15c50*/  @P5 STG.E.U16 desc[UR20][R148.64], R21 ;  /* 0x0000001594005986 */ /* 0x0005e4000c101514 */
[----:B--2---:R-:W-:-:S05]  /*15c60*/  PRMT R21, R21, 0x7632, R21 ;  /* 0x0000763215157816 */ /* 0x004fca0000000015 */
[----:B------:R-:W-:Y:S01]  /*15c70*/  @P3 STG.E.U16 desc[UR20][R134.64], R21 ;  /* 0x0000001586003986 */ /* 0x000fe2000c101514 */
[----:B------:R-:W-:Y:S02]  /*15c80*/  ISETP.LT.AND P4, PT, R65, UR15, !P0 ;  /* 0x0000000f41007c0c */ /* 0x000fe4000c781270 */
[----:B------:R-:W-:Y:S02]  /*15c90*/  ISETP.LT.AND P1, PT, R67, UR15, !P0 ;  /* 0x0000000f43007c0c */ /* 0x000fe4000c721270 */
[----:B------:R-:W-:-:S09]  /*15ca0*/  ISETP.LT.AND P6, PT, R66, UR15, !P0 ;  /* 0x0000000f42007c0c */ /* 0x000fd2000c7c1270 */
[----:B------:R2:W-:Y:S01]  /*15cb0*/  @P4 STG.E.U16 desc[UR20][R150.64], R22 ;  /* 0x0000001696004986 */ /* 0x0005e2000c101514 */
[----:B------:R-:W-:Y:S02]  /*15cc0*/  PRMT R40, R23, 0x7632, R40 ;  /* 0x0000763217287816 */ /* 0x000fe40000000028 */
[----:B--2---:R-:W-:-:S05]  /*15cd0*/  PRMT R22, R22, 0x7632, R22 ;  /* 0x0000763216167816 */ /* 0x004fca0000000016 */
[----:B------:R2:W-:Y:S04]  /*15ce0*/  @P1 STG.E.U16 desc[UR20][R132.64], R22 ;  /* 0x0000001684001986 */ /* 0x0005e8000c101514 */
[----:B------:R4:W-:Y:S01]  /*15cf0*/  @P6 STG.E.U16 desc[UR20][R142.64], R23 ;  /* 0x000000178e006986 */ /* 0x0009e2000c101514 */
[C---:B------:R-:W-:Y:S01]  /*15d00*/  ISETP.LT.AND P5, PT, R3.reuse, UR15, !P0 ;  /* 0x0000000f03007c0c */ /* 0x040fe2000c7a1270 */
[----:B0-----:R-:W-:-:S05]  /*15d10*/  IMAD R3, R3, R74, RZ ;  /* 0x0000004a03037224 */ /* 0x001fca00078e02ff */
[----:B------:R-:W-:-:S04]  /*15d20*/  LEA R20, P3, R3, R2, 0x1 ;  /* 0x0000000203147211 */ /* 0x000fc800078608ff */
[----:B------:R-:W-:-:S05]  /*15d30*/  LEA.HI.X.SX32 R21, R3, R0, 0x1, P3 ;  /* 0x0000000003157211 */ /* 0x000fca00018f0eff */
[----:B------:R-:W-:Y:S01]  /*15d40*/  @P5 STG.E.U16 desc[UR20][R20.64], R40 ;  /* 0x0000002814005986 */ /* 0x000fe2000c101514 */
[C---:B------:R-:W-:Y:S01]  /*15d50*/  IMAD R3, R44.reuse, R74, RZ ;  /* 0x0000004a2c037224 */ /* 0x040fe200078e02ff */
[----:B------:R-:W-:Y:S02]  /*15d60*/  ISETP.LT.AND P4, PT, R44, UR15, !P0 ;  /* 0x0000000f2c007c0c */ /* 0x000fe4000c781270 */
[----:B------:R-:W5:Y:S02]  /*15d70*/  LDL.LU R44, [R1+0x35c] ;  /* 0x00035c00012c7983 */ /* 0x000f640000300800 */
[----:B--2---:R-:W-:-:S04]  /*15d80*/  LEA R22, P1, R3, R2, 0x1 ;  /* 0x0000000203167211 */ /* 0x004fc800078208ff */
[----:B----4-:R-:W-:Y:S01]  /*15d90*/  LEA.HI.X.SX32 R23, R3, R0, 0x1, P1 ;  /* 0x0000000003177211 */ /* 0x010fe200008f0eff */
[CC--:B------:R-:W-:Y:S01]  /*15da0*/  IMAD R3, R43.reuse, R74.reuse, RZ ;  /* 0x0000004a2b037224 */ /* 0x0c0fe200078e02ff */
[----:B------:R-:W-:Y:S02]  /*15db0*/  ISETP.LT.AND P3, PT, R43, UR15, !P0 ;  /* 0x0000000f2b007c0c */ /* 0x000fe4000c761270 */
[----:B------:R-:W2:Y:S04]  /*15dc0*/  LDL.LU R43, [R1+0x358] ;  /* 0x00035800012b7983 */ /* 0x000ea80000300800 */
[----:B------:R0:W-:Y:S01]  /*15dd0*/  @P4 STG.E.U16 desc[UR20][R22.64], R36 ;  /* 0x0000002416004986 */ /* 0x0001e2000c101514 */
[C---:B------:R-:W-:Y:S01]  /*15de0*/  ISETP.LT.AND P4, PT, R42.reuse, UR4, !P0 ;  /* 0x000000042a007c0c */ /* 0x040fe2000c781270 */
[----:B------:R-:W5:Y:S01]  /*15df0*/  LDCU UR4, c[0x0][0x39c] ;  /* 0x00007380ff0477ac */ /* 0x000f620008000800 */
[----:B0-----:R-:W-:-:S02]  /*15e00*/  IMAD R23, R42, R74, RZ ;  /* 0x0000004a2a177224 */ /* 0x001fc400078e02ff */
[----:B------:R-:W4:Y:S01]  /*15e10*/  LDL.LU R42, [R1+0x318] ;  /* 0x00031800012a7983 */ /* 0x000f220000300800 */
[----:B------:R-:W-:Y:S02]  /*15e20*/  LEA R20, P5, R3, R2, 0x1 ;  /* 0x0000000203147211 */ /* 0x000fe400078a08ff */
[C---:B-1----:R-:W-:Y:S01]  /*15e30*/  ISETP.LT.AND P1, PT, R41.reuse, UR5, !P0 ;  /* 0x0000000529007c0c */ /* 0x042fe2000c721270 */
[----:B------:R-:W-:Y:S01]  /*15e40*/  IMAD R41, R41, R74, RZ ;  /* 0x0000004a29297224 */ /* 0x000fe200078e02ff */
[----:B------:R-:W-:Y:S01]  /*15e50*/  LEA.HI.X.SX32 R21, R3, R0, 0x1, P5 ;  /* 0x0000000003157211 */ /* 0x000fe200028f0eff */
[----:B------:R-:W2:Y:S01]  /*15e60*/  LDL.LU R46, [R1+0x354] ;  /* 0x00035400012e7983 */ /* 0x000ea20000300800 */
[----:B------:R-:W-:Y:S01]  /*15e70*/  PRMT R36, R36, 0x7632, R36 ;  /* 0x0000763224247816 */ /* 0x000fe20000000024 */
[----:B------:R-:W2:Y:S01]  /*15e80*/  LDCU UR5, c[0x0][0x39c] ;  /* 0x00007380ff0577ac */ /* 0x000ea20008000800 */
[-C--:B------:R-:W-:Y:S02]  /*15e90*/  LEA R22, P6, R23, R2.reuse, 0x1 ;  /* 0x0000000217167211 */ /* 0x080fe400078c08ff */
[----:B------:R-:W-:Y:S01]  /*15ea0*/  LEA R40, P5, R41, R2, 0x1 ;  /* 0x0000000229287211 */ /* 0x000fe200078a08ff */
[----:B------:R0:W-:Y:S01]  /*15eb0*/  @P3 STG.E.U16 desc[UR20][R20.64], R36 ;  /* 0x0000002414003986 */ /* 0x0001e2000c101514 */
[----:B------:R-:W-:Y:S01]  /*15ec0*/  LEA.HI.X.SX32 R23, R23, R0, 0x1, P6 ;  /* 0x0000000017177211 */ /* 0x000fe200030f0eff */
[C---:B---3--:R-:W-:Y:S01]  /*15ed0*/  IMAD R3, R45.reuse, R74, RZ ;  /* 0x0000004a2d037224 */ /* 0x048fe200078e02ff */
[----:B------:R-:W-:Y:S01]  /*15ee0*/  ISETP.LT.AND P3, PT, R45, UR6, !P0 ;  /* 0x000000062d007c0c */ /* 0x000fe2000c761270 */
[----:B------:R-:W4:Y:S01]  /*15ef0*/  LDCU UR6, c[0x0][0x39c] ;  /* 0x00007380ff0677ac */ /* 0x000f220008000800 */
[----:B------:R-:W3:Y:S01]  /*15f00*/  LDL.LU R45, [R1+0x350] ;  /* 0x00035000012d7983 */ /* 0x000ee20000300800 */
[----:B------:R-:W-:-:S03]  /*15f10*/  LEA.HI.X.SX32 R41, R41, R0, 0x1, P5 ;  /* 0x0000000029297211 */ /* 0x000fc600028f0eff */
[----:B------:R-:W-:Y:S01]  /*15f20*/  @P4 STG.E.U16 desc[UR20][R22.64], R37 ;  /* 0x0000002516004986 */ /* 0x000fe2000c101514 */
[----:B0-----:R-:W-:Y:S02]  /*15f30*/  PRMT R21, R37, 0x7632, R21 ;  /* 0x0000763225157816 */ /* 0x001fe40000000015 */
[----:B------:R-:W-:-:S03]  /*15f40*/  LEA R20, P4, R3, R2, 0x1 ;  /* 0x0000000203147211 */ /* 0x000fc600078808ff */
[----:B------:R0:W-:Y:S02]  /*15f50*/  @P1 STG.E.U16 desc[UR20][R40.64], R21 ;  /* 0x0000001528001986 */ /* 0x0001e4000c101514 */
[----:B0-----:R-:W-:-:S05]  /*15f60*/  LEA.HI.X.SX32 R21, R3, R0, 0x1, P4 ;  /* 0x0000000003157211 */ /* 0x001fca00020f0eff */
[----:B------:R0:W-:Y:S01]  /*15f70*/  @P3 STG.E.U16 desc[UR20][R20.64], R38 ;  /* 0x0000002614003986 */ /* 0x0001e2000c101514 */
[C---:B-----5:R-:W-:Y:S01]  /*15f80*/  ISETP.LT.AND P4, PT, R44.reuse, UR4, !P0 ;  /* 0x000000042c007c0c */ /* 0x060fe2000c781270 */
[----:B------:R-:W-:Y:S01]  /*15f90*/  IMAD R3, R44, R74, RZ ;  /* 0x0000004a2c037224 */ /* 0x000fe200078e02ff */
[----:B------:R-:W1:Y:S01]  /*15fa0*/  LDCU UR4, c[0x0][0x39c] ;  /* 0x00007380ff0477ac */ /* 0x000e620008000800 */
[----:B------:R-:W5:Y:S03]  /*15fb0*/  LDL.LU R44, [R1+0x348] ;  /* 0x00034800012c7983 */ /* 0x000f660000300800 */
[C---:B0-----:R-:W-:Y:S01]  /*15fc0*/  LEA R20, P3, R3.reuse, R2, 0x1 ;  /* 0x0000000203147211 */ /* 0x041fe200078608ff */
[----:B------:R-:W5:Y:S03]  /*15fd0*/  LDL.LU R47, [R1+0x450] ;  /* 0x00045000012f7983 */ /* 0x000f660000300800 */
[----:B------:R-:W-:-:S02]  /*15fe0*/  LEA.HI.X.SX32 R21, R3, R0, 0x1, P3 ;  /* 0x0000000003157211 */ /* 0x000fc400018f0eff */
[C---:B----4-:R-:W-:Y:S01]  /*15ff0*/  ISETP.LT.AND P5, PT, R42.reuse, UR6, !P0 ;  /* 0x000000062a007c0c */ /* 0x050fe2000c7a1270 */
[-C--:B------:R-:W-:Y:S01]  /*16000*/  IMAD R3, R42, R74.reuse, RZ ;  /* 0x0000004a2a037224 */ /* 0x080fe200078e02ff */
[----:B------:R-:W-:Y:S01]  /*16010*/  PRMT R36, R38, 0x7632, R36 ;  /* 0x0000763226247816 */ /* 0x000fe20000000024 */
[----:B------:R-:W4:Y:S01]  /*16020*/  LDL.LU R42, [R1+0x314] ;  /* 0x00031400012a7983 */ /* 0x000f220000300800 */
[C---:B--2---:R-:W-:Y:S01]  /*16030*/  ISETP.LT.AND P1, PT, R43.reuse, UR5, !P0 ;  /* 0x000000052b007c0c */ /* 0x044fe2000c721270 */
[----:B------:R-:W-:Y:S01]  /*16040*/  IMAD R43, R43, R74, RZ ;  /* 0x0000004a2b2b7224 */ /* 0x000fe200078e02ff */
[----:B------:R-:W0:Y:S01]  /*16050*/  LDCU UR5, c[0x0][0x39c] ;  /* 0x00007380ff0577ac */ /* 0x000e220008000800 */
[----:B------:R2:W-:Y:S03]  /*16060*/  @P4 STG.E.U16 desc[UR20][R20.64], R36 ;  /* 0x0000002414004986 */ /* 0x0005e6000c101514 */
[C---:B------:R-:W-:Y:S01]  /*16070*/  LEA R22, P6, R43.reuse, R2, 0x1 ;  /* 0x000000022b167211 */ /* 0x040fe200078c08ff */
[----:B------:R-:W4:Y:S03]  /*16080*/  LDCU UR6, c[0x0][0x39c] ;  /* 0x00007380ff0677ac */ /* 0x000f260008000800 */
[----:B------:R-:W-:-:S02]  /*16090*/  LEA.HI.X.SX32 R23, R43, R0, 0x1, P6 ;  /* 0x000000002b177211 */ /* 0x000fc400030f0eff */
[----:B--2---:R-:W-:Y:S01]  /*160a0*/  LEA R20, P3, R3, R2, 0x1 ;  /* 0x0000000203147211 */ /* 0x004fe200078608ff */
[C---:B---3--:R-:W-:Y:S01]  /*160b0*/  IMAD R37, R45.reuse, R74, RZ ;  /* 0x0000004a2d257224 */ /* 0x048fe200078e02ff */
[----:B-1----:R-:W-:Y:S01]  /*160c0*/  ISETP.LT.AND P4, PT, R45, UR4, !P0 ;  /* 0x000000042d007c0c */ /* 0x002fe2000c781270 */
[----:B------:R1:W-:Y:S01]  /*160d0*/  @P1 STG.E.U16 desc[UR20][R22.64], R39 ;  /* 0x0000002716001986 */ /* 0x0003e2000c101514 */
[----:B------:R-:W-:Y:S01]  /*160e0*/  LEA.HI.X.SX32 R21, R3, R0, 0x1, P3 ;  /* 0x0000000003157211 */ /* 0x000fe200018f0eff */
[C---:B------:R-:W-:Y:S01]  /*160f0*/  IMAD R3, R46.reuse, R74, RZ ;  /* 0x0000004a2e037224 */ /* 0x040fe200078e02ff */
[----:B------:R-:W-:Y:S01]  /*16100*/  ISETP.LT.AND P3, PT, R46, UR7, !P0 ;  /* 0x000000072e007c0c */ /* 0x000fe2000c761270 */
[----:B------:R-:W2:Y:S01]  /*16110*/  LDCU UR4, c[0x0][0x39c] ;  /* 0x00007380ff0477ac */ /* 0x000ea20008000800 */
[----:B------:R-:W3:Y:S01]  /*16120*/  LDL.LU R46, [R1+0x344] ;  /* 0x00034400012e7983 */ /* 0x000ee20000300800 */
[----:B------:R-:W-:Y:S01]  /*16130*/  PRMT R38, R39, 0x7632, R38 ;  /* 0x0000763227267816 */ /* 0x000fe20000000026 */
[----:B------:R-:W0:Y:S02]  /*16140*/  LDCU UR7, c[0x0][0x39c] ;  /* 0x00007380ff0777ac */ /* 0x000e240008000800 */
[----:B------:R-:W2:Y:S01]  /*16150*/  LDL.LU R45, [R1+0x340] ;  /* 0x00034000012d7983 */ /* 0x000ea20000300800 */
[----:B-1----:R-:W-:-:S04]  /*16160*/  LEA R22, P1, R3, R2, 0x1 ;  /* 0x0000000203167211 */ /* 0x002fc800078208ff */
[----:B------:R-:W-:Y:S01]  /*16170*/  LEA.HI.X.SX32 R23, R3, R0, 0x1, P1 ;  /* 0x0000000003177211 */ /* 0x000fe200008f0eff */
[----:B------:R1:W-:Y:S02]  /*16180*/  @P5 STG.E.U16 desc[UR20][R20.64], R38 ;  /* 0x0000002614005986 */ /* 0x0003e4000c101514 */
[----:B-1----:R-:W-:-:S04]  /*16190*/  LEA R20, P6, R37, R2, 0x1 ;  /* 0x0000000225147211 */ /* 0x002fc800078c08ff */
[----:B------:R-:W-:Y:S02]  /*161a0*/  LEA.HI.X.SX32 R21, R37, R0, 0x1, P6 ;  /* 0x0000000025157211 */ /* 0x000fe400030f0eff */
[----:B------:R-:W-:Y:S01]  /*161b0*/  PRMT R39, R48, 0x7632, R39 ;  /* 0x0000763230277816 */ /* 0x000fe20000000027 */
[----:B------:R-:W-:Y:S04]  /*161c0*/  @P3 STG.E.U16 desc[UR20][R22.64], R48 ;  /* 0x0000003016003986 */ /* 0x000fe8000c101514 */
[----:B------:R1:W-:Y:S01]  /*161d0*/  @P4 STG.E.U16 desc[UR20][R20.64], R39 ;  /* 0x0000002714004986 */ /* 0x0003e2000c101514 */
[C---:B-----5:R-:W-:Y:S01]  /*161e0*/  IMAD R41, R44.reuse, R74, RZ ;  /* 0x0000004a2c297224 */ /* 0x060fe200078e02ff */
[----:B0-----:R-:W-:Y:S01]  /*161f0*/  ISETP.LT.AND P1, PT, R44, UR5, !P0 ;  /* 0x000000052c007c0c */ /* 0x001fe2000c721270 */
[----:B------:R-:W0:Y:S01]  /*16200*/  LDCU UR5, c[0x0][0x39c] ;  /* 0x00007380ff0577ac */ /* 0x000e220008000800 */
[----:B------:R-:W5:Y:S04]  /*16210*/  LDL.LU R44, [R1+0x33c] ;  /* 0x00033c00012c7983 */ /* 0x000f680000300800 */
[----:B------:R-:W5:Y:S01]  /*16220*/  LDL.LU R43, [R1+0x30c] ;  /* 0x00030c00012b7983 */ /* 0x000f620000300800 */
[----:B------:R-:W-:-:S04]  /*16230*/  LEA R36, P5, R41, R2, 0x1 ;  /* 0x0000000229247211 */ /* 0x000fc800078a08ff */
[----:B------:R-:W-:Y:S02]  /*16240*/  LEA.HI.X.SX32 R37, R41, R0, 0x1, P5 ;  /* 0x0000000029257211 */ /* 0x000fe400028f0eff */
[C---:B----4-:R-:W-:Y:S01]  /*16250*/  ISETP.LT.AND P6, PT, R42.reuse, UR6, !P0 ;  /* 0x000000062a007c0c */ /* 0x050fe2000c7c1270 */
[----:B------:R-:W-:Y:S02]  /*16260*/  IMAD R3, R42, R74, RZ ;  /* 0x0000004a2a037224 */ /* 0x000fe400078e02ff */
[----:B------:R4:W-:Y:S01]  /*16270*/  @P1 STG.E.U16 desc[UR20][R36.64], R49 ;  /* 0x0000003124001986 */ /* 0x0009e2000c101514 */
[----:B------:R-:W0:Y:S03]  /*16280*/  LDCU UR6, c[0x0][0x39c] ;  /* 0x00007380ff0677ac */ /* 0x000e260008000800 */
[----:B------:R-:W5:Y:S04]  /*16290*/  LDL.LU R42, [R1+0x338] ;  /* 0x00033800012a7983 */ /* 0x000f680000300800 */
[----:B-1----:R-:W5:Y:S04]  /*162a0*/  LDL.LU R39, [R1+0x464] ;  /* 0x0004640001277983 */ /* 0x002f680000300800 */
[----:B------:R-:W5:Y:S01]  /*162b0*/  LDL.LU R41, [R1+0x3dc] ;  /* 0x0003dc0001297983 */ /* 0x000f620000300800 */
[----:B------:R-:W-:-:S02]  /*162c0*/  LEA R20, P1, R3, R2, 0x1 ;  /* 0x0000000203147211 */ /* 0x000fc400078208ff */
[----:B------:R-:W-:Y:S02]  /*162d0*/  PRMT R38, R49, 0x7632, R38 ;  /* 0x0000763231267816 */ /* 0x000fe40000000026 */
[----:B------:R-:W-:Y:S01]  /*162e0*/  LEA.HI.X.SX32 R21, R3, R0, 0x1, P1 ;  /* 0x0000000003157211 */ /* 0x000fe200008f0eff */
[CC--:B---3--:R-:W-:Y:S01]  /*162f0*/  IMAD R23, R46.reuse, R74.reuse, RZ ;  /* 0x0000004a2e177224 */ /* 0x0c8fe200078e02ff */
[----:B--2---:R-:W-:Y:S01]  /*16300*/  ISETP.LT.AND P4, PT, R46, UR4, !P0 ;  /* 0x000000042e007c0c */ /* 0x004fe2000c781270 */
[C---:B------:R-:W-:Y:S01]  /*16310*/  IMAD R3, R45.reuse, R74, RZ ;  /* 0x0000004a2d037224 */ /* 0x040fe200078e02ff */
[----:B0-----:R-:W-:Y:S01]  /*16320*/  ISETP.LT.AND P1, PT, R45, UR5, !P0 ;  /* 0x000000052d007c0c */ /* 0x001fe2000c721270 */
[----:B------:R0:W-:Y:S01]  /*16330*/  @P6 STG.E.U16 desc[UR20][R20.64], R38 ;  /* 0x0000002614006986 */ /* 0x0001e2000c101514 */
[----:B------:R-:W-:Y:S01]  /*16340*/  LEA R22, P5, R23, R2, 0x1 ;  /* 0x0000000217167211 */ /* 0x000fe200078a08ff */
[----:B------:R-:W1:Y:S01]  /*16350*/  LDCU UR4, c[0x0][0x39c] ;  /* 0x00007380ff0477ac */ /* 0x000e620008000800 */
[----:B----4-:R-:W-:-:S02]  /*16360*/  PRMT R36, R50, 0x7632, R36 ;  /* 0x0000763232247816 */ /* 0x010fc40000000024 */
[----:B------:R-:W-:Y:S01]  /*16370*/  LEA.HI.X.SX32 R23, R23, R0, 0x1, P5 ;  /* 0x0000000017177211 */ /* 0x000fe200028f0eff */
[----:B------:R-:W2:Y:S01]  /*16380*/  LDCU UR5, c[0x0][0x39c] ;  /* 0x00007380ff0577ac */ /* 0x000ea20008000800 */
[----:B0-----:R-:W-:-:S04]  /*16390*/  LEA R20, P6, R3, R2, 0x1 ;  /* 0x0000000203147211 */ /* 0x001fc800078c08ff */
[----:B------:R-:W-:Y:S01]  /*163a0*/  LEA.HI.X.SX32 R21, R3, R0, 0x1, P6 ;  /* 0x0000000003157211 */ /* 0x000fe200030f0eff */
[----:B------:R-:W-:Y:S04]  /*163b0*/  @P4 STG.E.U16 desc[UR20][R22.64], R50 ;  /* 0x0000003216004986 */ /* 0x000fe8000c101514 */
[----:B------:R0:W-:Y:S02]  /*163c0*/  @P1 STG.E.U16 desc[UR20][R20.64], R36 ;  /* 0x0000002414001986 */ /* 0x0001e4000c101514 */
[----:B0-----:R-:W-:Y:S01]  /*163d0*/  PRMT R36, R51, 0x7632, R36 ;  /* 0x0000763233247816 */ /* 0x001fe20000000024 */
[CC--:B-----5:R-:W-:Y:S01]  /*163e0*/  IMAD R37, R44.reuse, R74.reuse, RZ ;  /* 0x0000004a2c257224 */ /* 0x0e0fe200078e02ff */
[----:B------:R-:W-:Y:S01]  /*163f0*/  ISETP.LT.AND P5, PT, R44, UR6, !P0 ;  /* 0x000000062c007c0c */ /* 0x000fe2000c7a1270 */
[----:B------:R-:W0:Y:S01]  /*16400*/  LDCU UR6, c[0x0][0x39c] ;  /* 0x00007380ff0677ac */ /* 0x000e220008000800 */
[----:B------:R-:W3:Y:S01]  /*16410*/  LDL.LU R44, [R1+0x474] ;  /* 0x00047400012c7983 */ /* 0x000ee20000300800 */
[----:B------:R-:W-:Y:S01]  /*16420*/  IMAD R3, R43, R74, RZ ;  /* 0x0000004a2b037224 */ /* 0x000fe200078e02ff */
[----:B------:R-:W-:-:S02]  /*16430*/  LEA R22, P4, R37, R2, 0x1 ;  /* 0x0000000225167211 */ /* 0x000fc400078808ff */
[----:B------:R-:W-:Y:S01]  /*16440*/  ISETP.LT.AND P1, PT, R43, UR7, !P0 ;  /* 0x000000072b007c0c */ /* 0x000fe2000c721270 */
[----:B------:R-:W4:Y:S01]  /*16450*/  LDCU UR7, c[0x0][0x39c] ;  /* 0x00007380ff0777ac */ /* 0x000f220008000800 */
[----:B------:R-:W5:Y:S01]  /*16460*/  LDL.LU R43, [R1+0x470] ;  /* 0x00047000012b7983 */ /* 0x000f620000300800 */
[----:B------:R-:W-:Y:S02]  /*16470*/  LEA.HI.X.SX32 R23, R37, R0, 0x1, P4 ;  /* 0x0000000025177211 */ /* 0x000fe400020f0eff */
[----:B------:R-:W-:-:S04]  /*16480*/  LEA R20, P6, R3, R2, 0x1 ;  /* 0x0000000203147211 */ /* 0x000fc800078c08ff */
[----:B------:R-:W-:Y:S01]  /*16490*/  LEA.HI.X.SX32 R21, R3, R0, 0x1, P6 ;  /* 0x0000000003157211 */ /* 0x000fe200030f0eff */
[----:B------:R-:W-:Y:S04]  /*164a0*/  @P5 STG.E.U16 desc[UR20][R22.64], R51 ;  /* 0x0000003316005986 */ /* 0x000fe8000c101514 */
[----:B------:R0:W-:Y:S01]  /*164b0*/  @P1 STG.E.U16 desc[UR20][R20.64], R36 ;  /* 0x0000002414001986 */ /* 0x0001e2000c101514 */
[----:B------:R-:W-:-:S04]  /*164c0*/  IMAD R37, R42, R74, RZ ;  /* 0x0000004a2a257224 */ /* 0x000fc800078e02ff */
[----:B------:R-:W-:Y:S01]  /*164d0*/  IMAD R3, R74, 0x2, R37 ;  /* 0x000000024a037824 */ /* 0x000fe200078e0225 */
[----:B-1----:R-:W-:Y:S01]  /*164e0*/  ISETP.LT.AND P4, PT, R42, UR4, !P0 ;  /* 0x000000042a007c0c */ /* 0x002fe2000c781270 */
[----:B------:R-:W3:Y:S01]  /*164f0*/  LDCU UR4, c[0x0][0x39c] ;  /* 0x00007380ff0477ac */ /* 0x000ee20008000800 */
[----:B------:R-:W4:Y:S02]  /*16500*/  LDL.LU R42, [R1+0x46c] ;  /* 0x00046c00012a7983 */ /* 0x000f240000300800 */
[----:B0-----:R-:W-:Y:S02]  /*16510*/  LEA R20, P1, R3, R2, 0x1 ;  /* 0x0000000203147211 */ /* 0x001fe400078208ff */
[----:B--2---:R-:W-:Y:S01]  /*16520*/  ISETP.LT.AND P5, PT, R39, UR5, !P0 ;  /* 0x0000000527007c0c */ /* 0x004fe2000c7a1270 */
[----:B------:R-:W5:Y:S01]  /*16530*/  LDCU UR5, c[0x0][0x39c] ;  /* 0x00007380ff0577ac */ /* 0x000f620008000800 */
[----:B------:R-:W-:Y:S01]  /*16540*/  LEA.HI.X.SX32 R21, R3, R0, 0x1, P1 ;  /* 0x0000000003157211 */ /* 0x000fe200008f0eff */
[----:B------:R-:W2:Y:S01]  /*16550*/  LDL.LU R39, [R1+0x3d8] ;  /* 0x0003d80001277983 */ /* 0x000ea20000300800 */
[----:B------:R-:W-:Y:S01]  /*16560*/  ISETP.LT.AND P1, PT, R41, UR6, !P0 ;  /* 0x0000000629007c0c */ /* 0x000fe2000c721270 */
[----:B------:R-:W0:Y:S02]  /*16570*/  LDCU UR6, c[0x0][0x39c] ;  /* 0x00007380ff0677ac */ /* 0x000e240008000800 */
[----:B------:R-:W2:Y:S01]  /*16580*/  LDL.LU R41, [R1+0x468] ;  /* 0x0004680001297983 */ /* 0x000ea20000300800 */
[----:B------:R-:W-:-:S02]  /*16590*/  LEA R22, P6, R37, R2, 0x1 ;  /* 0x0000000225167211 */ /* 0x000fc400078c08ff */
[----:B------:R-:W-:Y:S02]  /*165a0*/  ISETP.LT.AND P3, PT, R47, UR10, !P0 ;  /* 0x0000000a2f007c0c */ /* 0x000fe4000c761270 */
[----:B------:R-:W-:Y:S01]  /*165b0*/  LEA.HI.X.SX32 R23, R37, R0, 0x1, P6 ;  /* 0x0000000025177211 */ /* 0x000fe200030f0eff */
[----:B------:R-:W-:Y:S01]  /*165c0*/  IMAD R37, R74, 0x2, R3 ;  /* 0x000000024a257824 */ /* 0x000fe200078e0203 */
[----:B------:R-:W-:-:S03]  /*165d0*/  PRMT R38, R52, 0x7632, R38 ;  /* 0x0000763234267816 */ /* 0x000fc60000000026 */
[----:B------:R1:W-:Y:S06]  /*165e0*/  @P4 STG.E.U16 desc[UR20][R22.64], R52 ;  /* 0x0000003416004986 */ /* 0x0003ec000c101514 */
[----:B------:R0:W-:Y:S01]  /*165f0*/  @P3 STG.E.U16 desc[UR20][R20.64], R38 ;  /* 0x0000002614003986 */ /* 0x0001e2000c101514 */
[----:B-1----:R-:W-:-:S04]  /*16600*/  LEA R22, P6, R37, R2, 0x1 ;  /* 0x0000000225167211 */ /* 0x002fc800078c08ff */
[----:B------:R-:W-:Y:S01]  /*16610*/  LEA.HI.X.SX32 R23, R37, R0, 0x1, P6 ;  /* 0x0000000025177211 */ /* 0x000fe200030f0eff */
[----:B------:R-:W-:Y:S01]  /*16620*/  IMAD R37, R74, 0x2, R37 ;  /* 0x000000024a257824 */ /* 0x000fe200078e0225 */
[----:B------:R-:W-:-:S03]  /*16630*/  PRMT R36, R53, 0x7632, R36 ;  /* 0x0000763235247816 */ /* 0x000fc60000000024 */
[C---:B------:R-:W-:Y:S01]  /*16640*/  IMAD R3, R74.reuse, 0x2, R37 ;  /* 0x000000024a037824 */ /* 0x040fe200078e0225 */
[C---:B0-----:R-:W-:Y:S01]  /*16650*/  LEA R20, P6, R37.reuse, R2, 0x1 ;  /* 0x0000000225147211 */ /* 0x041fe200078c08ff */
[----:B------:R0:W-:Y:S03]  /*16660*/  @P5 STG.E.U16 desc[UR20][R22.64], R53 ;  /* 0x0000003516005986 */ /* 0x0001e6000c101514 */
[----:B------:R-:W-:Y:S01]  /*16670*/  LEA.HI.X.SX32 R21, R37, R0, 0x1, P6 ;  /* 0x0000000025157211 */ /* 0x000fe200030f0eff */
[----:B------:R-:W-:-:S04]  /*16680*/  IMAD R37, R74, 0x2, R3 ;  /* 0x000000024a257824 */ /* 0x000fc800078e0203 */
[----:B------:R1:W-:Y:S01]  /*16690*/  @P1 STG.E.U16 desc[UR20][R20.64], R36 ;  /* 0x0000002414001986 */ /* 0x0003e2000c101514 */
[----:B0-----:R-:W-:-:S04]  /*166a0*/  LEA R22, P6, R3, R2, 0x1 ;  /* 0x0000000203167211 */ /* 0x001fc800078c08ff */
[----:B------:R-:W-:Y:S02]  /*166b0*/  LEA.HI.X.SX32 R23, R3, R0, 0x1, P6 ;  /* 0x0000000003177211 */ /* 0x000fe400030f0eff */
[----:B-1----:R-:W-:-:S04]  /*166c0*/  LEA R20, P1, R37, R2, 0x1 ;  /* 0x0000000225147211 */ /* 0x002fc800078208ff */
[----:B------:R-:W-:Y:S02]  /*166d0*/  LEA.HI.X.SX32 R21, R37, R0, 0x1, P1 ;  /* 0x0000000025157211 */ /* 0x000fe400008f0eff */
[----:B---3--:R-:W-:Y:S01]  /*166e0*/  ISETP.LT.AND P4, PT, R44, UR4, !P0 ;  /* 0x000000042c007c0c */ /* 0x008fe2000c781270 */
[----:B------:R-:W2:Y:S01]  /*166f0*/  LDCU UR4, c[0x0][0x39c] ;  /* 0x00007380ff0477ac */ /* 0x000ea20008000800 */
[----:B------:R-:W3:Y:S01]  /*16700*/  LDL.LU R44, [R1+0x460] ;  /* 0x00046000012c7983 */ /* 0x000ee20000300800 */
[----:B-----5:R-:W-:Y:S01]  /*16710*/  ISETP.LT.AND P3, PT, R43, UR5, !P0 ;  /* 0x000000052b007c0c */ /* 0x020fe2000c761270 */
[----:B------:R-:W0:Y:S02]  /*16720*/  LDCU UR5, c[0x0][0x39c] ;  /* 0x00007380ff0577ac */ /* 0x000e240008000800 */
[----:B------:R-:W5:Y:S07]  /*16730*/  LDL.LU R43, [R1+0x45c] ;  /* 0x00045c00012b7983 */ /* 0x000f6e0000300800 */
[----:B------:R1:W-:Y:S01]  /*16740*/  @P4 STG.E.U16 desc[UR20][R22.64], R54 ;  /* 0x0000003616004986 */ /* 0x0003e2000c101514 */
[----:B----4-:R-:W-:Y:S01]  /*16750*/  ISETP.LT.AND P5, PT, R42, UR7, !P0 ;  /* 0x000000072a007c0c */ /* 0x010fe2000c7a1270 */
[----:B------:R-:W-:-:S02]  /*16760*/  IMAD R3, R74, 0x2, R37 ;  /* 0x000000024a037824 */ /* 0x000fc400078e0225 */
[----:B------:R-:W4:Y:S01]  /*16770*/  LDL.LU R42, [R1+0x3d4] ;  /* 0x0003d400012a7983 */ /* 0x000f220000300800 */
[----:B------:R-:W-:Y:S01]  /*16780*/  PRMT R38, R54, 0x7632, R38 ;  /* 0x0000763236267816 */ /* 0x000fe20000000026 */
[----:B------:R-:W5:Y:S01]  /*16790*/  LDCU UR7, c[0x0][0x39c] ;  /* 0x00007380ff0777ac */ /* 0x000f620008000800 */
[----:B--2---:R-:W-:Y:S02]  /*167a0*/  ISETP.LT.AND P1, PT, R39, UR4, !P0 ;  /* 0x0000000427007c0c */ /* 0x004fe4000c721270 */
[----:B0-----:R-:W-:Y:S01]  /*167b0*/  ISETP.LT.AND P4, PT, R41, UR5, !P0 ;  /* 0x0000000529007c0c */ /* 0x001fe2000c781270 */
[----:B------:R-:W2:Y:S01]  /*167c0*/  LDL.LU R39, [R1+0x458] ;  /* 0x0004580001277983 */ /* 0x000ea20000300800 */
[C---:B-1----:R-:W-:Y:S01]  /*167d0*/  LEA R22, P6, R3.reuse, R2, 0x1 ;  /* 0x0000000203167211 */ /* 0x042fe200078c08ff */
[----:B------:R-:W4:Y:S02]  /*167e0*/  LDCU UR4, c[0x0][0x39c] ;  /* 0x00007380ff0477ac */ /* 0x000f240008000800 */
[----:B------:R-:W2:Y:S01]  /*167f0*/  LDL.LU R41, [R1+0x454] ;  /* 0x0004540001297983 */ /* 0x000ea20000300800 */
[----:B------:R-:W-:Y:S01]  /*16800*/  LEA.HI.X.SX32 R23, R3, R0, 0x1, P6 ;  /* 0x0000000003177211 */ /* 0x000fe200030f0eff */
[C---:B------:R-:W-:Y:S01]  /*16810*/  IMAD R3, R74.reuse, 0x2, R3 ;  /* 0x000000024a037824 */ /* 0x040fe200078e0203 */
[----:B------:R-:W2:Y:S01]  /*16820*/  LDCU UR5, c[0x0][0x39c] ;  /* 0x00007380ff0577ac */ /* 0x000ea20008000800 */
[----:B------:R0:W-:Y:S02]  /*16830*/  @P3 STG.E.U16 desc[UR20][R20.64], R38 ;  /* 0x0000002614003986 */ /* 0x0001e4000c101514 */
[----:B------:R-:W-:Y:S01]  /*16840*/  IMAD R37, R74, 0x2, R3 ;  /* 0x000000024a257824 */ /* 0x000fe200078e0203 */
[----:B------:R-:W-:Y:S01]  /*16850*/  PRMT R36, R55, 0x7632, R36 ;  /* 0x0000763237247816 */ /* 0x000fe20000000024 */
[----:B------:R1:W-:Y:S01]  /*16860*/  @P5 STG.E.U16 desc[UR20][R22.64], R55 ;  /* 0x0000003716005986 */ /* 0x0003e2000c101514 */
[----:B0-----:R-:W-:-:S04]  /*16870*/  LEA R20, P6, R3, R2, 0x1 ;  /* 0x0000000203147211 */ /* 0x001fc800078c08ff */
[----:B------:R-:W-:Y:S01]  /*16880*/  LEA.HI.X.SX32 R21, R3, R0, 0x1, P6 ;  /* 0x0000000003157211 */ /* 0x000fe200030f0eff */
[----:B------:R-:W-:Y:S01]  /*16890*/  IMAD R3, R74, 0x2, R37 ;  /* 0x000000024a037824 */ /* 0x000fe200078e0225 */
[----:B-1----:R-:W-:-:S03]  /*168a0*/  LEA R22, P6, R37, R2, 0x1 ;  /* 0x0000000225167211 */ /* 0x002fc600078c08ff */
[----:B------:R0:W-:Y:S01]  /*168b0*/  @P1 STG.E.U16 desc[UR20][R20.64], R36 ;  /* 0x0000002414001986 */ /* 0x0001e2000c101514 */
[----:B------:R-:W-:Y:S02]  /*168c0*/  LEA.HI.X.SX32 R23, R37, R0, 0x1, P6 ;  /* 0x0000000025177211 */ /* 0x000fe400030f0eff */
[----:B------:R-:W-:Y:S02]  /*168d0*/  PRMT R38, R56, 0x7632, R38 ;  /* 0x0000763238267816 */ /* 0x000fe40000000026 */
[----:B0-----:R-:W-:-:S04]  /*168e0*/  LEA R20, P1, R3, R2, 0x1 ;  /* 0x0000000203147211 */ /* 0x001fc800078208ff */
[----:B------:R-:W-:Y:S01]  /*168f0*/  LEA.HI.X.SX32 R21, R3, R0, 0x1, P1 ;  /* 0x0000000003157211 */ /* 0x000fe200008f0eff */
[----:B------:R0:W-:Y:S01]  /*16900*/  @P4 STG.E.U16 desc[UR20][R22.64], R56 ;  /* 0x0000003816004986 */ /* 0x0001e2000c101514 */
[----:B---3--:R-:W-:Y:S01]  /*16910*/  ISETP.LT.AND P3, PT, R44, UR6, !P0 ;  /* 0x000000062c007c0c */ /* 0x008fe2000c761270 */
[----:B------:R-:W1:Y:S02]  /*16920*/  LDCU UR6, c[0x0][0x39c] ;  /* 0x00007380ff0677ac */ /* 0x000e640008000800 */
[----:B------:R-:W3:Y:S01]  /*16930*/  LDL.LU R44, [R1+0x44c] ;  /* 0x00044c00012c7983 */ /* 0x000ee20000300800 */
[----:B-----5:R-:W-:Y:S01]  /*16940*/  ISETP.LT.AND P5, PT, R43, UR7, !P0 ;  /* 0x000000072b007c0c */ /* 0x020fe2000c7a1270 */
[----:B------:R-:W-:Y:S02]  /*16950*/  IMAD R37, R74, 0x2, R3 ;  /* 0x000000024a257824 */ /* 0x000fe400078e0203 */
[----:B------:R-:W5:Y:S01]  /*16960*/  LDL.LU R43, [R1+0x3d0] ;  /* 0x0003d000012b7983 */ /* 0x000f620000300800 */
[----:B------:R-:W3:Y:S05]  /*16970*/  LDCU UR7, c[0x0][0x39c] ;  /* 0x00007380ff0777ac */ /* 0x000eea0008000800 */
[----:B------:R0:W-:Y:S01]  /*16980*/  @P3 STG.E.U16 desc[UR20][R20.64], R38 ;  /* 0x0000002614003986 */ /* 0x0001e2000c101514 */
[----:B----4-:R-:W-:Y:S01]  /*16990*/  ISETP.LT.AND P1, PT, R42, UR4, !P0 ;  /* 0x000000042a007c0c */ /* 0x010fe2000c721270 */
[----:B------:R-:W5:Y:S02]  /*169a0*/  LDCU UR4, c[0x0][0x39c] ;  /* 0x00007380ff0477ac */ /* 0x000f640008000800 */
[----:B------:R-:W4:Y:S01]  /*169b0*/  LDL.LU R42, [R1+0x448] ;  /* 0x00044800012a7983 */ /* 0x000f220000300800 */
[----:B--2---:R-:W-:Y:S01]  /*169c0*/  ISETP.LT.AND P4, PT, R39, UR5, !P0 ;  /* 0x0000000527007c0c */ /* 0x004fe2000c781270 */
[----:B------:R-:W4:Y:S02]  /*169d0*/  LDCU UR5, c[0x0][0x39c] ;  /* 0x00007380ff0577ac */ /* 0x000f240008000800 */
[----:B------:R-:W2:Y:S01]  /*169e0*/  LDL.LU R39, [R1+0x444] ;  /* 0x0004440001277983 */ /* 0x000ea20000300800 */
[----:B-1----:R-:W-:Y:S01]  /*169f0*/  ISETP.LT.AND P3, PT, R41, UR6, !P0 ;  /* 0x0000000629007c0c */ /* 0x002fe2000c761270 */
[----:B------:R-:W2:Y:S02]  /*16a00*/  LDCU UR6, c[0x0][0x39c] ;  /* 0x00007380ff0677ac */ /* 0x000ea40008000800 */
[----:B------:R-:W2:Y:S01]  /*16a10*/  LDL.LU R41, [R1+0x440] ;  /* 0x0004400001297983 */ /* 0x000ea20000300800 */
[----:B0-----:R-:W-:-:S04]  /*16a20*/  LEA R22, P6, R37, R2, 0x1 ;  /* 0x0000000225167211 */ /* 0x001fc800078c08ff */
[----:B------:R-:W-:Y:S01]  /*16a30*/  LEA.HI.X.SX32 R23, R37, R0, 0x1, P6 ;  /* 0x0000000025177211 */ /* 0x000fe200030f0eff */
[----:B------:R-:W-:-:S04]  /*16a40*/  IMAD R37, R74, 0x2, R37 ;  /* 0x000000024a257824 */ /* 0x000fc800078e0225 */
[C---:B------:R-:W-:Y:S01]  /*16a50*/  IMAD R3, R74.reuse, 0x2, R37 ;  /* 0x000000024a037824 */ /* 0x040fe200078e0225 */
[C---:B------:R-:W-:Y:S01]  /*16a60*/  LEA R20, P6, R37.reuse, R2, 0x1 ;  /* 0x0000000225147211 */ /* 0x040fe200078c08ff */
[----:B------:R0:W-:Y:S03]  /*16a70*/  @P5 STG.E.U16 desc[UR20][R22.64], R57 ;  /* 0x0000003916005986 */ /* 0x0001e6000c101514 */
[----:B------:R-:W-:Y:S01]  /*16a80*/  LEA.HI.X.SX32 R21, R37, R0, 0x1, P6 ;  /* 0x0000000025157211 */ /* 0x000fe200030f0eff */
[----:B------:R-:W-:Y:S01]  /*16a90*/  IMAD R37, R74, 0x2, R3 ;  /* 0x000000024a257824 */ /* 0x000fe200078e0203 */
[----:B------:R-:W-:Y:S02]  /*16aa0*/  PRMT R36, R57, 0x7632, R36 ;  /* 0x0000763239247816 */ /* 0x000fe40000000024 */
[----:B0-----:R-:W-:-:S04]  /*16ab0*/  LEA R22, P6, R3, R2, 0x1 ;  /* 0x0000000203167211 */ /* 0x001fc800078c08ff */
[----:B------:R-:W-:Y:S01]  /*16ac0*/  LEA.HI.X.SX32 R23, R3, R0, 0x1, P6 ;  /* 0x0000000003177211 */ /* 0x000fe200030f0eff */
[----:B------:R-:W-:Y:S01]  /*16ad0*/  IMAD R3, R74, 0x2, R37 ;  /* 0x000000024a037824 */ /* 0x000fe200078e0225 */
[----:B------:R0:W-:Y:S04]  /*16ae0*/  @P1 STG.E.U16 desc[UR20][R20.64], R36 ;  /* 0x0000002414001986 */ /* 0x0001e8000c101514 */
[----:B------:R1:W-:Y:S01]  /*16af0*/  @P4 STG.E.U16 desc[UR20][R22.64], R58 ;  /* 0x0000003a16004986 */ /* 0x0003e2000c101514 */
[----:B------:R-:W-:Y:S02]  /*16b00*/  PRMT R38, R58, 0x7632, R38 ;  /* 0x000076323a267816 */ /* 0x000fe40000000026 */
[-C--:B0-----:R-:W-:Y:S02]  /*16b10*/  LEA R20, P1, R37, R2.reuse, 0x1 ;  /* 0x0000000225147211 */ /* 0x081fe400078208ff */
[----:B-1----:R-:W-:-:S02]  /*16b20*/  LEA R22, P6, R3, R2, 0x1 ;  /* 0x0000000203167211 */ /* 0x002fc400078c08ff */
[-C--:B------:R-:W-:Y:S02]  /*16b30*/  LEA.HI.X.SX32 R21, R37, R0.reuse, 0x1, P1 ;  /* 0x0000000025157211 */ /* 0x080fe400008f0eff */
[----:B------:R-:W-:-:S03]  /*16b40*/  LEA.HI.X.SX32 R23, R3, R0, 0x1, P6 ;  /* 0x0000000003177211 */ /* 0x000fc600030f0eff */
[----:B------:R0:W-:Y:S01]  /*16b50*/  @P3 STG.E.U16 desc[UR20][R20.64], R38 ;  /* 0x0000002614003986 */ /* 0x0001e2000c101514 */
[----:B---3--:R-:W-:Y:S01]  /*16b60*/  ISETP.LT.AND P5, PT, R44, UR7, !P0 ;  /* 0x000000072c007c0c */ /* 0x008fe2000c7a1270 */
[----:B------:R-:W1:Y:S02]  /*16b70*/  LDCU UR7, c[0x0][0x39c] ;  /* 0x00007380ff0777ac */ /* 0x000e640008000800 */
[----:B------:R-:W3:Y:S01]  /*16b80*/  LDL.LU R44, [R1+0x3cc] ;  /* 0x0003cc00012c7983 */ /* 0x000ee20000300800 */
[----:B-----5:R-:W-:Y:S02]  /*16b90*/  ISETP.LT.AND P1, PT, R43, UR4, !P0 ;  /* 0x000000042b007c0c */ /* 0x020fe4000c721270 */
[----:B----4-:R-:W-:Y:S01]  /*16ba0*/  ISETP.LT.AND P4, PT, R42, UR5, !P0 ;  /* 0x000000052a007c0c */ /* 0x010fe2000c781270 */
[----:B------:R-:W4:Y:S01]  /*16bb0*/  LDL.LU R43, [R1+0x43c] ;  /* 0x00043c00012b7983 */ /* 0x000f220000300800 */
[C---:B------:R-:W-:Y:S01]  /*16bc0*/  IMAD R3, R74.reuse, 0x2, R3 ;  /* 0x000000024a037824 */ /* 0x040fe200078e0203 */
[----:B------:R-:W3:Y:S02]  /*16bd0*/  LDCU UR4, c[0x0][0x39c] ;  /* 0x00007380ff0477ac */ /* 0x000ee40008000800 */
[----:B------:R-:W5:Y:S04]  /*16be0*/  LDL.LU R42, [R1+0x438] ;  /* 0x00043800012a7983 */ /* 0x000f680000300800 */
[----:B------:R1:W-:Y:S01]  /*16bf0*/  @P5 STG.E.U16 desc[UR20][R22.64], R59 ;  /* 0x0000003b16005986 */ /* 0x0003e2000c101514 */
[----:B--2---:R-:W-:Y:S01]  /*16c00*/  ISETP.LT.AND P3, PT, R39, UR6, !P0 ;  /* 0x0000000627007c0c */ /* 0x004fe2000c761270 */
[C---:B------:R-:W-:Y:S01]  /*16c10*/  IMAD R37, R74.reuse, 0x2, R3 ;  /* 0x000000024a257824 */ /* 0x040fe200078e0203 */
[----:B0-----:R-:W-:Y:S01]  /*16c20*/  LEA R20, P6, R3, R2, 0x1 ;  /* 0x0000000203147211 */ /* 0x001fe200078c08ff */
[----:B------:R-:W2:Y:S01]  /*16c30*/  LDL.LU R39, [R1+0x434] ;  /* 0x0004340001277983 */ /* 0x000ea20000300800 */
[----:B-1----:R-:W-:Y:S01]  /*16c40*/  ISETP.LT.AND P5, PT, R41, UR7, !P0 ;  /* 0x0000000729007c0c */ /* 0x002fe2000c7a1270 */
[----:B------:R-:W4:Y:S02]  /*16c50*/  LDCU UR5, c[0x0][0x39c] ;  /* 0x00007380ff0577ac */ /* 0x000f240008000800 */
[----:B------:R-:W2:Y:S01]  /*16c60*/  LDL.LU R41, [R1+0x3c8] ;  /* 0x0003c80001297983 */ /* 0x000ea20000300800 */
[----:B------:R-:W-:Y:S01]  /*16c70*/  LEA.HI.X.SX32 R21, R3, R0, 0x1, P6 ;  /* 0x0000000003157211 */ /* 0x000fe200030f0eff */
[----:B------:R-:W-:Y:S01]  /*16c80*/  IMAD R3, R74, 0x2, R37 ;  /* 0x000000024a037824 */ /* 0x000fe200078e0225 */
[----:B------:R-:W-:Y:S01]  /*16c90*/  PRMT R36, R59, 0x7632, R36 ;  /* 0x000076323b247816 */ /* 0x000fe20000000024 */
[----:B------:R-:W5:Y:S01]  /*16ca0*/  LDCU UR6, c[0x0][0x39c] ;  /* 0x00007380ff0677ac */ /* 0x000f620008000800 */
[C---:B------:R-:W-:Y:S01]  /*16cb0*/  LEA R22, P6, R37.reuse, R2, 0x1 ;  /* 0x0000000225167211 */ /* 0x040fe200078c08ff */
[----:B------:R-:W2:Y:S01]  /*16cc0*/  LDL.LU R45, [R1+0x4cc] ;  /* 0x0004cc00012d7983 */ /* 0x000ea20000300800 */
[----:B------:R-:W-:Y:S01]  /*16cd0*/  PRMT R38, R32, 0x7632, R38 ;  /* 0x0000763220267816 */ /* 0x000fe20000000026 */
[----:B------:R-:W0:Y:S01]  /*16ce0*/  LDCU UR7, c[0x0][0x39c] ;  /* 0x00007380ff0777ac */ /* 0x000e220008000800 */
[----:B------:R-:W-:Y:S01]  /*16cf0*/  LEA.HI.X.SX32 R23, R37, R0, 0x1, P6 ;  /* 0x0000000025177211 */ /* 0x000fe200030f0eff */
[----:B------:R-:W-:Y:S01]  /*16d00*/  IMAD R37, R74, 0x2, R3 ;  /* 0x000000024a257824 */ /* 0x000fe200078e0203 */
[----:B------:R1:W-:Y:S04]  /*16d10*/  @P1 STG.E.U16 desc[UR20][R20.64], R36 ;  /* 0x0000002414001986 */ /* 0x0003e8000c101514 */
[----:B------:R0:W-:Y:S01]  /*16d20*/  @P4 STG.E.U16 desc[UR20][R22.64], R32 ;  /* 0x0000002016004986 */ /* 0x0001e2000c101514 */
[----:B-1----:R-:W-:-:S02]  /*16d30*/  LEA R20, P1, R3, R2, 0x1 ;  /* 0x0000000203147211 */ /* 0x002fc400078208ff */
[----:B0-----:R-:W-:-:S04]  /*16d40*/  LEA R22, P6, R37, R2, 0x1 ;  /* 0x0000000225167211 */ /* 0x001fc800078c08ff */
[-C--:B------:R-:W-:Y:S01]  /*16d50*/  LEA.HI.X.SX32 R23, R37, R0.reuse, 0x1, P6 ;  /* 0x0000000025177211 */ /* 0x080fe200030f0eff */
[----:B------:R-:W-:Y:S01]  /*16d60*/  IMAD R37, R74, 0x2, R37 ;  /* 0x000000024a257824 */ /* 0x000fe200078e0225 */
[----:B------:R-:W-:-:S04]  /*16d70*/  LEA.HI.X.SX32 R21, R3, R0, 0x1, P1 ;  /* 0x0000000003157211 */ /* 0x000fc800008f0eff */
[C---:B------:R-:W-:Y:S01]  /*16d80*/  LEA R36, P6, R37.reuse, R2, 0x1 ;  /* 0x0000000225247211 */ /* 0x040fe200078c08ff */
[----:B------:R0:W-:Y:S01]  /*16d90*/  @P3 STG.E.U16 desc[UR20][R20.64], R38 ;  /* 0x0000002614003986 */ /* 0x0001e2000c101514 */
[----:B------:R-:W-:Y:S02]  /*16da0*/  IMAD R3, R74, 0x2, R37 ;  /* 0x000000024a037824 */ /* 0x000fe400078e0225 */
[----:B------:R-:W-:Y:S01]  /*16db0*/  LEA.HI.X.SX32 R37, R37, R0, 0x1, P6 ;  /* 0x0000000025257211 */ /* 0x000fe200030f0eff */
[----:B------:R1:W-:Y:S04]  /*16dc0*/  @P5 STG.E.U16 desc[UR20][R22.64], R33 ;  /* 0x0000002116005986 */ /* 0x0003e8000c101514 */
[----:B------:R-:W1:Y:S01]  /*16dd0*/  LDS.128 R20, [R64+UR9] ;  /* 0x0000000940147984 */ /* 0x000e620008000c00 */
[----:B0-----:R-:W-:-:S03]  /*16de0*/  PRMT R38, R33, 0x7632, R38 ;  /* 0x0000763221267816 */ /* 0x001fc60000000026 */
[----:B------:R-:W0:Y:S01]  /*16df0*/  LDS.128 R64, [R64+UR9+0x800] ;  /* 0x0008000940407984 */ /* 0x000e220008000c00 */
[----:B---3--:R-:W-:Y:S01]  /*16e00*/  ISETP.LT.AND P4, PT, R44, UR4, !P0 ;  /* 0x000000042c007c0c */ /* 0x008fe2000c781270 */
[----:B------:R-:W2:Y:S02]  /*16e10*/  LDCU UR4, c[0x0][0x39c] ;  /* 0x00007380ff0477ac */ /* 0x000ea40008000800 */
[----:B------:R-:W3:Y:S10]  /*16e20*/  LDL.LU R44, [R1+0x4d0] ;  /* 0x0004d000012c7983 */ /* 0x000ef40000300800 */
[----:B------:R0:W-:Y:S01]  /*16e30*/  @P4 STG.E.U16 desc[UR20][R36.64], R38 ;  /* 0x0000002624004986 */ /* 0x0001e2000c101514 */
[----:B----4-:R-:W-:Y:S01]  /*16e40*/  ISETP.LT.AND P1, PT, R43, UR5, !P0 ;  /* 0x000000052b007c0c */ /* 0x010fe2000c721270 */
[----:B------:R-:W4:Y:S02]  /*16e50*/  LDCU UR5, c[0x0][0x39c] ;  /* 0x00007380ff0577ac */ /* 0x000f240008000800 */
[----:B------:R-:W3:Y:S01]  /*16e60*/  LDL.LU R43, [R1+0x4e0] ;  /* 0x0004e000012b7983 */ /* 0x000ee20000300800 */
[----:B-----5:R-:W-:Y:S01]  /*16e70*/  ISETP.LT.AND P3, PT, R42, UR6, !P0 ;  /* 0x000000062a007c0c */ /* 0x020fe2000c761270 */
[----:B------:R-:W3:Y:S02]  /*16e80*/  LDCU UR6, c[0x0][0x39c] ;  /* 0x00007380ff0677ac */ /* 0x000ee40008000800 */
[----:B------:R-:W5:Y:S01]  /*16e90*/  LDL.LU R42, [R1+0x3c4] ;  /* 0x0003c400012a7983 */ /* 0x000f620000300800 */
[----:B--2---:R-:W-:Y:S01]  /*16ea0*/  ISETP.LT.AND P4, PT, R41, UR4, !P0 ;  /* 0x0000000429007c0c */ /* 0x004fe2000c781270 */
[----:B------:R-:W2:Y:S02]  /*16eb0*/  LDCU UR4, c[0x0][0x39c] ;  /* 0x00007380ff0477ac */ /* 0x000ea40008000800 */
[----:B------:R-:W5:Y:S01]  /*16ec0*/  LDL.LU R41, [R1+0x4dc] ;  /* 0x0004dc0001297983 */ /* 0x000f620000300800 */
[----:B------:R-:W-:Y:S01]  /*16ed0*/  ISETP.LT.AND P5, PT, R39, UR7, !P0 ;  /* 0x0000000727007c0c */ /* 0x000fe2000c7a1270 */
[----:B------:R-:W-:Y:S01]  /*16ee0*/  IMAD R39, R74, 0x2, R3 ;  /* 0x000000024a277824 */ /* 0x000fe200078e0203 */
[----:B------:R-:W-:-:S04]  /*16ef0*/  LEA R32, P6, R3, R2, 0x1 ;  /* 0x0000000203207211 */ /* 0x000fc800078c08ff */
[----:B-1----:R-:W-:Y:S02]  /*16f00*/  LEA.HI.X.SX32 R33, R3, R0, 0x1, P6 ;  /* 0x0000000003217211 */ /* 0x002fe400030f0eff */
[C---:B0-----:R-:W-:Y:S01]  /*16f10*/  LEA R36, P6, R39.reuse, R2, 0x1 ;  /* 0x0000000227247211 */ /* 0x041fe200078c08ff */
[----:B------:R-:W-:Y:S01]  /*16f20*/  IMAD R3, R74, 0x2, R39 ;  /* 0x000000024a037824 */ /* 0x000fe200078e0227 */
[----:B------:R-:W-:Y:S02]  /*16f30*/  PRMT R40, R34, 0x7632, R40 ;  /* 0x0000763222287816 */ /* 0x000fe40000000028 */
[----:B------:R-:W-:Y:S01]  /*16f40*/  LEA.HI.X.SX32 R37, R39, R0, 0x1, P6 ;  /* 0x0000000027257211 */ /* 0x000fe200030f0eff */
[----:B------:R0:W-:Y:S01]  /*16f50*/  @P1 STG.E.U16 desc[UR20][R32.64], R34 ;  /* 0x0000002220001986 */ /* 0x0001e2000c101514 */
[----:B----4-:R-:W-:Y:S01]  /*16f60*/  ISETP.LT.AND P1, PT, R45, UR5, !P0 ;  /* 0x000000052d007c0c */ /* 0x010fe2000c721270 */
[----:B------:R-:W-:Y:S01]  /*16f70*/  IMAD R39, R74, 0x2, R3 ;  /* 0x000000024a277824 */ /* 0x000fe200078e0203 */
[----:B------:R-:W5:Y:S01]  /*16f80*/  LDCU UR5, c[0x0][0x39c] ;  /* 0x00007380ff0577ac */ /* 0x000f620008000800 */
[----:B------:R1:W-:Y:S04]  /*16f90*/  @P3 STG.E.U16 desc[UR20][R36.64], R40 ;  /* 0x0000002824003986 */ /* 0x0003e8000c101514 */
[----:B------:R-:W4:Y:S01]  /*16fa0*/  LDL.LU R45, [R1+0x4e4] ;  /* 0x0004e400012d7983 */ /* 0x000f220000300800 */
        /* <DEDUP_REMOVED lines=9> */
[C---:B------:R-:W-:Y:S01]  /*17040*/  IMAD R3, R74.reuse, 0x2, R3 ;  /* 0x000000024a037824 */ /* 0x040fe200078e0203 */
[----:B------:R-:W-:Y:S03]  /*17050*/  @P4 STG.E.U16 desc[UR20][R36.64], R34 ;  /* 0x0000002224004986 */ /* 0x000fe6000c101514 */
[----:B------:R-:W-:Y:S01]  /*17060*/  IMAD R35, R74, 0x2, R3 ;  /* 0x000000024a237824 */ /* 0x000fe200078e0203 */
[----:B------:R0:W-:Y:S01]  /*17070*/  @P1 STG.E.U16 desc[UR20][R32.64], R20 ;  /* 0x0000001420001986 */ /* 0x0001e2000c101514 */
[----:B------:R-:W-:Y:S02]  /*17080*/  PRMT R38, R20, 0x7632, R38 ;  /* 0x0000763214267816 */ /* 0x000fe40000000026 */
[----:B0-----:R-:W-:-:S04]  /*17090*/  LEA R32, P6, R3, R2, 0x1 ;  /* 0x0000000203207211 */ /* 0x001fc800078c08ff */
[----:B------:R-:W-:Y:S01]  /*170a0*/  LEA.HI.X.SX32 R33, R3, R0, 0x1, P6 ;  /* 0x0000000003217211 */ /* 0x000fe200030f0eff */
[----:B------:R-:W-:Y:S01]  /*170b0*/  IMAD R3, R74, 0x2, R35 ;  /* 0x000000024a037824 */ /* 0x000fe200078e0223 */
[----:B------:R-:W-:-:S04]  /*170c0*/  LEA R34, P6, R35, R2, 0x1 ;  /* 0x0000000223227211 */ /* 0x000fc800078c08ff */
[----:B------:R-:W-:Y:S02]  /*170d0*/  LEA.HI.X.SX32 R35, R35, R0, 0x1, P6 ;  /* 0x0000000023237211 */ /* 0x000fe400030f0eff */
[----:B------:R-:W-:Y:S02]  /*170e0*/  PRMT R36, R21, 0x7632, R36 ;  /* 0x0000763215247816 */ /* 0x000fe40000000024 */
[----:B---3--:R-:W-:Y:S01]  /*170f0*/  ISETP.LT.AND P3, PT, R44, UR6, !P0 ;  /* 0x000000062c007c0c */ /* 0x008fe2000c761270 */
[----:B------:R-:W0:Y:S01]  /*17100*/  LDCU UR6, c[0x0][0x39c] ;  /* 0x00007380ff0677ac */ /* 0x000e220008000800 */
[----:B------:R-:W3:Y:S11]  /*17110*/  LDL.LU R44, [R1+0x4ec] ;  /* 0x0004ec00012c7983 */ /* 0x000ef60000300800 */
[----:B------:R1:W-:Y:S01]  /*17120*/  @P3 STG.E.U16 desc[UR20][R32.64], R38 ;  /* 0x0000002620003986 */ /* 0x0003e2000c101514 */
[----:B--2---:R-:W-:Y:S01]  /*17130*/  ISETP.LT.AND P5, PT, R43, UR4, !P0 ;  /* 0x000000042b007c0c */ /* 0x004fe2000c7a1270 */
[----:B------:R-:W4:Y:S02]  /*17140*/  LDCU UR4, c[0x0][0x39c] ;  /* 0x00007380ff0477ac */ /* 0x000f240008000800 */
[----:B------:R-:W2:Y:S01]  /*17150*/  LDL.LU R43, [R1+0x3bc] ;  /* 0x0003bc00012b7983 */ /* 0x000ea20000300800 */
[----:B-----5:R-:W-:Y:S01]  /*17160*/  ISETP.LT.AND P4, PT, R42, UR5, !P0 ;  /* 0x000000052a007c0c */ /* 0x020fe2000c781270 */
[----:B------:R-:W3:Y:S02]  /*17170*/  LDCU UR5, c[0x0][0x39c] ;  /* 0x00007380ff0577ac */ /* 0x000ee40008000800 */
[----:B------:R-:W5:Y:S01]  /*17180*/  LDL.LU R42, [R1+0x4f8] ;  /* 0x0004f800012a7983 */ /* 0x000f620000300800 */
[----:B0-----:R-:W-:-:S02]  /*17190*/  ISETP.LT.AND P1, PT, R41, UR6, !P0 ;  /* 0x0000000629007c0c */ /* 0x001fc4000c721270 */
[C---:B-1----:R-:W-:Y:S01]  /*171a0*/  LEA R32, P6, R3.reuse, R2, 0x1 ;  /* 0x0000000203207211 */ /* 0x042fe200078c08ff */
[----:B------:R-:W5:Y:S01]  /*171b0*/  LDL.LU R41, [R1+0x4f4] ;  /* 0x0004f40001297983 */ /* 0x000f620000300800 */
[C---:B------:R-:W-:Y:S01]  /*171c0*/  IMAD R37, R74.reuse, 0x2, R3 ;  /* 0x000000024a257824 */ /* 0x040fe200078e0203 */
[----:B------:R-:W2:Y:S01]  /*171d0*/  LDCU UR6, c[0x0][0x39c] ;  /* 0x00007380ff0677ac */ /* 0x000ea20008000800 */
[----:B------:R-:W-:Y:S01]  /*171e0*/  LEA.HI.X.SX32 R33, R3, R0, 0x1, P6 ;  /* 0x0000000003217211 */ /* 0x000fe200030f0eff */
[----:B------:R-:W5:Y:S04]  /*171f0*/  LDL.LU R40, [R1+0x4f0] ;  /* 0x0004f00001287983 */ /* 0x000f680000300800 */
[----:B------:R-:W-:Y:S04]  /*17200*/  @P5 STG.E.U16 desc[UR20][R34.64], R21 ;  /* 0x0000001522005986 */ /* 0x000fe8000c101514 */
[----:B------:R-:W5:Y:S04]  /*17210*/  LDL.LU R39, [R1+0x3b8] ;  /* 0x0003b80001277983 */ /* 0x000f680000300800 */
[----:B------:R0:W-:Y:S04]  /*17220*/  @P4 STG.E.U16 desc[UR20][R32.64], R36 ;  /* 0x0000002420004986 */ /* 0x0001e8000c101514 */
[----:B0-----:R-:W5:Y:S01]  /*17230*/  LDL.LU R36, [R1+0x4e8] ;  /* 0x0004e80001247983 */ /* 0x001f620000300800 */
[----:B----4-:R-:W-:Y:S01]  /*17240*/  ISETP.LT.AND P3, PT, R45, UR4, !P0 ;  /* 0x000000042d007c0c */ /* 0x010fe2000c761270 */
[----:B------:R-:W5:Y:S01]  /*17250*/  LDCU UR4, c[0x0][0x39c] ;  /* 0x00007380ff0477ac */ /* 0x000f620008000800 */
[C---:B------:R-:W-:Y:S01]  /*17260*/  LEA R20, P6, R37.reuse, R2, 0x1 ;  /* 0x0000000225147211 */ /* 0x040fe200078c08ff */
[----:B------:R-:W-:Y:S01]  /*17270*/  IMAD R3, R74, 0x2, R37 ;  /* 0x000000024a037824 */ /* 0x000fe200078e0225 */
[----:B------:R-:W-:Y:S01]  /*17280*/  PRMT R35, R22, 0x7632, R35 ;  /* 0x0000763216237816 */ /* 0x000fe20000000023 */
[----:B------:R-:W4:Y:S01]  /*17290*/  LDL.LU R38, [R1+0x4d8] ;  /* 0x0004d80001267983 */ /* 0x000f220000300800 */
[----:B------:R-:W-:Y:S01]  /*172a0*/  LEA.HI.X.SX32 R21, R37, R0, 0x1, P6 ;  /* 0x0000000025157211 */ /* 0x000fe200030f0eff */
[----:B------:R-:W-:Y:S01]  /*172b0*/  IMAD R37, R74, 0x2, R3 ;  /* 0x000000024a257824 */ /* 0x000fe200078e0203 */
[----:B------:R-:W-:-:S03]  /*172c0*/  LEA R32, P6, R3, R2, 0x1 ;  /* 0x0000000203207211 */ /* 0x000fc600078c08ff */
[----:B------:R0:W-:Y:S01]  /*172d0*/  @P1 STG.E.U16 desc[UR20][R20.64], R22 ;  /* 0x0000001614001986 */ /* 0x0001e2000c101514 */
[----:B------:R-:W-:-:S05]  /*172e0*/  LEA.HI.X.SX32 R33, R3, R0, 0x1, P6 ;  /* 0x0000000003217211 */ /* 0x000fca00030f0eff */
[----:B------:R1:W-:Y:S01]  /*172f0*/  @P3 STG.E.U16 desc[UR20][R32.64], R35 ;  /* 0x0000002320003986 */ /* 0x0003e2000c101514 */
[----:B0-----:R-:W-:-:S04]  /*17300*/  LEA R20, P6, R37, R2, 0x1 ;  /* 0x0000000225147211 */ /* 0x001fc800078c08ff */
[----:B------:R-:W-:Y:S01]  /*17310*/  LEA.HI.X.SX32 R21, R37, R0, 0x1, P6 ;  /* 0x0000000025157211 */ /* 0x000fe200030f0eff */
[----:B------:R-:W-:-:S04]  /*17320*/  IMAD R37, R74, 0x2, R37 ;  /* 0x000000024a257824 */ /* 0x000fc800078e0225 */
[----:B------:R-:W-:Y:S01]  /*17330*/  IMAD R3, R74, 0x2, R37 ;  /* 0x000000024a037824 */ /* 0x000fe200078e0225 */
[----:B------:R-:W-:-:S04]  /*17340*/  LEA R34, P6, R37, R2, 0x1 ;  /* 0x0000000225227211 */ /* 0x000fc800078c08ff */
[----:B-1----:R-:W-:Y:S02]  /*17350*/  LEA.HI.X.SX32 R35, R37, R0, 0x1, P6 ;  /* 0x0000000025237211 */ /* 0x002fe400030f0eff */
[----:B------:R-:W-:-:S04]  /*17360*/  LEA R32, P6, R3, R2, 0x1 ;  /* 0x0000000203207211 */ /* 0x000fc800078c08ff */
[----:B------:R-:W-:Y:S02]  /*17370*/  LEA.HI.X.SX32 R33, R3, R0, 0x1, P6 ;  /* 0x0000000003217211 */ /* 0x000fe400030f0eff */
[----:B---3--:R-:W-:Y:S01]  /*17380*/  ISETP.LT.AND P5, PT, R44, UR5, !P0 ;  /* 0x000000052c007c0c */ /* 0x008fe2000c7a1270 */
[----:B------:R-:W0:-:S12]  /*17390*/  LDCU UR5, c[0x0][0x39c] ;  /* 0x00007380ff0577ac */ /* 0x000e180008000800 */
[----:B------:R1:W-:Y:S01]  /*173a0*/  @P5 STG.E.U16 desc[UR20][R20.64], R23 ;  /* 0x0000001714005986 */ /* 0x0003e2000c101514 */
[----:B--2---:R-:W-:Y:S01]  /*173b0*/  ISETP.LT.AND P4, PT, R43, UR6, !P0 ;  /* 0x000000062b007c0c */ /* 0x004fe2000c781270 */
[----:B------:R-:W2:Y:S01]  /*173c0*/  LDCU UR6, c[0x0][0x39c] ;  /* 0x00007380ff0677ac */ /* 0x000ea20008000800 */
[----:B-----5:R-:W-:Y:S01]  /*173d0*/  ISETP.LT.AND P1, PT, R42, UR4, !P0 ;  /* 0x000000042a007c0c */ /* 0x020fe2000c721270 */
[----:B------:R-:W3:Y:S01]  /*173e0*/  LDCU UR4, c[0x0][0x39c] ;  /* 0x00007380ff0477ac */ /* 0x000ee20008000800 */
[----:B0-----:R-:W-:Y:S01]  /*173f0*/  ISETP.LT.AND P3, PT, R41, UR5, !P0 ;  /* 0x0000000529007c0c */ /* 0x001fe2000c761270 */
[----:B------:R-:W0:Y:S01]  /*17400*/  LDCU UR5, c[0x0][0x39c] ;  /* 0x00007380ff0577ac */ /* 0x000e220008000800 */
[----:B------:R-:W5:Y:S01]  /*17410*/  LDL.LU R41, [R1+0x4d4] ;  /* 0x0004d40001297983 */ /* 0x000f620000300800 */
[----:B-1----:R-:W-:Y:S02]  /*17420*/  PRMT R21, R23, 0x7632, R21 ;  /* 0x0000763217157816 */ /* 0x002fe40000000015 */
[----:B--2---:R-:W-:Y:S01]  /*17430*/  ISETP.LT.AND P5, PT, R40, UR6, !P0 ;  /* 0x0000000628007c0c */ /* 0x004fe2000c7a1270 */
[----:B------:R-:W-:Y:S01]  /*17440*/  IMAD R37, R74, 0x2, R3 ;  /* 0x000000024a257824 */ /* 0x000fe200078e0203 */
[----:B------:R-:W2:Y:S01]  /*17450*/  LDL.LU R40, [R1+0x3b4] ;  /* 0x0003b40001287983 */ /* 0x000ea20000300800 */
[----:B------:R-:W4:Y:S03]  /*17460*/  LDCU UR6, c[0x0][0x39c] ;  /* 0x00007380ff0677ac */ /* 0x000f260008000800 */
[----:B------:R1:W-:Y:S01]  /*17470*/  @P4 STG.E.U16 desc[UR20][R34.64], R21 ;  /* 0x0000001522004986 */ /* 0x0003e2000c101514 */
[----:B---3--:R-:W-:Y:S01]  /*17480*/  ISETP.LT.AND P4, PT, R39, UR4, !P0 ;  /* 0x0000000427007c0c */ /* 0x008fe2000c781270 */
[----:B------:R-:W5:Y:S02]  /*17490*/  LDCU UR4, c[0x0][0x39c] ;  /* 0x00007380ff0477ac */ /* 0x000f640008000800 */
[----:B------:R-:W-:Y:S04]  /*174a0*/  @P1 STG.E.U16 desc[UR20][R32.64], R4 ;  /* 0x0000000420001986 */ /* 0x000fe8000c101514 */
[----:B------:R-:W3:Y:S01]  /*174b0*/  LDL.LU R39, [R1+0x4c8] ;  /* 0x0004c80001277983 */ /* 0x000ee20000300800 */
[----:B0-----:R-:W-:Y:S01]  /*174c0*/  ISETP.LT.AND P1, PT, R36, UR5, !P0 ;  /* 0x0000000524007c0c */ /* 0x001fe2000c721270 */
[----:B------:R-:W-:-:S02]  /*174d0*/  IMAD R3, R74, 0x2, R37 ;  /* 0x000000024a037824 */ /* 0x000fc400078e0225 */
[----:B------:R-:W2:Y:S01]  /*174e0*/  LDL.LU R36, [R1+0x4c4] ;  /* 0x0004c40001247983 */ /* 0x000ea20000300800 */
[C---:B------:R-:W-:Y:S01]  /*174f0*/  LEA R20, P6, R37.reuse, R2, 0x1 ;  /* 0x0000000225147211 */ /* 0x040fe200078c08ff */
[----:B------:R-:W2:Y:S01]  /*17500*/  LDCU UR5, c[0x0][0x39c] ;  /* 0x00007380ff0577ac */ /* 0x000ea20008000800 */
[----:B------:R-:W-:Y:S02]  /*17510*/  PRMT R23, R4, 0x7632, R23 ;  /* 0x0000763204177816 */ /* 0x000fe40000000017 */
[----:B-1----:R-:W-:Y:S01]  /*17520*/  LEA.HI.X.SX32 R21, R37, R0, 0x1, P6 ;  /* 0x0000000025157211 */ /* 0x002fe200030f0eff */
[----:B------:R-:W-:Y:S01]  /*17530*/  IMAD R35, R74, 0x2, R3 ;  /* 0x000000024a237824 */ /* 0x000fe200078e0203 */
[----:B------:R-:W-:-:S03]  /*17540*/  LEA R22, P6, R3, R2, 0x1 ;  /* 0x0000000203167211 */ /* 0x000fc600078c08ff */
[----:B------:R0:W-:Y:S01]  /*17550*/  @P3 STG.E.U16 desc[UR20][R20.64], R23 ;  /* 0x0000001714003986 */ /* 0x0001e2000c101514 */
[----:B----4-:R-:W-:Y:S01]  /*17560*/  ISETP.LT.AND P3, PT, R38, UR6, !P0 ;  /* 0x0000000626007c0c */ /* 0x010fe2000c761270 */
[----:B------:R-:W3:Y:S02]  /*17570*/  LDCU UR6, c[0x0][0x39c] ;  /* 0x00007380ff0677ac */ /* 0x000ee40008000800 */
[----:B------:R-:W4:Y:S04]  /*17580*/  LDL.LU R38, [R1+0x4c0] ;  /* 0x0004c00001267983 */ /* 0x000f280000300800 */
[----:B------:R-:W4:Y:S01]  /*17590*/  LDL.LU R37, [R1+0x3b0] ;  /* 0x0003b00001257983 */ /* 0x000f220000300800 */
[----:B0-----:R-:W-:Y:S01]  /*175a0*/  LEA.HI.X.SX32 R23, R3, R0, 0x1, P6 ;  /* 0x0000000003177211 */ /* 0x001fe200030f0eff */
[----:B------:R-:W-:Y:S01]  /*175b0*/  IMAD R3, R74, 0x2, R35 ;  /* 0x000000024a037824 */ /* 0x000fe200078e0223 */
[----:B------:R-:W-:-:S02]  /*175c0*/  LEA R34, P6, R35, R2, 0x1 ;  /* 0x0000000223227211 */ /* 0x000fc400078c08ff */
[----:B------:R-:W-:Y:S02]  /*175d0*/  PRMT R20, R5, 0x7632, R20 ;  /* 0x0000763205147816 */ /* 0x000fe40000000014 */
[----:B------:R-:W-:Y:S01]  /*175e0*/  LEA.HI.X.SX32 R35, R35, R0, 0x1, P6 ;  /* 0x0000000023237211 */ /* 0x000fe200030f0eff */
[----:B------:R-:W-:Y:S01]  /*175f0*/  @P5 STG.E.U16 desc[UR20][R22.64], R5 ;  /* 0x0000000516005986 */ /* 0x000fe2000c101514 */
[----:B------:R-:W-:-:S03]  /*17600*/  LEA R32, P6, R3, R2, 0x1 ;  /* 0x0000000203207211 */ /* 0x000fc600078c08ff */
[----:B------:R0:W-:Y:S01]  /*17610*/  @P4 STG.E.U16 desc[UR20][R34.64], R20 ;  /* 0x0000001422004986 */ /* 0x0001e2000c101514 */
[----:B------:R-:W-:Y:S01]  /*17620*/  LEA.HI.X.SX32 R33, R3, R0, 0x1, P6 ;  /* 0x0000000003217211 */ /* 0x000fe200030f0eff */
[----:B------:R-:W-:Y:S02]  /*17630*/  IMAD R3, R74, 0x2, R3 ;  /* 0x000000024a037824 */ /* 0x000fe400078e0203 */
[----:B0-----:R-:W4:Y:S03]  /*17640*/  LDL.LU R34, [R1+0x4bc] ;  /* 0x0004bc0001227983 */ /* 0x001f260000300800 */
[C---:B------:R-:W-:Y:S02]  /*17650*/  LEA R4, P6, R3.reuse, R2, 0x1 ;  /* 0x0000000203047211 */ /* 0x040fe400078c08ff */
[----:B------:R-:W-:Y:S02]  /*17660*/  PRMT R23, R6, 0x7632, R23 ;  /* 0x0000763206177816 */ /* 0x000fe40000000017 */
[----:B------:R-:W-:Y:S01]  /*17670*/  LEA.HI.X.SX32 R5, R3, R0, 0x1, P6 ;  /* 0x0000000003057211 */ /* 0x000fe200030f0eff */
[----:B------:R0:W-:Y:S04]  /*17680*/  @P1 STG.E.U16 desc[UR20][R32.64], R6 ;  /* 0x0000000620001986 */ /* 0x0001e8000c101514 */
[----:B------:R1:W-:Y:S01]  /*17690*/  @P3 STG.E.U16 desc[UR20][R4.64], R23 ;  /* 0x0000001704003986 */ /* 0x0003e2000c101514 */
[----:B-----5:R-:W-:Y:S01]  /*176a0*/  ISETP.LT.AND P5, PT, R41, UR4, !P0 ;  /* 0x0000000429007c0c */ /* 0x020fe2000c7a1270 */
[----:B------:R-:W5:Y:S01]  /*176b0*/  LDCU UR4, c[0x0][0x39c] ;  /* 0x00007380ff0477ac */ /* 0x000f620008000800 */
[----:B---3--:R-:W-:Y:S01]  /*176c0*/  ISETP.LT.AND P1, PT, R39, UR6, !P0 ;  /* 0x0000000627007c0c */ /* 0x008fe2000c721270 */
[----:B------:R-:W-:Y:S01]  /*176d0*/  IMAD R21, R74, 0x2, R3 ;  /* 0x000000024a157824 */ /* 0x000fe200078e0203 */
[----:B------:R-:W3:Y:S01]  /*176e0*/  LDL.LU R39, [R1+0x4b8] ;  /* 0x0004b80001277983 */ /* 0x000ee20000300800 */
[----:B--2---:R-:W-:Y:S01]  /*176f0*/  ISETP.LT.AND P4, PT, R40, UR5, !P0 ;  /* 0x0000000528007c0c */ /* 0x004fe2000c781270 */
[----:B------:R-:W4:Y:S01]  /*17700*/  LDCU UR5, c[0x0][0x39c] ;  /* 0x00007380ff0577ac */ /* 0x000f220008000800 */
[----:B-----5:R-:W-:Y:S01]  /*17710*/  ISETP.LT.AND P3, PT, R36, UR4, !P0 ;  /* 0x0000000424007c0c */ /* 0x020fe2000c761270 */
[----:B------:R-:W2:Y:S01]  /*17720*/  LDCU UR6, c[0x0][0x39c] ;  /* 0x00007380ff0677ac */ /* 0x000ea20008000800 */
[----:B------:R-:W5:Y:S01]  /*17730*/  LDL.LU R36, [R1+0x4b4] ;  /* 0x0004b40001247983 */ /* 0x000f620000300800 */
[C---:B------:R-:W-:Y:S01]  /*17740*/  IMAD R3, R74.reuse, 0x2, R21 ;  /* 0x000000024a037824 */ /* 0x040fe200078e0215 */
[C---:B------:R-:W-:Y:S01]  /*17750*/  LEA R20, P6, R21.reuse, R2, 0x1 ;  /* 0x0000000215147211 */ /* 0x040fe200078c08ff */
[----:B------:R-:W2:Y:S02]  /*17760*/  LDCU UR4, c[0x0][0x39c] ;  /* 0x00007380ff0477ac */ /* 0x000ea40008000800 */
[----:B0-----:R-:W-:Y:S01]  /*17770*/  IMAD R33, R74, 0x2, R3 ;  /* 0x000000024a217824 */ /* 0x001fe200078e0203 */
[----:B------:R-:W-:-:S02]  /*17780*/  LEA.HI.X.SX32 R21, R21, R0, 0x1, P6 ;  /* 0x0000000015157211 */ /* 0x000fc400030f0eff */
[----:B------:R-:W-:-:S04]  /*17790*/  LEA R22, P6, R3, R2, 0x1 ;  /* 0x0000000203167211 */ /* 0x000fc800078c08ff */
[----:B-1----:R-:W-:Y:S02]  /*177a0*/  LEA.HI.X.SX32 R23, R3, R0, 0x1, P6 ;  /* 0x0000000003177211 */ /* 0x002fe400030f0eff */
[----:B------:R-:W-:Y:S01]  /*177b0*/  LEA R32, P6, R33, R2, 0x1 ;  /* 0x0000000221207211 */ /* 0x000fe200078c08ff */
[----:B------:R-:W-:Y:S01]  /*177c0*/  IMAD R3, R74, 0x2, R33 ;  /* 0x000000024a037824 */ /* 0x000fe200078e0221 */
[----:B------:R-:W-:Y:S02]  /*177d0*/  PRMT R5, R7, 0x7632, R5 ;  /* 0x0000763207057816 */ /* 0x000fe40000000005 */
[----:B------:R-:W-:Y:S01]  /*177e0*/  LEA.HI.X.SX32 R33, R33, R0, 0x1, P6 ;  /* 0x0000000021217211 */ /* 0x000fe200030f0eff */
[----:B------:R-:W-:Y:S01]  /*177f0*/  @P5 STG.E.U16 desc[UR20][R20.64], R7 ;  /* 0x0000000714005986 */ /* 0x000fe2000c101514 */
[----:B----4-:R-:W-:Y:S01]  /*17800*/  ISETP.LT.AND P5, PT, R38, UR5, !P0 ;  /* 0x0000000526007c0c */ /* 0x010fe2000c7a1270 */
[----:B------:R-:W-:Y:S01]  /*17810*/  IMAD R35, R74, 0x2, R3 ;  /* 0x000000024a237824 */ /* 0x000fe200078e0203 */
[----:B------:R-:W-:Y:S01]  /*17820*/  LEA R4, P6, R3, R2, 0x1 ;  /* 0x0000000203047211 */ /* 0x000fe200078c08ff */
[----:B------:R0:W-:Y:S01]  /*17830*/  @P4 STG.E.U16 desc[UR20][R22.64], R5 ;  /* 0x0000000516004986 */ /* 0x0001e2000c101514 */
[----:B--2---:R-:W-:Y:S01]  /*17840*/  ISETP.LT.AND P4, PT, R37, UR6, !P0 ;  /* 0x0000000625007c0c */ /* 0x004fe2000c781270 */
[----:B------:R-:W5:Y:S02]  /*17850*/  LDCU UR6, c[0x0][0x39c] ;  /* 0x00007380ff0677ac */ /* 0x000f640008000800 */
[----:B------:R-:W2:Y:S01]  /*17860*/  LDL.LU R38, [R1+0x3ac] ;  /* 0x0003ac0001267983 */ /* 0x000ea20000300800 */
[----:B------:R-:W3:Y:S03]  /*17870*/  LDCU UR5, c[0x0][0x39c] ;  /* 0x00007380ff0577ac */ /* 0x000ee60008000800 */
[----:B------:R1:W-:Y:S04]  /*17880*/  @P1 STG.E.U16 desc[UR20][R32.64], R8 ;  /* 0x0000000820001986 */ /* 0x0003e8000c101514 */
[----:B------:R-:W4:Y:S01]  /*17890*/  LDL.LU R37, [R1+0x4b0] ;  /* 0x0004b00001257983 */ /* 0x000f220000300800 */
[----:B0-----:R-:W-:-:S02]  /*178a0*/  LEA.HI.X.SX32 R5, R3, R0, 0x1, P6 ;  /* 0x0000000003057211 */ /* 0x001fc400030f0eff */
[----:B------:R-:W-:Y:S01]  /*178b0*/  ISETP.LT.AND P1, PT, R34, UR4, !P0 ;  /* 0x0000000422007c0c */ /* 0x000fe2000c721270 */
[----:B------:R-:W2:Y:S01]  /*178c0*/  LDCU UR4, c[0x0][0x39c] ;  /* 0x00007380ff0477ac */ /* 0x000ea20008000800 */
[----:B------:R-:W2:Y:S01]  /*178d0*/  LDL.LU R34, [R1+0x4ac] ;  /* 0x0004ac0001227983 */ /* 0x000ea20000300800 */
[C---:B------:R-:W-:Y:S02]  /*178e0*/  LEA R6, P6, R35.reuse, R2, 0x1 ;  /* 0x0000000223067211 */ /* 0x040fe400078c08ff */
[----:B------:R-:W-:Y:S02]  /*178f0*/  PRMT R21, R8, 0x7632, R21 ;  /* 0x0000763208157816 */ /* 0x000fe40000000015 */
[----:B------:R-:W-:-:S03]  /*17900*/  LEA.HI.X.SX32 R7, R35, R0, 0x1, P6 ;  /* 0x0000000023077211 */ /* 0x000fc600030f0eff */
[----:B------:R0:W-:Y:S04]  /*17910*/  @P3 STG.E.U16 desc[UR20][R4.64], R21 ;  /* 0x0000001504003986 */ /* 0x0001e8000c101514 */
[----:B------:R0:W-:Y:S01]  /*17920*/  @P5 STG.E.U16 desc[UR20][R6.64], R9 ;  /* 0x0000000906005986 */ /* 0x0001e2000c101514 */
[----:B-----5:R-:W-:Y:S01]  /*17930*/  ISETP.LT.AND P5, PT, R36, UR6, !P0 ;  /* 0x0000000624007c0c */ /* 0x020fe2000c7a1270 */
[C---:B------:R-:W-:Y:S02]  /*17940*/  IMAD R35, R74.reuse, 0x2, R35 ;  /* 0x000000024a237824 */ /* 0x040fe400078e0223 */
[----:B------:R-:W5:Y:S01]  /*17950*/  LDL.LU R36, [R1+0x4a8] ;  /* 0x0004a80001247983 */ /* 0x000f620000300800 */
[----:B------:R-:W2:Y:S03]  /*17960*/  LDCU UR6, c[0x0][0x39c] ;  /* 0x00007380ff0677ac */ /* 0x000ea60008000800 */
[----:B-1----:R-:W5:Y:S04]  /*17970*/  LDL.LU R33, [R1+0x3a8] ;  /* 0x0003a80001217983 */ /* 0x002f680000300800 */
[----:B------:R-:W5:Y:S04]  /*17980*/  LDL.LU R22, [R1+0x4a4] ;  /* 0x0004a40001167983 */ /* 0x000f680000300800 */
[----:B------:R-:W5:Y:S01]  /*17990*/  LDL.LU R32, [R1+0x4a0] ;  /* 0x0004a00001207983 */ /* 0x000f620000300800 */
[----:B------:R-:W-:Y:S01]  /*179a0*/  LEA R20, P6, R35, R2, 0x1 ;  /* 0x0000000223147211 */ /* 0x000fe200078c08ff */
[----:B------:R-:W-:Y:S01]  /*179b0*/  IMAD R3, R74, 0x2, R35 ;  /* 0x000000024a037824 */ /* 0x000fe200078e0223 */
[----:B0-----:R-:W-:-:S02]  /*179c0*/  PRMT R5, R9, 0x7632, R5 ;  /* 0x0000763209057816 */ /* 0x001fc40000000005 */
[----:B------:R-:W-:Y:S01]  /*179d0*/  LEA.HI.X.SX32 R21, R35, R0, 0x1, P6 ;  /* 0x0000000023157211 */ /* 0x000fe200030f0eff */
[----:B------:R-:W-:Y:S01]  /*179e0*/  IMAD R23, R74, 0x2, R3 ;  /* 0x000000024a177824 */ /* 0x000fe200078e0203 */
[----:B------:R-:W-:Y:S02]  /*179f0*/  LEA R4, P6, R3, R2, 0x1 ;  /* 0x0000000203047211 */ /* 0x000fe400078c08ff */
[----:B---3--:R-:W-:Y:S01]  /*17a00*/  ISETP.LT.AND P3, PT, R39, UR5, !P0 ;  /* 0x0000000527007c0c */ /* 0x008fe2000c761270 */
[----:B------:R-:W4:Y:S01]  /*17a10*/  LDCU UR5, c[0x0][0x39c] ;  /* 0x00007380ff0577ac */ /* 0x000f220008000800 */
[----:B------:R0:W-:Y:S01]  /*17a20*/  @P4 STG.E.U16 desc[UR20][R20.64], R5 ;  /* 0x0000000514004986 */ /* 0x0001e2000c101514 */
[----:B------:R-:W-:Y:S02]  /*17a30*/  PRMT R9, R10, 0x7632, R9 ;  /* 0x000076320a097816 */ /* 0x000fe40000000009 */
[----:B0-----:R-:W-:Y:S02]  /*17a40*/  LEA.HI.X.SX32 R5, R3, R0, 0x1, P6 ;  /* 0x0000000003057211 */ /* 0x001fe400030f0eff */
[----:B------:R-:W-:Y:S01]  /*17a50*/  LEA R6, P6, R23, R2, 0x1 ;  /* 0x0000000217067211 */ /* 0x000fe200078c08ff */
[----:B------:R-:W-:-:S03]  /*17a60*/  IMAD R3, R74, 0x2, R23 ;  /* 0x000000024a037824 */ /* 0x000fc600078e0217 */
[----:B------:R-:W-:Y:S01]  /*17a70*/  LEA.HI.X.SX32 R7, R23, R0, 0x1, P6 ;  /* 0x0000000017077211 */ /* 0x000fe200030f0eff */
[----:B------:R0:W-:Y:S01]  /*17a80*/  @P1 STG.E.U16 desc[UR20][R4.64], R10 ;  /* 0x0000000a04001986 */ /* 0x0001e2000c101514 */
[----:B--2---:R-:W-:Y:S01]  /*17a90*/  ISETP.LT.AND P4, PT, R38, UR4, !P0 ;  /* 0x0000000426007c0c */ /* 0x004fe2000c781270 */
[----:B------:R-:W-:Y:S01]  /*17aa0*/  IMAD R21, R74, 0x2, R3 ;  /* 0x000000024a157824 */ /* 0x000fe200078e0203 */
[----:B------:R-:W-:Y:S01]  /*17ab0*/  LEA R8, P6, R3, R2, 0x1 ;  /* 0x0000000203087211 */ /* 0x000fe200078c08ff */
[----:B------:R1:W-:Y:S01]  /*17ac0*/  @P3 STG.E.U16 desc[UR20][R6.64], R9 ;  /* 0x0000000906003986 */ /* 0x0003e2000c101514 */
[----:B------:R-:W5:Y:S01]  /*17ad0*/  LDCU UR4, c[0x0][0x39c] ;  /* 0x00007380ff0477ac */ /* 0x000f620008000800 */
[----:B------:R-:W-:Y:S02]  /*17ae0*/  ISETP.LT.AND P3, PT, R34, UR6, !P0 ;  /* 0x0000000622007c0c */ /* 0x000fe4000c761270 */
[----:B----4-:R-:W-:Y:S01]  /*17af0*/  ISETP.LT.AND P1, PT, R37, UR5, !P0 ;  /* 0x0000000525007c0c */ /* 0x010fe2000c721270 */
[----:B------:R-:W2:Y:S01]  /*17b00*/  LDCU UR6, c[0x0][0x39c] ;  /* 0x00007380ff0677ac */ /* 0x000ea20008000800 */
[----:B------:R-:W3:Y:S01]  /*17b10*/  LDL.LU R34, [R1+0x49c] ;  /* 0x00049c0001227983 */ /* 0x000ee20000300800 */
[----:B0-----:R-:W-:Y:S01]  /*17b20*/  PRMT R10, R11, 0x7632, R10 ;  /* 0x000076320b0a7816 */ /* 0x001fe2000000000a */
[----:B------:R-:W0:Y:S02]  /*17b30*/  LDCU UR5, c[0x0][0x39c] ;  /* 0x00007380ff0577ac */ /* 0x000e240008000800 */
[----:B------:R-:W4:Y:S01]  /*17b40*/  LDL.LU R23, [R1+0x3a4] ;  /* 0x0003a40001177983 */ /* 0x000f220000300800 */
[----:B-1----:R-:W-:Y:S01]  /*17b50*/  LEA.HI.X.SX32 R9, R3, R0, 0x1, P6 ;  /* 0x0000000003097211 */ /* 0x002fe200030f0eff */
[----:B------:R-:W-:Y:S01]  /*17b60*/  IMAD R3, R74, 0x2, R21 ;  /* 0x000000024a037824 */ /* 0x000fe200078e0215 */
[----:B------:R-:W-:-:S04]  /*17b70*/  LEA R20, P6, R21, R2, 0x1 ;  /* 0x0000000215147211 */ /* 0x000fc800078c08ff */
[----:B------:R-:W-:Y:S02]  /*17b80*/  LEA.HI.X.SX32 R21, R21, R0, 0x1, P6 ;  /* 0x0000000015157211 */ /* 0x000fe400030f0eff */
[C---:B------:R-:W-:Y:S01]  /*17b90*/  LEA R4, P6, R3.reuse, R2, 0x1 ;  /* 0x0000000203047211 */ /* 0x040fe200078c08ff */
[----:B------:R-:W-:Y:S03]  /*17ba0*/  @P5 STG.E.U16 desc[UR20][R8.64], R11 ;  /* 0x0000000b08005986 */ /* 0x000fe6000c101514 */
[----:B------:R-:W-:Y:S01]  /*17bb0*/  LEA.HI.X.SX32 R5, R3, R0, 0x1, P6 ;  /* 0x0000000003057211 */ /* 0x000fe200030f0eff */
[----:B------:R-:W-:Y:S04]  /*17bc0*/  @P4 STG.E.U16 desc[UR20][R20.64], R10 ;  /* 0x0000000a14004986 */ /* 0x000fe8000c101514 */
[----:B------:R1:W-:Y:S01]  /*17bd0*/  @P1 STG.E.U16 desc[UR20][R4.64], R12 ;  /* 0x0000000c04001986 */ /* 0x0003e2000c101514 */
[----:B------:R-:W-:-:S05]  /*17be0*/  IMAD R3, R74, 0x2, R3 ;  /* 0x000000024a037824 */ /* 0x000fca00078e0203 */
[----:B------:R-:W-:-:S04]  /*17bf0*/  LEA R6, P6, R3, R2, 0x1 ;  /* 0x0000000203067211 */ /* 0x000fc800078c08ff */
[----:B------:R-:W-:Y:S02]  /*17c00*/  LEA.HI.X.SX32 R7, R3, R0, 0x1, P6 ;  /* 0x0000000003077211 */ /* 0x000fe400030f0eff */
[----:B-1----:R-:W-:-:S05]  /*17c10*/  PRMT R5, R12, 0x7632, R5 ;  /* 0x000076320c057816 */ /* 0x002fca0000000005 */
[----:B------:R1:W-:Y:S01]  /*17c20*/  @P3 STG.E.U16 desc[UR20][R6.64], R5 ;  /* 0x0000000506003986 */ /* 0x0003e2000c101514 */
[----:B-----5:R-:W-:Y:S01]  /*17c30*/  ISETP.LT.AND P5, PT, R36, UR4, !P0 ;  /* 0x0000000424007c0c */ /* 0x020fe2000c7a1270 */
[----:B------:R-:W5:Y:S01]  /*17c40*/  LDCU UR4, c[0x0][0x39c] ;  /* 0x00007380ff0477ac */ /* 0x000f620008000800 */
[----:B--2---:R-:W-:Y:S02]  /*17c50*/  ISETP.LT.AND P1, PT, R22, UR6, !P0 ;  /* 0x0000000616007c0c */ /* 0x004fe4000c721270 */
[----:B0-----:R-:W-:Y:S01]  /*17c60*/  ISETP.LT.AND P4, PT, R33, UR5, !P0 ;  /* 0x0000000521007c0c */ /* 0x001fe2000c781270 */
[----:B------:R-:W2:Y:S01]  /*17c70*/  LDL.LU R22, [R1+0x498] ;  /* 0x0004980001167983 */ /* 0x000ea20000300800 */
[----:B------:R-:W-:Y:S01]  /*17c80*/  IMAD R9, R74, 0x2, R3 ;  /* 0x000000024a097824 */ /* 0x000fe200078e0203 */
[----:B------:R-:W4:Y:S02]  /*17c90*/  LDCU UR6, c[0x0][0x39c] ;  /* 0x00007380ff0677ac */ /* 0x000f240008000800 */
[----:B------:R-:W2:Y:S01]  /*17ca0*/  LDL.LU R33, [R1+0x494] ;  /* 0x0004940001217983 */ /* 0x000ea20000300800 */
[----:B-----5:R-:W-:Y:S01]  /*17cb0*/  ISETP.LT.AND P3, PT, R32, UR4, !P0 ;  /* 0x0000000420007c0c */ /* 0x020fe2000c761270 */
[----:B------:R-:W-:-:S02]  /*17cc0*/  IMAD R3, R74, 0x2, R9 ;  /* 0x000000024a037824 */ /* 0x000fc400078e0209 */
[----:B------:R-:W5:Y:S01]  /*17cd0*/  LDL.LU R32, [R1+0x490] ;  /* 0x0004900001207983 */ /* 0x000f620000300800 */
[C---:B------:R-:W-:Y:S01]  /*17ce0*/  LEA R8, P6, R9.reuse, R2, 0x1 ;  /* 0x0000000209087211 */ /* 0x040fe200078c08ff */
[----:B------:R-:W2:Y:S02]  /*17cf0*/  LDCU UR4, c[0x0][0x39c] ;  /* 0x00007380ff0477ac */ /* 0x000ea40008000800 */
[----:B------:R-:W5:Y:S01]  /*17d00*/  LDL.LU R20, [R1+0x3a0] ;  /* 0x0003a00001147983 */ /* 0x000f620000300800 */
[----:B------:R-:W-:Y:S01]  /*17d10*/  LEA.HI.X.SX32 R9, R9, R0, 0x1, P6 ;  /* 0x0000000009097211 */ /* 0x000fe200030f0eff */
[C---:B------:R-:W-:Y:S01]  /*17d20*/  IMAD R11, R74.reuse, 0x2, R3 ;  /* 0x000000024a0b7824 */ /* 0x040fe200078e0203 */
[C---:B------:R-:W-:Y:S01]  /*17d30*/  LEA R4, P6, R3.reuse, R2, 0x1 ;  /* 0x0000000203047211 */ /* 0x040fe200078c08ff */
[----:B------:R-:W3:Y:S03]  /*17d40*/  LDCU UR5, c[0x0][0x39c] ;  /* 0x00007380ff0577ac */ /* 0x000ee60008000800 */
[----:B-1----:R-:W-:Y:S01]  /*17d50*/  LEA.HI.X.SX32 R5, R3, R0, 0x1, P6 ;  /* 0x0000000003057211 */ /* 0x002fe200030f0eff */
[----:B------:R-:W-:Y:S01]  /*17d60*/  IMAD R3, R74, 0x2, R11 ;  /* 0x000000024a037824 */ /* 0x000fe200078e020b */
[----:B------:R-:W-:-:S02]  /*17d70*/  LEA R10, P6, R11, R2, 0x1 ;  /* 0x000000020b0a7211 */ /* 0x000fc400078c08ff */
[----:B------:R-:W-:Y:S01]  /*17d80*/  PRMT R7, R13, 0x7632, R7 ;  /* 0x000076320d077816 */ /* 0x000fe20000000007 */
[----:B------:R-:W-:Y:S01]  /*17d90*/  IMAD R21, R74, 0x2, R3 ;  /* 0x000000024a157824 */ /* 0x000fe200078e0203 */
[----:B------:R-:W-:Y:S02]  /*17da0*/  LEA.HI.X.SX32 R11, R11, R0, 0x1, P6 ;  /* 0x000000000b0b7211 */ /* 0x000fe400030f0eff */
[C---:B------:R-:W-:Y:S01]  /*17db0*/  LEA R6, P6, R3.reuse, R2, 0x1 ;  /* 0x0000000203067211 */ /* 0x040fe200078c08ff */
[----:B------:R-:W-:Y:S04]  /*17dc0*/  @P5 STG.E.U16 desc[UR20][R8.64], R13 ;  /* 0x0000000d08005986 */ /* 0x000fe8000c101514 */
[----:B------:R0:W-:Y:S04]  /*17dd0*/  @P4 STG.E.U16 desc[UR20][R4.64], R7 ;  /* 0x0000000704004986 */ /* 0x0001e8000c101514 */
[----:B------:R-:W-:Y:S01]  /*17de0*/  @P1 STG.E.U16 desc[UR20][R10.64], R14 ;  /* 0x0000000e0a001986 */ /* 0x000fe2000c101514 */
[----:B0-----:R-:W-:-:S02]  /*17df0*/  LEA.HI.X.SX32 R7, R3, R0, 0x1, P6 ;  /* 0x0000000003077211 */ /* 0x001fc400030f0eff */
[----:B------:R-:W-:Y:S02]  /*17e00*/  LEA R8, P6, R21, R2, 0x1 ;  /* 0x0000000215087211 */ /* 0x000fe400078c08ff */
[----:B----4-:R-:W-:Y:S01]  /*17e10*/  ISETP.LT.AND P4, PT, R23, UR6, !P0 ;  /* 0x0000000617007c0c */ /* 0x010fe2000c781270 */
[----:B------:R-:W0:Y:S01]  /*17e20*/  LDCU UR6, c[0x0][0x39c] ;  /* 0x00007380ff0677ac */ /* 0x000e220008000800 */
[----:B------:R-:W4:Y:S01]  /*17e30*/  LDL.LU R23, [R1+0x48c] ;  /* 0x00048c0001177983 */ /* 0x000f220000300800 */
[----:B------:R-:W-:Y:S01]  /*17e40*/  LEA.HI.X.SX32 R9, R21, R0, 0x1, P6 ;  /* 0x0000000015097211 */ /* 0x000fe200030f0eff */
[----:B------:R-:W-:Y:S01]  /*17e50*/  IMAD R21, R74, 0x2, R21 ;  /* 0x000000024a157824 */ /* 0x000fe200078e0215 */
[----:B---3--:R-:W-:Y:S01]  /*17e60*/  ISETP.LT.AND P5, PT, R34, UR5, !P0 ;  /* 0x0000000522007c0c */ /* 0x008fe2000c7a1270 */
[----:B------:R-:W1:Y:S01]  /*17e70*/  LDCU UR5, c[0x0][0x39c] ;  /* 0x00007380ff0577ac */ /* 0x000e620008000800 */
[----:B------:R-:W-:Y:S02]  /*17e80*/  PRMT R5, R14, 0x7632, R5 ;  /* 0x000076320e057816 */ /* 0x000fe40000000005 */
[----:B------:R-:W-:-:S03]  /*17e90*/  LEA R4, P6, R21, R2, 0x1 ;  /* 0x0000000215047211 */ /* 0x000fc600078c08ff */
[----:B------:R3:W-:Y:S06]  /*17ea0*/  @P3 STG.E.U16 desc[UR20][R6.64], R5 ;  /* 0x0000000506003986 */ /* 0x0007ec000c101514 */
[----:B------:R-:W-:Y:S01]  /*17eb0*/  @P5 STG.E.U16 desc[UR20][R8.64], R15 ;  /* 0x0000000f08005986 */ /* 0x000fe2000c101514 */
[----:B---3--:R-:W-:Y:S02]  /*17ec0*/  LEA.HI.X.SX32 R5, R21, R0, 0x1, P6 ;  /* 0x0000000015057211 */ /* 0x008fe400030f0eff */
[----:B------:R-:W-:-:S05]  /*17ed0*/  PRMT R7, R15, 0x7632, R7 ;  /* 0x000076320f077816 */ /* 0x000fca0000000007 */
[----:B------:R3:W-:Y:S01]  /*17ee0*/  @P4 STG.E.U16 desc[UR20][R4.64], R7 ;  /* 0x0000000704004986 */ /* 0x0007e2000c101514 */
[----:B------:R-:W-:-:S05]  /*17ef0*/  IMAD R3, R74, 0x2, R21 ;  /* 0x000000024a037824 */ /* 0x000fca00078e0215 */
[----:B------:R-:W-:-:S04]  /*17f00*/  LEA R6, P6, R3, R2, 0x1 ;  /* 0x0000000203067211 */ /* 0x000fc800078c08ff */
[----:B---3--:R-:W-:Y:S02]  /*17f10*/  LEA.HI.X.SX32 R7, R3, R0, 0x1, P6 ;  /* 0x0000000003077211 */ /* 0x008fe400030f0eff */
[----:B------:R-:W-:Y:S02]  /*17f20*/  PRMT R12, R16, 0x7632, R12 ;  /* 0x00007632100c7816 */ /* 0x000fe4000000000c */
[----:B--2---:R-:W-:Y:S01]  /*17f30*/  ISETP.LT.AND P1, PT, R22, UR4, !P0 ;  /* 0x0000000416007c0c */ /* 0x004fe2000c721270 */
[----:B------:R-:W5:Y:S01]  /*17f40*/  LDCU UR4, c[0x0][0x39c] ;  /* 0x00007380ff0477ac */ /* 0x000f620008000800 */
[----:B------:R-:W2:Y:S04]  /*17f50*/  LDL.LU R22, [R1+0x488] ;  /* 0x0004880001167983 */ /* 0x000ea80000300800 */
[----:B------:R-:W3:Y:S01]  /*17f60*/  LDL.LU R13, [R1+0x484] ;  /* 0x00048400010d7983 */ /* 0x000ee20000300800 */
[----:B-----5:R-:W-:-:S06]  /*17f70*/  ISETP.LT.AND P4, PT, R20, UR4, !P0 ;  /* 0x0000000414007c0c */ /* 0x020fcc000c781270 */
[----:B------:R5:W-:Y:S01]  /*17f80*/  @P1 STG.E.U16 desc[UR20][R6.64], R16 ;  /* 0x0000001006001986 */ /* 0x000be2000c101514 */
[----:B0-----:R-:W-:Y:S01]  /*17f90*/  ISETP.LT.AND P5, PT, R32, UR6, !P0 ;  /* 0x0000000620007c0c */ /* 0x001fe2000c7a1270 */
[----:B------:R-:W2:Y:S02]  /*17fa0*/  LDCU UR6, c[0x0][0x39c] ;  /* 0x00007380ff0677ac */ /* 0x000ea40008000800 */
[----:B------:R-:W3:Y:S01]  /*17fb0*/  LDL.LU R20, [R1+0x39c] ;  /* 0x00039c0001147983 */ /* 0x000ee20000300800 */
[C---:B------:R-:W-:Y:S01]  /*17fc0*/  IMAD R11, R74.reuse, 0x2, R3 ;  /* 0x000000024a0b7824 */ /* 0x040fe200078e0203 */
[----:B-1----:R-:W-:Y:S01]  /*17fd0*/  ISETP.LT.AND P3, PT, R33, UR5, !P0 ;  /* 0x0000000521007c0c */ /* 0x002fe2000c761270 */
[----:B------:R-:W4:Y:S01]  /*17fe0*/  LDCU UR5, c[0x0][0x39c] ;  /* 0x00007380ff0577ac */ /* 0x000f220008000800 */
[----:B------:R-:W3:Y:S01]  /*17ff0*/  LDL.LU R14, [R1+0x480] ;  /* 0x00048000010e7983 */ /* 0x000ee20000300800 */
[----:B------:R-:W3:Y:S03]  /*18000*/  LDCU UR4, c[0x0][0x39c] ;  /* 0x00007380ff0477ac */ /* 0x000ee60008000800 */
[----:B-----5:R-:W5:Y:S01]  /*18010*/  LDL.LU R16, [R1+0x47c] ;  /* 0x00047c0001107983 */ /* 0x020f620000300800 */
[----:B------:R-:W-:Y:S01]  /*18020*/  LEA R8, P6, R11, R2, 0x1 ;  /* 0x000000020b087211 */ /* 0x000fe200078c08ff */
[----:B------:R-:W-:-:S02]  /*18030*/  IMAD R3, R74, 0x2, R11 ;  /* 0x000000024a037824 */ /* 0x000fc400078e020b */
[----:B------:R-:W5:Y:S01]  /*18040*/  LDL.LU R15, [R1+0x478] ;  /* 0x00047800010f7983 */ /* 0x000f620000300800 */
[----:B------:R-:W-:Y:S01]  /*18050*/  LEA.HI.X.SX32 R9, R11, R0, 0x1, P6 ;  /* 0x000000000b097211 */ /* 0x000fe200030f0eff */
[----:B------:R-:W-:Y:S01]  /*18060*/  IMAD R5, R74, 0x2, R3 ;  /* 0x000000024a057824 */ /* 0x000fe200078e0203 */
[----:B------:R-:W-:-:S03]  /*18070*/  LEA R10, P6, R3, R2, 0x1 ;  /* 0x00000002030a7211 */ /* 0x000fc600078c08ff */
[----:B------:R0:W-:Y:S01]  /*18080*/  @P3 STG.E.U16 desc[UR20][R8.64], R12 ;  /* 0x0000000c08003986 */ /* 0x0001e2000c101514 */
[----:B------:R-:W-:Y:S01]  /*18090*/  LEA.HI.X.SX32 R11, R3, R0, 0x1, P6 ;  /* 0x00000000030b7211 */ /* 0x000fe200030f0eff */
[----:B------:R-:W-:Y:S01]  /*180a0*/  IMAD R3, R74, 0x2, R5 ;  /* 0x000000024a037824 */ /* 0x000fe200078e0205 */
[----:B------:R-:W-:-:S04]  /*180b0*/  LEA R4, P6, R5, R2, 0x1 ;  /* 0x0000000205047211 */ /* 0x000fc800078c08ff */
[----:B------:R-:W-:Y:S02]  /*180c0*/  LEA.HI.X.SX32 R5, R5, R0, 0x1, P6 ;  /* 0x0000000005057211 */ /* 0x000fe400030f0eff */
[----:B----4-:R-:W-:Y:S02]  /*180d0*/  ISETP.LT.AND P1, PT, R23, UR5, !P0 ;  /* 0x0000000517007c0c */ /* 0x010fe4000c721270 */
[----:B0-----:R-:W-:Y:S01]  /*180e0*/  PRMT R9, R17, 0x7632, R9 ;  /* 0x0000763211097816 */ /* 0x001fe20000000009 */
[----:B------:R-:W-:Y:S01]  /*180f0*/  @P5 STG.E.U16 desc[UR20][R10.64], R17 ;  /* 0x000000110a005986 */ /* 0x000fe2000c101514 */
[C---:B------:R-:W-:Y:S01]  /*18100*/  LEA R6, P6, R3.reuse, R2, 0x1 ;  /* 0x0000000203067211 */ /* 0x040fe200078c08ff */
[----:B------:R-:W0:Y:S03]  /*18110*/  LDCU UR5, c[0x0][0x39c] ;  /* 0x00007380ff0577ac */ /* 0x000e260008000800 */
[----:B------:R-:W-:Y:S01]  /*18120*/  LEA.HI.X.SX32 R7, R3, R0, 0x1, P6 ;  /* 0x0000000003077211 */ /* 0x000fe200030f0eff */
[----:B------:R1:W-:Y:S04]  /*18130*/  @P4 STG.E.U16 desc[UR20][R4.64], R9 ;  /* 0x0000000904004986 */ /* 0x0003e8000c101514 */
[----:B------:R4:W-:Y:S01]  /*18140*/  @P1 STG.E.U16 desc[UR20][R6.64], R18 ;  /* 0x0000001206001986 */ /* 0x0009e2000c101514 */
[----:B------:R-:W-:-:S05]  /*18150*/  IMAD R3, R74, 0x2, R3 ;  /* 0x000000024a037824 */ /* 0x000fca00078e0203 */
[C---:B------:R-:W-:Y:S02]  /*18160*/  LEA R8, P6, R3.reuse, R2, 0x1 ;  /* 0x0000000203087211 */ /* 0x040fe400078c08ff */
[----:B-1----:R-:W-:Y:S02]  /*18170*/  PRMT R5, R18, 0x7632, R5 ;  /* 0x0000763212057816 */ /* 0x002fe40000000005 */
[----:B------:R-:W-:Y:S02]  /*18180*/  LEA.HI.X.SX32 R9, R3, R0, 0x1, P6 ;  /* 0x0000000003097211 */ /* 0x000fe400030f0eff */
[----:B--2---:R-:W-:Y:S01]  /*18190*/  ISETP.LT.AND P3, PT, R22, UR6, !P0 ;  /* 0x0000000616007c0c */ /* 0x004fe2000c761270 */
[----:B------:R-:W1:Y:S01]  /*181a0*/  LDCU UR6, c[0x0][0x39c] ;  /* 0x00007380ff0677ac */ /* 0x000e620008000800 */
[----:B---3--:R-:W-:Y:S01]  /*181b0*/  ISETP.LT.AND P5, PT, R13, UR4, !P0 ;  /* 0x000000040d007c0c */ /* 0x008fe2000c7a1270 */
[----:B------:R-:W5:Y:S01]  /*181c0*/  LDCU UR4, c[0x0][0x39c] ;  /* 0x00007380ff0477ac */ /* 0x000f620008000800 */
[----:B------:R-:W2:Y:S01]  /*181d0*/  LDL.LU R13, [R1+0x398] ;  /* 0x00039800010d7983 */ /* 0x000ea20000300800 */
[----:B-1----:R-:W-:-:S08]  /*181e0*/  ISETP.LT.AND P1, PT, R14, UR6, !P0 ;  /* 0x000000060e007c0c */ /* 0x002fd0000c721270 */
[----:B------:R1:W-:Y:S01]  /*181f0*/  @P3 STG.E.U16 desc[UR20][R8.64], R5 ;  /* 0x0000000508003986 */ /* 0x0003e2000c101514 */
[----:B0-----:R-:W-:Y:S01]  /*18200*/  ISETP.LT.AND P4, PT, R20, UR5, !P0 ;  /* 0x0000000514007c0c */ /* 0x001fe2000c781270 */
[----:B------:R-:W0:Y:S02]  /*18210*/  LDCU UR5, c[0x0][0x39c] ;  /* 0x00007380ff0577ac */ /* 0x000e240008000800 */
[----:B------:R-:W3:Y:S01]  /*18220*/  LDL.LU R14, [R1+0x430] ;  /* 0x00043000010e7983 */ /* 0x000ee20000300800 */
[----:B-----5:R-:W-:Y:S01]  /*18230*/  ISETP.LT.AND P3, PT, R16, UR4, !P0 ;  /* 0x0000000410007c0c */ /* 0x020fe2000c761270 */
[C---:B------:R-:W-:Y:S01]  /*18240*/  IMAD R11, R74.reuse, 0x2, R3 ;  /* 0x000000024a0b7824 */ /* 0x040fe200078e0203 */
[----:B------:R-:W3:Y:S01]  /*18250*/  LDCU UR4, c[0x0][0x39c] ;  /* 0x00007380ff0477ac */ /* 0x000ee20008000800 */
[----:B----4-:R-:W4:Y:S01]  /*18260*/  LDL.LU R18, [R1+0x42c] ;  /* 0x00042c0001127983 */ /* 0x010f220000300800 */
[----:B------:R-:W2:Y:S03]  /*18270*/  LDCU UR6, c[0x0][0x39c] ;  /* 0x00007380ff0677ac */ /* 0x000ea60008000800 */
[----:B------:R-:W5:Y:S04]  /*18280*/  LDL.LU R17, [R1+0x428] ;  /* 0x0004280001117983 */ /* 0x000f680000300800 */
[----:B------:R-:W4:Y:S01]  /*18290*/  LDL.LU R16, [R1+0x394] ;  /* 0x0003940001107983 */ /* 0x000f220000300800 */
[----:B------:R-:W-:Y:S01]  /*182a0*/  IMAD R3, R74, 0x2, R11 ;  /* 0x000000024a037824 */ /* 0x000fe200078e020b */
[----:B------:R-:W-:-:S04]  /*182b0*/  LEA R4, P6, R11, R2, 0x1 ;  /* 0x000000020b047211 */ /* 0x000fc800078c08ff */
[----:B-1----:R-:W-:Y:S01]  /*182c0*/  LEA.HI.X.SX32 R5, R11, R0, 0x1, P6 ;  /* 0x000000000b057211 */ /* 0x002fe200030f0eff */
[----:B------:R-:W-:Y:S01]  /*182d0*/  IMAD R11, R74, 0x2, R3 ;  /* 0x000000024a0b7824 */ /* 0x000fe200078e0203 */
[----:B------:R-:W-:-:S04]  /*182e0*/  LEA R6, P6, R3, R2, 0x1 ;  /* 0x0000000203067211 */ /* 0x000fc800078c08ff */
[----:B------:R-:W-:Y:S01]  /*182f0*/  LEA.HI.X.SX32 R7, R3, R0, 0x1, P6 ;  /* 0x0000000003077211 */ /* 0x000fe200030f0eff */
[----:B------:R-:W-:Y:S01]  /*18300*/  @P5 STG.E.U16 desc[UR20][R4.64], R19 ;  /* 0x0000001304005986 */ /* 0x000fe2000c101514 */
[----:B------:R-:W-:Y:S01]  /*18310*/  LEA R10, P6, R11, R2, 0x1 ;  /* 0x000000020b0a7211 */ /* 0x000fe200078c08ff */
[----:B------:R-:W-:Y:S01]  /*18320*/  IMAD R3, R74, 0x2, R11 ;  /* 0x000000024a037824 */ /* 0x000fe200078e020b */
[----:B0-----:R-:W-:Y:S01]  /*18330*/  ISETP.LT.AND P5, PT, R15, UR5, !P0 ;  /* 0x000000050f007c0c */ /* 0x001fe2000c7a1270 */
[----:B------:R-:W4:Y:S01]  /*18340*/  LDCU UR5, c[0x0][0x39c] ;  /* 0x00007380ff0577ac */ /* 0x000f220008000800 */
[----:B------:R-:W-:Y:S01]  /*18350*/  PRMT R9, R19, 0x7632, R9 ;  /* 0x0000763213097816 */ /* 0x000fe20000000009 */
[----:B------:R-:W5:Y:S01]  /*18360*/  LDL.LU R15, [R1+0x424] ;  /* 0x00042400010f7983 */ /* 0x000f620000300800 */
[----:B------:R-:W-:-:S03]  /*18370*/  LEA.HI.X.SX32 R11, R11, R0, 0x1, P6 ;  /* 0x000000000b0b7211 */ /* 0x000fc600030f0eff */
[----:B------:R0:W-:Y:S04]  /*18380*/  @P4 STG.E.U16 desc[UR20][R6.64], R9 ;  /* 0x0000000906004986 */ /* 0x0001e8000c101514 */
[----:B------:R-:W-:Y:S01]  /*18390*/  @P1 STG.E.U16 desc[UR20][R10.64], R24 ;  /* 0x000000180a001986 */ /* 0x000fe2000c101514 */
[----:B------:R-:W-:-:S04]  /*183a0*/  LEA R8, P6, R3, R2, 0x1 ;  /* 0x0000000203087211 */ /* 0x000fc800078c08ff */
[----:B0-----:R-:W-:Y:S02]  /*183b0*/  LEA.HI.X.SX32 R9, R3, R0, 0x1, P6 ;  /* 0x0000000003097211 */ /* 0x001fe400030f0eff */
[----:B------:R-:W-:-:S05]  /*183c0*/  PRMT R7, R24, 0x7632, R7 ;  /* 0x0000763218077816 */ /* 0x000fca0000000007 */
[----:B------:R0:W-:Y:S01]  /*183d0*/  @P3 STG.E.U16 desc[UR20][R8.64], R7 ;  /* 0x0000000708003986 */ /* 0x0001e2000c101514 */
[----:B--2---:R-:W-:Y:S01]  /*183e0*/  ISETP.LT.AND P4, PT, R13, UR6, !P0 ;  /* 0x000000060d007c0c */ /* 0x004fe2000c781270 */
[----:B------:R-:W-:Y:S01]  /*183f0*/  IMAD R13, R74, 0x2, R3 ;  /* 0x000000024a0d7824 */ /* 0x000fe200078e0203 */
[----:B------:R-:W5:Y:S04]  /*18400*/  LDCU UR6, c[0x0][0x39c] ;  /* 0x00007380ff0677ac */ /* 0x000f680008000800 */
[----:B------:R-:W-:-:S04]  /*18410*/  LEA R4, P6, R13, R2, 0x1 ;  /* 0x000000020d047211 */ /* 0x000fc800078c08ff */
[----:B------:R-:W-:Y:S02]  /*18420*/  LEA.HI.X.SX32 R5, R13, R0, 0x1, P6 ;  /* 0x000000000d057211 */ /* 0x000fe400030f0eff */
[----:B---3--:R-:W-:Y:S01]  /*18430*/  ISETP.LT.AND P1, PT, R14, UR4, !P0 ;  /* 0x000000040e007c0c */ /* 0x008fe2000c721270 */
[----:B------:R-:W1:Y:S01]  /*18440*/  LDCU UR4, c[0x0][0x39c] ;  /* 0x00007380ff0477ac */ /* 0x000e620008000800 */
[----:B------:R-:W2:Y:S01]  /*18450*/  LDL.LU R14, [R1+0x420] ;  /* 0x00042000010e7983 */ /* 0x000ea20000300800 */
[----:B------:R-:W-:-:S05]  /*18460*/  IMAD R13, R74, 0x2, R13 ;  /* 0x000000024a0d7824 */ /* 0x000fca00078e020d */
[C---:B------:R-:W-:Y:S01]  /*18470*/  LEA R6, P6, R13.reuse, R2, 0x1 ;  /* 0x000000020d067211 */ /* 0x040fe200078c08ff */
[----:B------:R3:W-:Y:S03]  /*18480*/  @P5 STG.E.U16 desc[UR20][R4.64], R25 ;  /* 0x0000001904005986 */ /* 0x0007e6000c101514 */
[----:B0-----:R-:W-:Y:S02]  /*18490*/  LEA.HI.X.SX32 R7, R13, R0, 0x1, P6 ;  /* 0x000000000d077211 */ /* 0x001fe400030f0eff */
[----:B----4-:R-:W-:Y:S01]  /*184a0*/  ISETP.LT.AND P3, PT, R18, UR5, !P0 ;  /* 0x0000000512007c0c */ /* 0x010fe2000c761270 */
[----:B------:R-:W0:Y:S01]  /*184b0*/  LDCU UR5, c[0x0][0x39c] ;  /* 0x00007380ff0577ac */ /* 0x000e220008000800 */
[----:B-----5:R-:W-:Y:S01]  /*184c0*/  ISETP.LT.AND P5, PT, R17, UR6, !P0 ;  /* 0x0000000611007c0c */ /* 0x020fe2000c7a1270 */
[----:B------:R-:W4:Y:S01]  /*184d0*/  LDL.LU R18, [R1+0x41c] ;  /* 0x00041c0001127983 */ /* 0x000f220000300800 */
[----:B------:R-:W-:Y:S01]  /*184e0*/  IMAD R3, R74, 0x2, R13 ;  /* 0x000000024a037824 */ /* 0x000fe200078e020d */
[----:B------:R-:W2:Y:S01]  /*184f0*/  LDCU UR6, c[0x0][0x39c] ;  /* 0x00007380ff0677ac */ /* 0x000ea20008000800 */
[----:B---3--:R-:W-:Y:S01]  /*18500*/  PRMT R5, R25, 0x7632, R5 ;  /* 0x0000763219057816 */ /* 0x008fe20000000005 */
[----:B------:R-:W3:Y:S04]  /*18510*/  LDL.LU R17, [R1+0x390] ;  /* 0x0003900001117983 */ /* 0x000ee80000300800 */
[----:B------:R5:W-:Y:S01]  /*18520*/  @P4 STG.E.U16 desc[UR20][R6.64], R5 ;  /* 0x0000000506004986 */ /* 0x000be2000c101514 */
[----:B-1----:R-:W-:-:S02]  /*18530*/  ISETP.LT.AND P4, PT, R16, UR4, !P0 ;  /* 0x0000000410007c0c */ /* 0x002fc4000c781270 */
[C---:B------:R-:W-:Y:S01]  /*18540*/  LEA R8, P6, R3.reuse, R2, 0x1 ;  /* 0x0000000203087211 */ /* 0x040fe200078c08ff */
[----:B------:R-:W3:Y:S01]  /*18550*/  LDL.LU R16, [R1+0x418] ;  /* 0x0004180001107983 */ /* 0x000ee20000300800 */
[----:B------:R-:W-:Y:S01]  /*18560*/  IMAD R11, R74, 0x2, R3 ;  /* 0x000000024a0b7824 */ /* 0x000fe200078e0203 */
[----:B------:R-:W-:Y:S01]  /*18570*/  PRMT R12, R26, 0x7632, R12 ;  /* 0x000076321a0c7816 */ /* 0x000fe2000000000c */
[----:B------:R-:W4:Y:S01]  /*18580*/  LDCU UR4, c[0x0][0x39c] ;  /* 0x00007380ff0477ac */ /* 0x000f220008000800 */
[----:B------:R-:W-:Y:S02]  /*18590*/  LEA.HI.X.SX32 R9, R3, R0, 0x1, P6 ;  /* 0x0000000003097211 */ /* 0x000fe400030f0eff */
[----:B------:R-:W-:-:S03]  /*185a0*/  LEA R4, P6, R11, R2, 0x1 ;  /* 0x000000020b047211 */ /* 0x000fc600078c08ff */
[----:B------:R1:W-:Y:S01]  /*185b0*/  @P1 STG.E.U16 desc[UR20][R8.64], R26 ;  /* 0x0000001a08001986 */ /* 0x0003e2000c101514 */
[----:B0-----:R-:W-:Y:S01]  /*185c0*/  ISETP.LT.AND P1, PT, R15, UR5, !P0 ;  /* 0x000000050f007c0c */ /* 0x001fe2000c721270 */
[C---:B------:R-:W-:Y:S01]  /*185d0*/  IMAD R3, R74.reuse, 0x2, R11 ;  /* 0x000000024a037824 */ /* 0x040fe200078e020b */
[----:B-----5:R-:W-:Y:S01]  /*185e0*/  LEA.HI.X.SX32 R5, R11, R0, 0x1, P6 ;  /* 0x000000000b057211 */ /* 0x020fe200030f0eff */
[----:B------:R-:W5:Y:S01]  /*185f0*/  LDL.LU R15, [R1+0x414] ;  /* 0x00041400010f7983 */ /* 0x000f620000300800 */
[----:B------:R-:W3:Y:S03]  /*18600*/  LDCU UR5, c[0x0][0x39c] ;  /* 0x00007380ff0577ac */ /* 0x000ee60008000800 */
[----:B------:R0:W-:Y:S01]  /*18610*/  @P3 STG.E.U16 desc[UR20][R4.64], R12 ;  /* 0x0000000c04003986 */ /* 0x0001e2000c101514 */
[----:B------:R-:W-:Y:S01]  /*18620*/  LEA R10, P6, R3, R2, 0x1 ;  /* 0x00000002030a7211 */ /* 0x000fe200078c08ff */
[----:B------:R-:W-:-:S03]  /*18630*/  IMAD R7, R74, 0x2, R3 ;  /* 0x000000024a077824 */ /* 0x000fc600078e0203 */
[----:B------:R-:W-:Y:S01]  /*18640*/  LEA.HI.X.SX32 R11, R3, R0, 0x1, P6 ;  /* 0x00000000030b7211 */ /* 0x000fe200030f0eff */
[----:B------:R-:W-:Y:S01]  /*18650*/  IMAD R3, R74, 0x2, R7 ;  /* 0x000000024a037824 */ /* 0x000fe200078e0207 */
[----:B------:R-:W-:-:S04]  /*18660*/  LEA R6, P6, R7, R2, 0x1 ;  /* 0x0000000207067211 */ /* 0x000fc800078c08ff */
[----:B------:R-:W-:Y:S02]  /*18670*/  LEA.HI.X.SX32 R7, R7, R0, 0x1, P6 ;  /* 0x0000000007077211 */ /* 0x000fe400030f0eff */
[----:B-1----:R-:W-:Y:S02]  /*18680*/  LEA R8, P6, R3, R2, 0x1 ;  /* 0x0000000203087211 */ /* 0x002fe400078c08ff */
[----:B0-----:R-:W-:Y:S02]  /*18690*/  PRMT R5, R27, 0x7632, R5 ;  /* 0x000076321b057816 */ /* 0x001fe40000000005 */
[----:B------:R-:W-:Y:S01]  /*186a0*/  LEA.HI.X.SX32 R9, R3, R0, 0x1, P6 ;  /* 0x0000000003097211 */ /* 0x000fe200030f0eff */
[----:B------:R0:W-:Y:S04]  /*186b0*/  @P5 STG.E.U16 desc[UR20][R10.64], R27 ;  /* 0x0000001b0a005986 */ /* 0x0001e8000c101514 */
[----:B------:R1:W-:Y:S04]  /*186c0*/  @P4 STG.E.U16 desc[UR20][R6.64], R5 ;  /* 0x0000000506004986 */ /* 0x0003e8000c101514 */
[----:B------:R-:W-:Y:S01]  /*186d0*/  @P1 STG.E.U16 desc[UR20][R8.64], R28 ;  /* 0x0000001c08001986 */ /* 0x000fe2000c101514 */
[----:B--2---:R-:W-:Y:S01]  /*186e0*/  ISETP.LT.AND P3, PT, R14, UR6, !P0 ;  /* 0x000000060e007c0c */ /* 0x004fe2000c761270 */
[----:B------:R-:W2:Y:S02]  /*186f0*/  LDCU UR6, c[0x0][0x39c] ;  /* 0x00007380ff0677ac */ /* 0x000ea40008000800 */
[----:B------:R-:W5:Y:S04]  /*18700*/  LDL.LU R14, [R1+0x410] ;  /* 0x00041000010e7983 */ /* 0x000f680000300800 */
[----:B------:R-:W5:Y:S01]  /*18710*/  LDL.LU R13, [R1+0x38c] ;  /* 0x00038c00010d7983 */ /* 0x000f620000300800 */
[----:B----4-:R-:W-:Y:S01]  /*18720*/  ISETP.LT.AND P5, PT, R18, UR4, !P0 ;  /* 0x0000000412007c0c */ /* 0x010fe2000c7a1270 */
[----:B------:R-:W5:Y:S02]  /*18730*/  LDCU UR4, c[0x0][0x39c] ;  /* 0x00007380ff0477ac */ /* 0x000f640008000800 */
[----:B------:R-:W4:Y:S01]  /*18740*/  LDL.LU R18, [R1+0x40c] ;  /* 0x00040c0001127983 */ /* 0x000f220000300800 */
[----:B---3--:R-:W-:Y:S01]  /*18750*/  ISETP.LT.AND P4, PT, R17, UR5, !P0 ;  /* 0x0000000511007c0c */ /* 0x008fe2000c781270 */
[----:B------:R-:W-:-:S02]  /*18760*/  IMAD R3, R74, 0x2, R3 ;  /* 0x000000024a037824 */ /* 0x000fc400078e0203 */
[----:B------:R-:W3:Y:S01]  /*18770*/  LDL.LU R17, [R1+0x408] ;  /* 0x0004080001117983 */ /* 0x000ee20000300800 */
[----:B------:R-:W5:Y:S01]  /*18780*/  LDCU UR5, c[0x0][0x39c] ;  /* 0x00007380ff0577ac */ /* 0x000f620008000800 */
[----:B--2---:R-:W-:Y:S01]  /*18790*/  ISETP.LT.AND P1, PT, R16, UR6, !P0 ;  /* 0x0000000610007c0c */ /* 0x004fe2000c721270 */
[----:B0-----:R-:W-:Y:S01]  /*187a0*/  IMAD R11, R74, 0x2, R3 ;  /* 0x000000024a0b7824 */ /* 0x001fe200078e0203 */
[----:B------:R-:W2:Y:S01]  /*187b0*/  LDL.LU R16, [R1+0x404] ;  /* 0x0004040001107983 */ /* 0x000ea20000300800 */
[C---:B------:R-:W-:Y:S01]  /*187c0*/  LEA R4, P6, R3.reuse, R2, 0x1 ;  /* 0x0000000203047211 */ /* 0x040fe200078c08ff */
[----:B------:R-:W0:Y:S01]  /*187d0*/  LDCU UR6, c[0x0][0x39c] ;  /* 0x00007380ff0677ac */ /* 0x000e220008000800 */
[----:B-1----:R-:W-:Y:S02]  /*187e0*/  PRMT R7, R28, 0x7632, R7 ;  /* 0x000076321c077816 */ /* 0x002fe40000000007 */
[----:B------:R-:W-:Y:S02]  /*187f0*/  LEA.HI.X.SX32 R5, R3, R0, 0x1, P6 ;  /* 0x0000000003057211 */ /* 0x000fe400030f0eff */
[----:B------:R-:W-:-:S03]  /*18800*/  LEA R6, P6, R11, R2, 0x1 ;  /* 0x000000020b067211 */ /* 0x000fc600078c08ff */
[----:B------:R1:W-:Y:S01]  /*18810*/  @P3 STG.E.U16 desc[UR20][R4.64], R7 ;  /* 0x0000000704003986 */ /* 0x0003e2000c101514 */
[----:B-----5:R-:W-:Y:S01]  /*18820*/  ISETP.LT.AND P3, PT, R15, UR4, !P0 ;  /* 0x000000040f007c0c */ /* 0x020fe2000c761270 */
[----:B------:R-:W-:Y:S01]  /*18830*/  IMAD R3, R74, 0x2, R11 ;  /* 0x000000024a037824 */ /* 0x000fe200078e020b */
[----:B------:R-:W4:Y:S01]  /*18840*/  LDCU UR4, c[0x0][0x39c] ;  /* 0x00007380ff0477ac */ /* 0x000f220008000800 */
[----:B------:R-:W5:Y:S01]  /*18850*/  LDL.LU R15, [R1+0x388] ;  /* 0x00038800010f7983 */ /* 0x000f620000300800 */
[----:B-1----:R-:W-:Y:S02]  /*18860*/  LEA.HI.X.SX32 R7, R11, R0, 0x1, P6 ;  /* 0x000000000b077211 */ /* 0x002fe400030f0eff */
[----:B------:R-:W-:-:S03]  /*18870*/  LEA R8, P6, R3, R2, 0x1 ;  /* 0x0000000203087211 */ /* 0x000fc600078c08ff */
[----:B------:R-:W-:Y:S01]  /*18880*/  @P5 STG.E.U16 desc[UR20][R6.64], R29 ;  /* 0x0000001d06005986 */ /* 0x000fe2000c101514 */
[----:B------:R-:W-:Y:S01]  /*18890*/  PRMT R5, R29, 0x7632, R5 ;  /* 0x000076321d057816 */ /* 0x000fe20000000005 */
[----:B------:R-:W-:Y:S01]  /*188a0*/  IMAD R11, R74, 0x2, R3 ;  /* 0x000000024a0b7824 */ /* 0x000fe200078e0203 */
[----:B------:R-:W-:-:S03]  /*188b0*/  LEA.HI.X.SX32 R9, R3, R0, 0x1, P6 ;  /* 0x0000000003097211 */ /* 0x000fc600030f0eff */
[----:B------:R-:W-:Y:S01]  /*188c0*/  IMAD R3, R74, 0x2, R11 ;  /* 0x000000024a037824 */ /* 0x000fe200078e020b */
[C---:B------:R-:W-:Y:S01]  /*188d0*/  LEA R10, P6, R11.reuse, R2, 0x1 ;  /* 0x000000020b0a7211 */ /* 0x040fe200078c08ff */
[----:B------:R1:W-:Y:S03]  /*188e0*/  @P4 STG.E.U16 desc[UR20][R8.64], R5 ;  /* 0x0000000508004986 */ /* 0x0003e6000c101514 */
[----:B------:R-:W-:Y:S02]  /*188f0*/  LEA.HI.X.SX32 R11, R11, R0, 0x1, P6 ;  /* 0x000000000b0b7211 */ /* 0x000fe400030f0eff */
[----:B------:R-:W-:-:S04]  /*18900*/  LEA R4, P6, R3, R2, 0x1 ;  /* 0x0000000203047211 */ /* 0x000fc800078c08ff */
[----:B-1----:R-:W-:Y:S02]  /*18910*/  LEA.HI.X.SX32 R5, R3, R0, 0x1, P6 ;  /* 0x0000000003057211 */ /* 0x002fe400030f0eff */
[----:B------:R-:W-:Y:S01]  /*18920*/  PRMT R9, R30, 0x7632, R9 ;  /* 0x000076321e097816 */ /* 0x000fe20000000009 */
[----:B------:R-:W-:Y:S04]  /*18930*/  @P1 STG.E.U16 desc[UR20][R10.64], R30 ;  /* 0x0000001e0a001986 */ /* 0x000fe8000c101514 */
[----:B------:R1:W-:Y:S01]  /*18940*/  @P3 STG.E.U16 desc[UR20][R4.64], R9 ;  /* 0x0000000904003986 */ /* 0x0003e2000c101514 */
[----:B------:R-:W-:Y:S01]  /*18950*/  ISETP.LT.AND P5, PT, R14, UR5, !P0 ;  /* 0x000000050e007c0c */ /* 0x000fe2000c7a1270 */
[----:B------:R-:W3:Y:S02]  /*18960*/  LDCU UR5, c[0x0][0x39c] ;  /* 0x00007380ff0577ac */ /* 0x000ee40008000800 */
[----:B------:R-:W5:Y:S01]  /*18970*/  LDL.LU R14, [R1+0x400] ;  /* 0x00040000010e7983 */ /* 0x000f620000300800 */
[----:B0-----:R-:W-:Y:S01]  /*18980*/  ISETP.LT.AND P4, PT, R13, UR6, !P0 ;  /* 0x000000060d007c0c */ /* 0x001fe2000c781270 */
[----:B------:R-:W2:Y:S01]  /*18990*/  LDCU UR6, c[0x0][0x39c] ;  /* 0x00007380ff0677ac */ /* 0x000ea20008000800 */
[----:B------:R-:W-:-:S05]  /*189a0*/  IMAD R13, R74, 0x2, R3 ;  /* 0x000000024a0d7824 */ /* 0x000fca00078e0203 */
[----:B------:R-:W-:-:S04]  /*189b0*/  LEA R6, P6, R13, R2, 0x1 ;  /* 0x000000020d067211 */ /* 0x000fc800078c08ff */
[----:B------:R-:W-:Y:S02]  /*189c0*/  LEA.HI.X.SX32 R7, R13, R0, 0x1, P6 ;  /* 0x000000000d077211 */ /* 0x000fe400030f0eff */
[----:B----4-:R-:W-:Y:S01]  /*189d0*/  ISETP.LT.AND P1, PT, R18, UR4, !P0 ;  /* 0x0000000412007c0c */ /* 0x010fe2000c721270 */
[----:B------:R-:W5:Y:S01]  /*189e0*/  LDCU UR4, c[0x0][0x39c] ;  /* 0x00007380ff0477ac */ /* 0x000f620008000800 */
[----:B------:R-:W4:Y:S01]  /*189f0*/  LDL.LU R18, [R1+0x3fc] ;  /* 0x0003fc0001127983 */ /* 0x000f220000300800 */
[----:B---3--:R-:W-:Y:S01]  /*18a00*/  ISETP.LT.AND P3, PT, R17, UR5, !P0 ;  /* 0x0000000511007c0c */ /* 0x008fe2000c761270 */
[----:B------:R-:W-:Y:S01]  /*18a10*/  IMAD R13, R74, 0x2, R13 ;  /* 0x000000024a0d7824 */ /* 0x000fe200078e020d */
[----:B------:R-:W0:Y:S01]  /*18a20*/  LDCU UR5, c[0x0][0x39c] ;  /* 0x00007380ff0577ac */ /* 0x000e220008000800 */
[----:B------:R-:W-:Y:S04]  /*18a30*/  @P5 STG.E.U16 desc[UR20][R6.64], R31 ;  /* 0x0000001f06005986 */ /* 0x000fe8000c101514 */
[----:B------:R-:W3:Y:S01]  /*18a40*/  LDL.LU R17, [R1+0x3f8] ;  /* 0x0003f80001117983 */ /* 0x000ee20000300800 */
[----:B--2---:R-:W-:Y:S01]  /*18a50*/  ISETP.LT.AND P5, PT, R16, UR6, !P0 ;  /* 0x0000000610007c0c */ /* 0x004fe2000c7a1270 */
[----:B------:R-:W-:Y:S01]  /*18a60*/  IMAD R3, R74, 0x2, R13 ;  /* 0x000000024a037824 */ /* 0x000fe200078e020d */
[----:B------:R-:W-:Y:S01]  /*18a70*/  LEA R8, P6, R13, R2, 0x1 ;  /* 0x000000020d087211 */ /* 0x000fe200078c08ff */
[----:B------:R-:W2:Y:S01]  /*18a80*/  LDL.LU R16, [R1+0x384] ;  /* 0x0003840001107983 */ /* 0x000ea20000300800 */
[----:B-1----:R-:W-:Y:S01]  /*18a90*/  PRMT R5, R31, 0x7632, R5 ;  /* 0x000076321f057816 */ /* 0x002fe20000000005 */
[----:B------:R-:W4:Y:S01]  /*18aa0*/  LDCU UR6, c[0x0][0x39c] ;  /* 0x00007380ff0677ac */ /* 0x000f220008000800 */
[----:B------:R-:W-:-:S02]  /*18ab0*/  LEA.HI.X.SX32 R9, R13, R0, 0x1, P6 ;  /* 0x000000000d097211 */ /* 0x000fc400030f0eff */
[----:B------:R-:W-:-:S03]  /*18ac0*/  LEA R4, P6, R3, R2, 0x1 ;  /* 0x0000000203047211 */ /* 0x000fc600078c08ff */
[----:B------:R1:W-:Y:S01]  /*18ad0*/  @P4 STG.E.U16 desc[UR20][R8.64], R5 ;  /* 0x0000000508004986 */ /* 0x0003e2000c101514 */
[----:B-----5:R-:W-:Y:S01]  /*18ae0*/  ISETP.LT.AND P4, PT, R15, UR4, !P0 ;  /* 0x000000040f007c0c */ /* 0x020fe2000c781270 */
[----:B------:R-:W-:Y:S02]  /*18af0*/  IMAD R11, R74, 0x2, R3 ;  /* 0x000000024a0b7824 */ /* 0x000fe400078e0203 */
[----:B------:R-:W5:Y:S01]  /*18b00*/  LDL.LU R15, [R1+0x3f4] ;  /* 0x0003f400010f7983 */ /* 0x000f620000300800 */
[----:B------:R-:W-:Y:S01]  /*18b10*/  PRMT R12, R60, 0x7632, R12 ;  /* 0x000076323c0c7816 */ /* 0x000fe2000000000c */
[----:B------:R-:W3:Y:S01]  /*18b20*/  LDCU UR4, c[0x0][0x39c] ;  /* 0x00007380ff0477ac */ /* 0x000ee20008000800 */
[----:B-1----:R-:W-:Y:S02]  /*18b30*/  LEA.HI.X.SX32 R5, R3, R0, 0x1, P6 ;  /* 0x0000000003057211 */ /* 0x002fe400030f0eff */
[----:B------:R-:W-:-:S03]  /*18b40*/  LEA R6, P6, R11, R2, 0x1 ;  /* 0x000000020b067211 */ /* 0x000fc600078c08ff */
[----:B------:R-:W-:Y:S01]  /*18b50*/  @P1 STG.E.U16 desc[UR20][R4.64], R60 ;  /* 0x0000003c04001986 */ /* 0x000fe2000c101514 */
[----:B------:R-:W-:Y:S01]  /*18b60*/  LEA.HI.X.SX32 R7, R11, R0, 0x1, P6 ;  /* 0x000000000b077211 */ /* 0x000fe200030f0eff */
[----:B------:R-:W-:-:S04]  /*18b70*/  IMAD R3, R74, 0x2, R11 ;  /* 0x000000024a037824 */ /* 0x000fc800078e020b */
[----:B------:R1:W-:Y:S01]  /*18b80*/  @P3 STG.E.U16 desc[UR20][R6.64], R12 ;  /* 0x0000000c06003986 */ /* 0x0003e2000c101514 */
[----:B------:R-:W-:Y:S01]  /*18b90*/  LEA R10, P6, R3, R2, 0x1 ;  /* 0x00000002030a7211 */ /* 0x000fe200078c08ff */
[----:B------:R-:W-:-:S03]  /*18ba0*/  IMAD R9, R74, 0x2, R3 ;  /* 0x000000024a097824 */ /* 0x000fc600078e0203 */
[----:B------:R-:W-:Y:S02]  /*18bb0*/  LEA.HI.X.SX32 R11, R3, R0, 0x1, P6 ;  /* 0x00000000030b7211 */ /* 0x000fe400030f0eff */
[----:B------:R-:W-:Y:S01]  /*18bc0*/  LEA R8, P6, R9, R2, 0x1 ;  /* 0x0000000209087211 */ /* 0x000fe200078c08ff */
[----:B------:R-:W-:-:S03]  /*18bd0*/  IMAD R3, R74, 0x2, R9 ;  /* 0x000000024a037824 */ /* 0x000fc600078e0209 */
[----:B------:R-:W-:Y:S02]  /*18be0*/  LEA.HI.X.SX32 R9, R9, R0, 0x1, P6 ;  /* 0x0000000009097211 */ /* 0x000fe400030f0eff */
[----:B-1----:R-:W-:Y:S01]  /*18bf0*/  PRMT R7, R61, 0x7632, R7 ;  /* 0x000076323d077816 */ /* 0x002fe20000000007 */
[----:B------:R1:W-:Y:S04]  /*18c00*/  @P5 STG.E.U16 desc[UR20][R10.64], R61 ;  /* 0x0000003d0a005986 */ /* 0x0003e8000c101514 */
[----:B------:R0:W-:Y:S02]  /*18c10*/  @P4 STG.E.U16 desc[UR20][R8.64], R7 ;  /* 0x0000000708004986 */ /* 0x0001e4000c101514 */
[----:B0-----:R-:W-:Y:S01]  /*18c20*/  ISETP.LT.AND P1, PT, R14, UR5, !P0 ;  /* 0x000000050e007c0c */ /* 0x001fe2000c721270 */
[----:B------:R-:W2:Y:S01]  /*18c30*/  LDCU UR5, c[0x0][0x39c] ;  /* 0x00007380ff0577ac */ /* 0x000ea20008000800 */
[----:B------:R-:W5:Y:S04]  /*18c40*/  LDL.LU R14, [R1+0x3f0] ;  /* 0x0003f000010e7983 */ /* 0x000f680000300800 */
[----:B------:R-:W5:Y:S04]  /*18c50*/  LDL.LU R13, [R1+0x3ec] ;  /* 0x0003ec00010d7983 */ /* 0x000f680000300800 */
[----:B------:R-:W5:Y:S04]  /*18c60*/  LDL.LU R12, [R1+0x380] ;  /* 0x00038000010c7983 */ /* 0x000f680000300800 */
[----:B------:R-:W5:Y:S01]  /*18c70*/  LDL.LU R20, [R1+0x3e8] ;  /* 0x0003e80001147983 */ /* 0x000f620000300800 */
[----:B----4-:R-:W-:Y:S01]  /*18c80*/  ISETP.LT.AND P3, PT, R18, UR6, !P0 ;  /* 0x0000000612007c0c */ /* 0x010fe2000c761270 */
[----:B------:R-:W5:Y:S02]  /*18c90*/  LDCU UR6, c[0x0][0x39c] ;  /* 0x00007380ff0677ac */ /* 0x000f640008000800 */
[----:B------:R-:W4:Y:S01]  /*18ca0*/  LDL.LU R18, [R1+0x3e4] ;  /* 0x0003e40001127983 */ /* 0x000f220000300800 */
[----:B--2---:R-:W-:Y:S01]  /*18cb0*/  ISETP.LT.AND P4, PT, R16, UR5, !P0 ;  /* 0x0000000510007c0c */ /* 0x004fe2000c781270 */
[----:B------:R-:W0:Y:S02]  /*18cc0*/  LDCU UR5, c[0x0][0x39c] ;  /* 0x00007380ff0577ac */ /* 0x000e240008000800 */
[----:B------:R-:W2:Y:S01]  /*18cd0*/  LDL.LU R16, [R1+0x3e0] ;  /* 0x0003e00001107983 */ /* 0x000ea20000300800 */
[----:B------:R-:W-:-:S04]  /*18ce0*/  LEA R4, P6, R3, R2, 0x1 ;  /* 0x0000000203047211 */ /* 0x000fc800078c08ff */
[----:B------:R-:W-:Y:S01]  /*18cf0*/  LEA.HI.X.SX32 R5, R3, R0, 0x1, P6 ;  /* 0x0000000003057211 */ /* 0x000fe200030f0eff */
[----:B------:R-:W-:-:S04]  /*18d00*/  IMAD R3, R74, 0x2, R3 ;  /* 0x000000024a037824 */ /* 0x000fc800078e0203 */
[C---:B-1----:R-:W-:Y:S01]  /*18d10*/  IMAD R11, R74.reuse, 0x2, R3 ;  /* 0x000000024a0b7824 */ /* 0x042fe200078e0203 */
[----:B------:R-:W-:Y:S02]  /*18d20*/  LEA R6, P6, R3, R2, 0x1 ;  /* 0x0000000203067211 */ /* 0x000fe400078c08ff */
[----:B---3--:R-:W-:Y:S01]  /*18d30*/  ISETP.LT.AND P5, PT, R17, UR4, !P0 ;  /* 0x0000000411007c0c */ /* 0x008fe2000c7a1270 */
[----:B------:R1:W-:Y:S01]  /*18d40*/  @P1 STG.E.U16 desc[UR20][R4.64], R62 ;  /* 0x0000003e04001986 */ /* 0x0003e2000c101514 */
[----:B------:R-:W-:Y:S01]  /*18d50*/  LEA.HI.X.SX32 R7, R3, R0, 0x1, P6 ;  /* 0x0000000003077211 */ /* 0x000fe200030f0eff */
[C---:B------:R-:W-:Y:S01]  /*18d60*/  IMAD R3, R74.reuse, 0x2, R11 ;  /* 0x000000024a037824 */ /* 0x040fe200078e020b */
[----:B------:R-:W-:Y:S01]  /*18d70*/  LEA R8, P6, R11, R2, 0x1 ;  /* 0x000000020b087211 */ /* 0x000fe200078c08ff */
[----:B------:R-:W3:Y:S01]  /*18d80*/  LDCU UR4, c[0x0][0x39c] ;  /* 0x00007380ff0477ac */ /* 0x000ee20008000800 */
[----:B-----5:R-:W-:Y:S02]  /*18d90*/  ISETP.LT.AND P1, PT, R15, UR6, !P0 ;  /* 0x000000060f007c0c */ /* 0x020fe4000c721270 */
[----:B------:R-:W-:Y:S01]  /*18da0*/  LEA.HI.X.SX32 R9, R11, R0, 0x1, P6 ;  /* 0x000000000b097211 */ /* 0x000fe200030f0eff */
[----:B------:R-:W5:Y:S01]  /*18db0*/  LDCU UR6, c[0x0][0x39c] ;  /* 0x00007380ff0677ac */ /* 0x000f620008000800 */
[----:B------:R-:W-:Y:S01]  /*18dc0*/  IMAD R11, R74, 0x2, R3 ;  /* 0x000000024a0b7824 */ /* 0x000fe200078e0203 */
[----:B-1----:R-:W-:-:S02]  /*18dd0*/  PRMT R5, R62, 0x7632, R5 ;  /* 0x000076323e057816 */ /* 0x002fc40000000005 */
[----:B------:R-:W-:-:S03]  /*18de0*/  LEA R4, P6, R3, R2, 0x1 ;  /* 0x0000000203047211 */ /* 0x000fc600078c08ff */
[----:B------:R1:W-:Y:S04]  /*18df0*/  @P3 STG.E.U16 desc[UR20][R6.64], R5 ;  /* 0x0000000506003986 */ /* 0x0003e8000c101514 */
[----:B------:R-:W-:Y:S01]  /*18e00*/  @P5 STG.E.U16 desc[UR20][R8.64], R63 ;  /* 0x0000003f08005986 */ /* 0x000fe2000c101514 */
[----:B-1----:R-:W-:Y:S01]  /*18e10*/  LEA.HI.X.SX32 R5, R3, R0, 0x1, P6 ;  /* 0x0000000003057211 */ /* 0x002fe200030f0eff */
[----:B------:R-:W-:Y:S01]  /*18e20*/  IMAD R3, R74, 0x2, R11 ;  /* 0x000000024a037824 */ /* 0x000fe200078e020b */
[----:B------:R-:W-:Y:S02]  /*18e30*/  LEA R10, P6, R11, R2, 0x1 ;  /* 0x000000020b0a7211 */ /* 0x000fe400078c08ff */
[----:B------:R-:W-:Y:S02]  /*18e40*/  PRMT R7, R63, 0x7632, R7 ;  /* 0x000076323f077816 */ /* 0x000fe40000000007 */
[----:B------:R-:W-:-:S02]  /*18e50*/  LEA.HI.X.SX32 R11, R11, R0, 0x1, P6 ;  /* 0x000000000b0b7211 */ /* 0x000fc400030f0eff */
[C---:B------:R-:W-:Y:S01]  /*18e60*/  LEA R6, P6, R3.reuse, R2, 0x1 ;  /* 0x0000000203067211 */ /* 0x040fe200078c08ff */
[----:B------:R1:W-:Y:S04]  /*18e70*/  @P4 STG.E.U16 desc[UR20][R4.64], R7 ;  /* 0x0000000704004986 */ /* 0x0003e8000c101514 */
[----:B------:R0:W-:Y:S01]  /*18e80*/  @P1 STG.E.U16 desc[UR20][R10.64], R64 ;  /* 0x000000400a001986 */ /* 0x0001e2000c101514 */
[----:B-1----:R-:W-:Y:S02]  /*18e90*/  LEA.HI.X.SX32 R7, R3, R0, 0x1, P6 ;  /* 0x0000000003077211 */ /* 0x002fe400030f0eff */
[----:B------:R-:W-:Y:S02]  /*18ea0*/  PRMT R5, R64, 0x7632, R5 ;  /* 0x0000763240057816 */ /* 0x000fe40000000005 */
[----:B0-----:R-:W-:Y:S01]  /*18eb0*/  ISETP.LT.AND P5, PT, R13, UR5, !P0 ;  /* 0x000000050d007c0c */ /* 0x001fe2000c7a1270 */
[----:B------:R-:W-:Y:S01]  /*18ec0*/  IMAD R13, R74, 0x2, R3 ;  /* 0x000000024a0d7824 */ /* 0x000fe200078e0203 */
[----:B---3--:R-:W-:Y:S01]  /*18ed0*/  ISETP.LT.AND P3, PT, R14, UR4, !P0 ;  /* 0x000000040e007c0c */ /* 0x008fe2000c761270 */
[----:B------:R-:W0:Y:S02]  /*18ee0*/  LDCU UR4, c[0x0][0x39c] ;  /* 0x00007380ff0477ac */ /* 0x000e240008000800 */
[----:B------:R-:W-:Y:S01]  /*18ef0*/  IMAD R15, R74, 0x2, R13 ;  /* 0x000000024a0f7824 */ /* 0x000fe200078e020d */
[----:B-----5:R-:W-:Y:S01]  /*18f00*/  ISETP.LT.AND P4, PT, R12, UR6, !P0 ;  /* 0x000000060c007c0c */ /* 0x020fe2000c781270 */
[----:B------:R-:W4:Y:S02]  /*18f10*/  LDCU UR5, c[0x0][0x39c] ;  /* 0x00007380ff0577ac */ /* 0x000f240008000800 */
[C---:B------:R-:W-:Y:S01]  /*18f20*/  IMAD R17, R74.reuse, 0x2, R15 ;  /* 0x000000024a117824 */ /* 0x040fe200078e020f */
[----:B------:R-:W2:Y:S03]  /*18f30*/  LDCU UR6, c[0x0][0x39c] ;  /* 0x00007380ff0677ac */ /* 0x000ea60008000800 */
[----:B------:R-:W-:Y:S01]  /*18f40*/  IMAD R3, R74, 0x2, R17 ;  /* 0x000000024a037824 */ /* 0x000fe200078e0211 */
[----:B------:R-:W-:-:S03]  /*18f50*/  LEA R4, P1, R13, R2, 0x1 ;  /* 0x000000020d047211 */ /* 0x000fc600078208ff */
[C---:B------:R-:W-:Y:S01]  /*18f60*/  IMAD R19, R74.reuse, 0x2, R3 ;  /* 0x000000024a137824 */ /* 0x040fe200078e0203 */
[----:B------:R1:W-:Y:S01]  /*18f70*/  @P3 STG.E.U16 desc[UR20][R6.64], R5 ;  /* 0x0000000506003986 */ /* 0x0003e2000c101514 */
[-C--:B------:R-:W-:Y:S02]  /*18f80*/  LEA R10, P6, R17, R2.reuse, 0x1 ;  /* 0x00000002110a7211 */ /* 0x080fe400078c08ff */
[----:B------:R-:W-:Y:S01]  /*18f90*/  IMAD R21, R74, 0x2, R19 ;  /* 0x000000024a157824 */ /* 0x000fe200078e0213 */
[----:B------:R-:W-:Y:S02]  /*18fa0*/  LEA R8, P3, R15, R2, 0x1 ;  /* 0x000000020f087211 */ /* 0x000fe400078608ff */
[-C--:B------:R-:W-:Y:S02]  /*18fb0*/  LEA.HI.X.SX32 R11, R17, R0.reuse, 0x1, P6 ;  /* 0x00000000110b7211 */ /* 0x080fe400030f0eff */
[-C--:B------:R-:W-:Y:S02]  /*18fc0*/  LEA.HI.X.SX32 R9, R15, R0.reuse, 0x1, P3 ;  /* 0x000000000f097211 */ /* 0x080fe400018f0eff */
[----:B-1----:R-:W-:-:S02]  /*18fd0*/  LEA.HI.X.SX32 R5, R13, R0, 0x1, P1 ;  /* 0x000000000d057211 */ /* 0x002fc400008f0eff */
[-C--:B------:R-:W-:Y:S02]  /*18fe0*/  LEA R12, P1, R3, R2.reuse, 0x1 ;  /* 0x00000002030c7211 */ /* 0x080fe400078208ff */
[----:B------:R-:W-:Y:S02]  /*18ff0*/  LEA R14, P6, R21, R2, 0x1 ;  /* 0x00000002150e7211 */ /* 0x000fe400078c08ff */
[----:B0-----:R-:W-:Y:S02]  /*19000*/  ISETP.LT.AND P3, PT, R20, UR4, !P0 ;  /* 0x0000000414007c0c */ /* 0x001fe4000c761270 */
[----:B------:R-:W-:Y:S02]  /*19010*/  LEA.HI.X.SX32 R13, R3, R0, 0x1, P1 ;  /* 0x00000000030d7211 */ /* 0x000fe400008f0eff */
[----:B----4-:R-:W-:Y:S02]  /*19020*/  ISETP.LT.AND P1, PT, R18, UR5, !P0 ;  /* 0x0000000512007c0c */ /* 0x010fe4000c721270 */
[----:B--2---:R-:W-:-:S02]  /*19030*/  ISETP.LT.AND P0, PT, R16, UR6, !P0 ;  /* 0x0000000610007c0c */ /* 0x004fc4000c701270 */
[----:B------:R-:W-:Y:S02]  /*19040*/  LEA.HI.X.SX32 R15, R21, R0, 0x1, P6 ;  /* 0x00000000150f7211 */ /* 0x000fe400030f0eff */
[----:B------:R-:W-:Y:S02]  /*19050*/  LEA R2, P6, R19, R2, 0x1 ;  /* 0x0000000213027211 */ /* 0x000fe400078c08ff */
[----:B------:R-:W-:Y:S02]  /*19060*/  PRMT R6, R65, 0x7632, R6 ;  /* 0x0000763241067816 */ /* 0x000fe40000000006 */
[----:B------:R-:W-:Y:S02]  /*19070*/  LEA.HI.X.SX32 R3, R19, R0, 0x1, P6 ;  /* 0x0000000013037211 */ /* 0x000fe400030f0eff */
[----:B------:R-:W-:Y:S01]  /*19080*/  PRMT R0, R66, 0x7632, R0 ;  /* 0x0000763242007816 */ /* 0x000fe20000000000 */
[----:B------:R0:W-:Y:S01]  /*19090*/  @P5 STG.E.U16 desc[UR20][R4.64], R65 ;  /* 0x0000004104005986 */ /* 0x0001e2000c101514 */
[----:B------:R-:W-:-:S03]  /*190a0*/  PRMT R7, R67, 0x7632, R7 ;  /* 0x0000763243077816 */ /* 0x000fc60000000007 */
[----:B------:R0:W-:Y:S04]  /*190b0*/  @P4 STG.E.U16 desc[UR20][R8.64], R6 ;  /* 0x0000000608004986 */ /* 0x0001e8000c101514 */
[----:B------:R0:W-:Y:S04]  /*190c0*/  @P3 STG.E.U16 desc[UR20][R10.64], R66 ;  /* 0x000000420a003986 */ /* 0x0001e8000c101514 */
[----:B------:R0:W-:Y:S04]  /*190d0*/  @P1 STG.E.U16 desc[UR20][R12.64], R0 ;  /* 0x000000000c001986 */ /* 0x0001e8000c101514 */
[----:B------:R0:W-:Y:S04]  /*190e0*/  @P0 STG.E.U16 desc[UR20][R2.64], R67 ;  /* 0x0000004302000986 */ /* 0x0001e8000c101514 */
[----:B------:R0:W-:Y:S01]  /*190f0*/  @P2 STG.E.U16 desc[UR20][R14.64], R7 ;  /* 0x000000070e002986 */ /* 0x0001e2000c101514 */
[----:B------:R-:W-:Y:S06]  /*19100*/  BAR.SYNC.DEFER_BLOCKING 0x0 ;  /* 0x0000000000007b1d */ /* 0x000fec0000010000 */
[----:B------:R-:W-:Y:S05]  /*19110*/  BRA.U UP0, `(.L_x_13) ;  /* 0x0000000100a07547 */ /* 0x000fea000b800000 */
[----:B------:R-:W1:Y:S01]  /*19120*/  S2UR UR5, SR_CgaCtaId ;  /* 0x00000000000579c3 */ /* 0x000e620000008800 */
[----:B------:R-:W-:Y:S01]  /*19130*/  NOP ;  /* 0x0000000000007918 */ /* 0x000fe20000000000 */
[----:B------:R-:W-:Y:S01]  /*19140*/  UMOV UR4, 0x50 ;  /* 0x0000005000047882 */ /* 0x000fe20000000000 */
[----:B0-----:R-:W-:Y:S02]  /*19150*/  IMAD.U32 R0, RZ, RZ, UR8 ;  /* 0x00000008ff007e24 */ /* 0x001fe4000f8e00ff */
[----:B------:R-:W-:Y:S02]  /*19160*/  IMAD.MOV.U32 R3, RZ, RZ, 0xff ;  /* 0x000000ffff037424 */ /* 0x000fe400078e00ff */
[----:B------:R-:W-:Y:S01]  /*19170*/  IMAD.MOV.U32 R7, RZ, RZ, 0x1 ;  /* 0x00000001ff077424 */ /* 0x000fe200078e00ff */
[----:B------:R-:W-:-:S04]  /*19180*/  LOP3.LUT R0, R0, 0xffff, RZ, 0xc0, !PT ;  /* 0x0000ffff00007812 */ /* 0x000fc800078ec0ff */
[----:B------:R-:W-:-:S05]  /*19190*/  SHF.R.U32.HI R0, RZ, 0x5, R0 ;  /* 0x00000005ff007819 */ /* 0x000fca0000011600 */
[----:B------:R-:W-:Y:S01]  /*191a0*/  VIADD R2, R0, 0x10 ;  /* 0x0000001000027836 */ /* 0x000fe20000000000 */
[----:B------:R-:W-:Y:S01]  /*191b0*/  SHF.L.U32 R0, R3, R0, RZ ;  /* 0x0000000003007219 */ /* 0x000fe200000006ff */
[----:B-1----:R-:W-:-:S03]  /*191c0*/  ULEA UR6, UR5, UR4, 0x18 ;  /* 0x0000000405067291 */ /* 0x002fc6000f8ec0ff */
[----:B------:R-:W-:-:S04]  /*191d0*/  SHF.L.U32 R3, R7, R2, RZ ;  /* 0x0000000207037219 */ /* 0x000fc800000006ff */
[----:B------:R-:W-:Y:S02]  /*191e0*/  LOP3.LUT R0, R3, R0, RZ, 0xfc, !PT ;  /* 0x0000000003007212 */ /* 0x000fe400078efcff */
[----:B------:R-:W0:Y:S02]  /*191f0*/  LDS R5, [UR6] ;  /* 0x00000006ff057984 */ /* 0x000e240008000800 */
[C---:B------:R-:W-:Y:S02]  /*19200*/  LOP3.LUT R2, R0.reuse, 0xffff, RZ, 0xc0, !PT ;  /* 0x0000ffff00027812 */ /* 0x040fe400078ec0ff */
[----:B0-----:R-:W-:-:S04]  /*19210*/  LOP3.LUT R3, R0, 0xffff, R5, 0x80, !PT ;  /* 0x0000ffff00037812 */ /* 0x001fc800078e8005 */
[----:B------:R-:W-:-:S13]  /*19220*/  ISETP.NE.AND P0, PT, R3, R2, PT ;  /* 0x000000020300720c */ /* 0x000fda0003f05270 */
[----:B------:R-:W-:Y:S05]  /*19230*/  @P0 BRA `(.L_x_14) ;  /* 0x0000000000500947 */ /* 0x000fea0003800000 */
[----:B------:R-:W-:Y:S02]  /*19240*/  SHF.R.U32.HI R5, RZ, 0x10, R5 ;  /* 0x00000010ff057819 */ /* 0x000fe40000011605 */
[----:B------:R-:W-:-:S04]  /*19250*/  SHF.R.U32.HI R2, RZ, 0x10, R0 ;  /* 0x00000010ff027819 */ /* 0x000fc80000011600 */
[----:B------:R-:W-:-:S04]  /*19260*/  LOP3.LUT R5, R5, R2, RZ, 0xc0, !PT ;  /* 0x0000000205057212 */ /* 0x000fc800078ec0ff */
[----:B------:R-:W-:-:S13]  /*19270*/  ISETP.NE.AND P0, PT, R5, R2, PT ;  /* 0x000000020500720c */ /* 0x000fda0003f05270 */
[----:B------:R-:W-:Y:S05]  /*19280*/  @P0 BRA `(.L_x_15) ;  /* 0x0000000000300947 */ /* 0x000fea0003800000 */
[----:B------:R-:W-:Y:S01]  /*19290*/  R2UR UR4, R0 ;  /* 0x00000000000472ca */ /* 0x000fe200000e0000 */
[----:B------:R-:W-:Y:S01]  /*192a0*/  VOTEU.ANY UR5, UPT, PT ;  /* 0x0000000000057886 */ /* 0x000fe200038e0100 */
[----:B------:R-:W0:Y:S01]  /*192b0*/  S2R R0, SR_LANEID ;  /* 0x0000000000007919 */ /* 0x000e220000000000 */
[----:B------:R-:W-:-:S10]  /*192c0*/  UFLO.U32 UR5, UR5 ;  /* 0x00000005000572bd */ /* 0x000fd400080e0000 */
[----:B------:R-:W-:-:S06]  /*192d0*/  ULOP3.LUT UR4, URZ, UR4, URZ, 0x33, !UPT ;  /* 0x00000004ff047292 */ /* 0x000fcc000f8e33ff */
[----:B------:R-:W-:-:S04]  /*192e0*/  IMAD.U32 R2, RZ, RZ, UR4 ;  /* 0x00000004ff027e24 */ /* 0x000fc8000f8e00ff */
[----:B------:R-:W1:Y:S02]  /*192f0*/  REDUX UR7, R2 ;  /* 0x00000000020773c4 */ /* 0x000e640000000000 */
[----:B------:R2:W-:Y:S01]  /*19300*/  UTCATOMSWS.AND URZ, UR4 ;  /* 0x0000000400ff79e3 */ /* 0x0005e20008000000 */
[----:B0-----:R-:W-:Y:S01]  /*19310*/  ISETP.EQ.U32.AND P0, PT, R0, UR5, PT ;  /* 0x0000000500007c0c */ /* 0x001fe2000bf02070 */
[----:B-1----:R-:W-:-:S12]  /*19320*/  IMAD.U32 R0, RZ, RZ, UR7 ;  /* 0x00000007ff007e24 */ /* 0x002fd8000f8e00ff */
[----:B------:R2:W-:Y:S01]  /*19330*/  @P0 ATOMS.AND RZ, [UR6], R0 ;  /* 0x00000000ffff098c */ /* 0x0005e2000a800006 */
[----:B------:R-:W-:Y:S05]  /*19340*/  BRA `(.L_x_13) ;  /* 0x0000000000147947 */ /* 0x000fea0003800000 */
.L_x_15:
[----:B------:R-:W-:-:S07]  /*19350*/  MOV R2, 0x19370 ;  /* 0x0001937000027802 */ /* 0x000fce0000000f00 */
[----:B------:R-:W-:Y:S05]  /*19360*/  CALL.REL.NOINC `($__internal_0_$__cuda_sm10x_tcgen05_guardrail_trap_col_being_dealloced_not_returned_by_alloc) ;  /* 0x0000000000387944 */ /* 0x000fea0003c00000 */
[----:B------:R-:W-:Y:S05]  /*19370*/  BRA `(.L_x_13) ;  /* 0x0000000000087947 */ /* 0x000fea0003800000 */
.L_x_14:
[----:B------:R-:W-:-:S07]  /*19380*/  MOV R2, 0x193a0 ;  /* 0x000193a000027802 */ /* 0x000fce0000000f00 */
[----:B------:R-:W-:Y:S05]  /*19390*/  CALL.REL.NOINC `($__internal_2_$__cuda_sm10x_tcgen05_guardrail_trap_unallocated_columns_being_dealloced) ;  /* 0x0000000000447944 */ /* 0x000fea0003c00000 */
.L_x_13:
[----:B------:R-:W-:Y:S01]  /*193a0*/  NOP ;  /* 0x0000000000007918 */ /* 0x000fe20000000000 */
[----:B--2---:R-:W-:Y:S05]  /*193b0*/  EXIT ;  /* 0x000000000000794d */ /* 0x004fea0003800000 */
.L_x_8:
[----:B-----5:R0:W-:Y:S04]  /*193c0*/  STL [R1+0x4fc], R0 ;  /* 0x0004fc0001007387 */ /* 0x0201e80000100800 */
[----:B0-----:R-:W2:Y:S02]  /*193d0*/  LDL R0, [R1+0x28c] ;  /* 0x00028c0001007983 */ /* 0x001ea40000100800 */
[----:B--2---:R0:W2:Y:S02]  /*193e0*/  SYNCS.PHASECHK.TRANS64.TRYWAIT P6, [UR11], R0 ;  /* 0x00000000ff0075a7 */ /* 0x0040a400080c110b */
[----:B0-----:R0:W5:Y:S02]  /*193f0*/  LDL.LU R0, [R1+0x4fc] ;  /* 0x0004fc0001007983 */ /* 0x0011640000300800 */
[----:B0-2---:R-:W-:Y:S05]  /*19400*/  @!P6 BRA `(.L_x_8) ;  /* 0xfffffffc00ece947 */ /* 0x005fea000383ffff */
[----:B------:R-:W-:Y:S05]  /*19410*/  BRA `(.L_x_16) ;  /* 0xffffff6800987947 */ /* 0x000fea000383ffff */
.L_x_12:
[----:B------:R-:W0:Y:S02]  /*19420*/  SYNCS.PHASECHK.TRANS64.TRYWAIT P6, [UR11], R4 ;  /* 0x00000004ff0075a7 */ /* 0x000e2400080c110b */
[----:B0-----:R-:W-:Y:S05]  /*19430*/  @!P6 BRA `(.L_x_12) ;  /* 0xfffffffc00f8e947 */ /* 0x001fea000383ffff */
[----:B------:R-:W-:Y:S05]  /*19440*/  BRA `(.L_x_11) ;  /* 0xffffffb800b07947 */ /* 0x000fea000383ffff */
        .weak           $__internal_0_$__cuda_sm10x_tcgen05_guardrail_trap_col_being_dealloced_not_returned_by_alloc
        .type           $__internal_0_$__cuda_sm10x_tcgen05_guardrail_trap_col_being_dealloced_not_returned_by_alloc,@function
        .size           $__internal_0_$__cuda_sm10x_tcgen05_guardrail_trap_col_being_dealloced_not_returned_by_alloc,($__internal_1_$__cuda_sm10x_tcgen05_guardrail_trap_phase_invalid_during_alloc - $__internal_0_$__cuda_sm10x_tcgen05_guardrail_trap_col_being_dealloced_not_returned_by_alloc)
$__internal_0_$__cuda_sm10x_tcgen05_guardrail_trap_col_being_dealloced_not_returned_by_alloc:
[----:B------:R-:W-:Y:S05]  /*19450*/  BPT.TRAP 0x1 ;  /* 0x000000040000795c */ /* 0x000fea0000300000 */
[----:B------:R-:W-:-:S04]  /*19460*/  IMAD.MOV.U32 R3, RZ, RZ, 0x0 ;  /* 0x00000000ff037424 */ /* 0x000fc800078e00ff */
[----:B------:R-:W-:Y:S05]  /*19470*/  RET.REL.NODEC R2 `(matmul_kernel) ;  /* 0xfffffe6802e07950 */ /* 0x000fea0003c3ffff */
        .weak           $__internal_1_$__cuda_sm10x_tcgen05_guardrail_trap_phase_invalid_during_alloc
        .type           $__internal_1_$__cuda_sm10x_tcgen05_guardrail_trap_phase_invalid_during_alloc,@function
        .size           $__internal_1_$__cuda_sm10x_tcgen05_guardrail_trap_phase_invalid_during_alloc,($__internal_2_$__cuda_sm10x_tcgen05_guardrail_trap_unallocated_columns_being_dealloced - $__internal_1_$__cuda_sm10x_tcgen05_guardrail_trap_phase_invalid_during_alloc)
$__internal_1_$__cuda_sm10x_tcgen05_guardrail_trap_phase_invalid_during_alloc:
[----:B------:R-:W-:Y:S05]  /*19480*/  BPT.TRAP 0x1 ;  /* 0x000000040000795c */ /* 0x000fea0000300000 */
[----:B------:R-:W-:-:S04]  /*19490*/  IMAD.MOV.U32 R3, RZ, RZ, 0x0 ;  /* 0x00000000ff037424 */ /* 0x000fc800078e00ff */
[----:B------:R-:W-:Y:S05]  /*194a0*/  RET.REL.NODEC R2 `(matmul_kernel) ;  /* 0xfffffe6802d47950 */ /* 0x000fea0003c3ffff */
        .weak           $__internal_2_$__cuda_sm10x_tcgen05_guardrail_trap_unallocated_columns_being_dealloced
        .type           $__internal_2_$__cuda_sm10x_tcgen05_guardrail_trap_unallocated_columns_being_dealloced,@function
        .size           $__internal_2_$__cuda_sm10x_tcgen05_guardrail_trap_unallocated_columns_being_dealloced,(.L_x_20 - $__internal_2_$__cuda_sm10x_tcgen05_guardrail_trap_unallocated_columns_being_dealloced)
$__internal_2_$__cuda_sm10x_tcgen05_guardrail_trap_unallocated_columns_being_dealloced:
[----:B------:R-:W-:Y:S05]  /*194b0*/  BPT.TRAP 0x1 ;  /* 0x000000040000795c */ /* 0x000fea0000300000 */
[----:B------:R-:W-:-:S04]  /*194c0*/  IMAD.MOV.U32 R3, RZ, RZ, 0x0 ;  /* 0x00000000ff037424 */ /* 0x000fc800078e00ff */
[----:B------:R-:W-:Y:S05]  /*194d0*/  RET.REL.NODEC R2 `(matmul_kernel) ;  /* 0xfffffe6802c87950 */ /* 0x000fea0003c3ffff */
.L_x_17:
[----:B------:R-:W-:-:S00]  /*194e0*/  BRA `(.L_x_17) ;  /* 0xfffffffc00fc7947 */ /* 0x000fc0000383ffff */
[----:B------:R-:W-:-:S00]  /*194f0*/  NOP ;  /* 0x0000000000007918 */ /* 0x000fc00000000000 */
        /* <DEDUP_REMOVED lines=8> */
.L_x_20:


//--------------------- .nv.shared.matmul_kernel  --------------------------
	.section	.nv.shared.matmul_kernel,"aw",@nobits
	.sectionflags	@""
	.align	16
	.zero		1024


//--------------------- .nv.shared.reserved.0     --------------------------
	.section	.nv.shared.reserved.0,"aw",@nobits
	.align	8
	.weak		__nv_reservedSMEM_offset_0_alias
	.size		__nv_reservedSMEM_offset_0_alias, 0, 64
	.other		__nv_reservedSMEM_offset_0_alias,@"STO_CUDA_RESERVED_SHARED STV_DEFAULT"
__nv_reservedSMEM_offset_0_alias:
	.zero		0
.nv.shared.reserved.0:
	.zero		64
	.weak		__nv_reservedSMEM_allocation_phase
	.type		__nv_reservedSMEM_allocation_phase,@object
	.size		__nv_reservedSMEM_allocation_phase,(.L_0 - __nv_reservedSMEM_allocation_phase)
__nv_reservedSMEM_allocation_phase:
	.zero		1
.L_0:
	.zero		7
	.weak		__nv_reservedSMEM_devtool_atexit_pc
	.type		__nv_reservedSMEM_devtool_atexit_pc,@object
	.size		__nv_reservedSMEM_devtool_atexit_pc,(__nv_reservedSMEM_allocation_mask - __nv_reservedSMEM_devtool_atexit_pc)
__nv_reservedSMEM_devtool_atexit_pc:
	.zero		8
	.weak		__nv_reservedSMEM_allocation_mask
	.type		__nv_reservedSMEM_allocation_mask,@object
	.size		__nv_reservedSMEM_allocation_mask,(.L_2 - __nv_reservedSMEM_allocation_mask)
__nv_reservedSMEM_allocation_mask:
	.zero		4
.L_2:


//--------------------- .nv.constant0.matmul_kernel --------------------------
	.section	.nv.constant0.matmul_kernel,"a",@progbits
	.sectionflags	@""
	.align	4
.nv.constant0.matmul_kernel:
	.zero		976


//--------------------- SYMBOLS --------------------------

	.type		.nv.reservedSmem.offset0,@object
	.size		.nv.reservedSmem.offset0,0x4
	.type		.nv.reservedSmem.cap,@object
	.size		.nv.reservedSmem.cap,0x4
